	.headerflags	@"EF_CUDA_TEXMODE_UNIFIED EF_CUDA_64BIT_ADDRESS EF_CUDA_SM89 EF_CUDA_VIRTUAL_SM(EF_CUDA_SM89)"
	.elftype	@"ET_EXEC"


//--------------------- .nv.info                  --------------------------
	.section	.nv.info,"",@"SHT_CUDA_INFO"
	.align	4


	//----- nvinfo : EIATTR_REGCOUNT
	.align		4
        /*0000*/ 	.byte	0x04, 0x2f
        /*0002*/ 	.short	(.L_27 - .L_26)
	.align		4
.L_26:
        /*0004*/ 	.word	index@(update_vbo_transforms_cuda_kernel_forward)
        /*0008*/ 	.word	0x00000025


	//----- nvinfo : EIATTR_MIN_STACK_SIZE
	.align		4
.L_27:
        /*000c*/ 	.byte	0x04, 0x12
        /*000e*/ 	.short	(.L_29 - .L_28)
	.align		4
.L_28:
        /*0010*/ 	.word	index@(update_vbo_transforms_cuda_kernel_forward)
        /*0014*/ 	.word	0x00000000


	//----- nvinfo : EIATTR_FRAME_SIZE
	.align		4
.L_29:
        /*0018*/ 	.byte	0x04, 0x11
        /*001a*/ 	.short	(.L_31 - .L_30)
	.align		4
.L_30:
        /*001c*/ 	.word	index@(update_vbo_transforms_cuda_kernel_forward)
        /*0020*/ 	.word	0x00000000


	//----- nvinfo : EIATTR_REGCOUNT
	.align		4
.L_31:
        /*0024*/ 	.byte	0x04, 0x2f
        /*0026*/ 	.short	(.L_33 - .L_32)
	.align		4
.L_32:
        /*0028*/ 	.word	index@(update_vbo_transforms_cuda_kernel_backward)
        /*002c*/ 	.word	0x00000008


	//----- nvinfo : EIATTR_MIN_STACK_SIZE
	.align		4
.L_33:
        /*0030*/ 	.byte	0x04, 0x12
        /*0032*/ 	.short	(.L_35 - .L_34)
	.align		4
.L_34:
        /*0034*/ 	.word	index@(update_vbo_transforms_cuda_kernel_backward)
        /*0038*/ 	.word	0x00000000


	//----- nvinfo : EIATTR_FRAME_SIZE
	.align		4
.L_35:
        /*003c*/ 	.byte	0x04, 0x11
        /*003e*/ 	.short	(.L_37 - .L_36)
	.align		4
.L_36:
        /*0040*/ 	.word	index@(update_vbo_transforms_cuda_kernel_backward)
        /*0044*/ 	.word	0x00000000


	//----- nvinfo : EIATTR_REGCOUNT
	.align		4
.L_37:
        /*0048*/ 	.byte	0x04, 0x2f
        /*004a*/ 	.short	(.L_39 - .L_38)
	.align		4
.L_38:
        /*004c*/ 	.word	index@(update_vbo_vertices_cuda_kernel_forward)
        /*0050*/ 	.word	0x00000014


	//----- nvinfo : EIATTR_MIN_STACK_SIZE
	.align		4
.L_39:
        /*0054*/ 	.byte	0x04, 0x12
        /*0056*/ 	.short	(.L_41 - .L_40)
	.align		4
.L_40:
        /*0058*/ 	.word	index@(update_vbo_vertices_cuda_kernel_forward)
        /*005c*/ 	.word	0x00000000


	//----- nvinfo : EIATTR_FRAME_SIZE
	.align		4
.L_41:
        /*0060*/ 	.byte	0x04, 0x11
        /*0062*/ 	.short	(.L_43 - .L_42)
	.align		4
.L_42:
        /*0064*/ 	.word	index@(update_vbo_vertices_cuda_kernel_forward)
        /*0068*/ 	.word	0x00000000


	//----- nvinfo : EIATTR_REGCOUNT
	.align		4
.L_43:
        /*006c*/ 	.byte	0x04, 0x2f
        /*006e*/ 	.short	(.L_45 - .L_44)
	.align		4
.L_44:
        /*0070*/ 	.word	index@(update_vbo_vertices_cuda_kernel_backward)
        /*0074*/ 	.word	0x00000008


	//----- nvinfo : EIATTR_MIN_STACK_SIZE
	.align		4
.L_45:
        /*0078*/ 	.byte	0x04, 0x12
        /*007a*/ 	.short	(.L_47 - .L_46)
	.align		4
.L_46:
        /*007c*/ 	.word	index@(update_vbo_vertices_cuda_kernel_backward)
        /*0080*/ 	.word	0x00000000


	//----- nvinfo : EIATTR_FRAME_SIZE
	.align		4
.L_47:
        /*0084*/ 	.byte	0x04, 0x11
        /*0086*/ 	.short	(.L_49 - .L_48)
	.align		4
.L_48:
        /*0088*/ 	.word	index@(update_vbo_vertices_cuda_kernel_backward)
        /*008c*/ 	.word	0x00000000


	//----- nvinfo : EIATTR_REGCOUNT
	.align		4
.L_49:
        /*0090*/ 	.byte	0x04, 0x2f
        /*0092*/ 	.short	(.L_51 - .L_50)
	.align		4
.L_50:
        /*0094*/ 	.word	index@(update_points_positions_cuda_kernel_forward)
        /*0098*/ 	.word	0x00000026


	//----- nvinfo : EIATTR_MIN_STACK_SIZE
	.align		4
.L_51:
        /*009c*/ 	.byte	0x04, 0x12
        /*009e*/ 	.short	(.L_53 - .L_52)
	.align		4
.L_52:
        /*00a0*/ 	.word	index@(update_points_positions_cuda_kernel_forward)
        /*00a4*/ 	.word	0x00000000


	//----- nvinfo : EIATTR_FRAME_SIZE
	.align		4
.L_53:
        /*00a8*/ 	.byte	0x04, 0x11
        /*00aa*/ 	.short	(.L_55 - .L_54)
	.align		4
.L_54:
        /*00ac*/ 	.word	index@(update_points_positions_cuda_kernel_forward)
        /*00b0*/ 	.word	0x00000000


	//----- nvinfo : EIATTR_REGCOUNT
	.align		4
.L_55:
        /*00b4*/ 	.byte	0x04, 0x2f
        /*00b6*/ 	.short	(.L_57 - .L_56)
	.align		4
.L_56:
        /*00b8*/ 	.word	index@(update_points_positions_cuda_kernel_backward)
        /*00bc*/ 	.word	0x00000008


	//----- nvinfo : EIATTR_MIN_STACK_SIZE
	.align		4
.L_57:
        /*00c0*/ 	.byte	0x04, 0x12
        /*00c2*/ 	.short	(.L_59 - .L_58)
	.align		4
.L_58:
        /*00c4*/ 	.word	index@(update_points_positions_cuda_kernel_backward)
        /*00c8*/ 	.word	0x00000000


	//----- nvinfo : EIATTR_FRAME_SIZE
	.align		4
.L_59:
        /*00cc*/ 	.byte	0x04, 0x11
        /*00ce*/ 	.short	(.L_61 - .L_60)
	.align		4
.L_60:
        /*00d0*/ 	.word	index@(update_points_positions_cuda_kernel_backward)
        /*00d4*/ 	.word	0x00000000


	//----- nvinfo : EIATTR_REGCOUNT
	.align		4
.L_61:
        /*00d8*/ 	.byte	0x04, 0x2f
        /*00da*/ 	.short	(.L_63 - .L_62)
	.align		4
.L_62:
        /*00dc*/ 	.word	index@(update_line_transforms_cuda_kernel_forward)
        /*00e0*/ 	.word	0x00000020


	//----- nvinfo : EIATTR_MIN_STACK_SIZE
	.align		4
.L_63:
        /*00e4*/ 	.byte	0x04, 0x12
        /*00e6*/ 	.short	(.L_65 - .L_64)
	.align		4
.L_64:
        /*00e8*/ 	.word	index@($__internal_19_$__cuda_sm3x_div_rn_noftz_f32_slowpath)
        /*00ec*/ 	.word	0x00000000


	//----- nvinfo : EIATTR_FRAME_SIZE
	.align		4
.L_65:
        /*00f0*/ 	.byte	0x04, 0x11
        /*00f2*/ 	.short	(.L_67 - .L_66)
	.align		4
.L_66:
        /*00f4*/ 	.word	index@($__internal_19_$__cuda_sm3x_div_rn_noftz_f32_slowpath)
        /*00f8*/ 	.word	0x00000000


	//----- nvinfo : EIATTR_MIN_STACK_SIZE
	.align		4
.L_67:
        /*00fc*/ 	.byte	0x04, 0x12
        /*00fe*/ 	.short	(.L_69 - .L_68)
	.align		4
.L_68:
        /*0100*/ 	.word	index@($__internal_18_$__cuda_sm20_sqrt_rn_f32_slowpath)
        /*0104*/ 	.word	0x00000000


	//----- nvinfo : EIATTR_FRAME_SIZE
	.align		4
.L_69:
        /*0108*/ 	.byte	0x04, 0x11
        /*010a*/ 	.short	(.L_71 - .L_70)
	.align		4
.L_70:
        /*010c*/ 	.word	index@($__internal_18_$__cuda_sm20_sqrt_rn_f32_slowpath)
        /*0110*/ 	.word	0x00000000


	//----- nvinfo : EIATTR_MIN_STACK_SIZE
	.align		4
.L_71:
        /*0114*/ 	.byte	0x04, 0x12
        /*0116*/ 	.short	(.L_73 - .L_72)
	.align		4
.L_72:
        /*0118*/ 	.word	index@(update_line_transforms_cuda_kernel_forward)
        /*011c*/ 	.word	0x00000020


	//----- nvinfo : EIATTR_FRAME_SIZE
	.align		4
.L_73:
        /*0120*/ 	.byte	0x04, 0x11
        /*0122*/ 	.short	(.L_75 - .L_74)
	.align		4
.L_74:
        /*0124*/ 	.word	index@(update_line_transforms_cuda_kernel_forward)
        /*0128*/ 	.word	0x00000020


	//----- nvinfo : EIATTR_REGCOUNT
	.align		4
.L_75:
        /*012c*/ 	.byte	0x04, 0x2f
        /*012e*/ 	.short	(.L_77 - .L_76)
	.align		4
.L_76:
        /*0130*/ 	.word	index@(update_line_transforms_cuda_kernel_backward)
        /*0134*/ 	.word	0x00000008


	//----- nvinfo : EIATTR_MIN_STACK_SIZE
	.align		4
.L_77:
        /*0138*/ 	.byte	0x04, 0x12
        /*013a*/ 	.short	(.L_79 - .L_78)
	.align		4
.L_78:
        /*013c*/ 	.word	index@(update_line_transforms_cuda_kernel_backward)
        /*0140*/ 	.word	0x00000000


	//----- nvinfo : EIATTR_FRAME_SIZE
	.align		4
.L_79:
        /*0144*/ 	.byte	0x04, 0x11
        /*0146*/ 	.short	(.L_81 - .L_80)
	.align		4
.L_80:
        /*0148*/ 	.word	index@(update_line_transforms_cuda_kernel_backward)
        /*014c*/ 	.word	0x00000000


	//----- nvinfo : EIATTR_REGCOUNT
	.align		4
.L_81:
        /*0150*/ 	.byte	0x04, 0x2f
        /*0152*/ 	.short	(.L_83 - .L_82)
	.align		4
.L_82:
        /*0154*/ 	.word	index@(compute_gfx_vertices_cuda_kernel_forward)
        /*0158*/ 	.word	0x00000024


	//----- nvinfo : EIATTR_MIN_STACK_SIZE
	.align		4
.L_83:
        /*015c*/ 	.byte	0x04, 0x12
        /*015e*/ 	.short	(.L_85 - .L_84)
	.align		4
.L_84:
        /*0160*/ 	.word	index@($__internal_17_$__cuda_sm3x_div_rn_noftz_f32_slowpath)
        /*0164*/ 	.word	0x00000000


	//----- nvinfo : EIATTR_FRAME_SIZE
	.align		4
.L_85:
        /*0168*/ 	.byte	0x04, 0x11
        /*016a*/ 	.short	(.L_87 - .L_86)
	.align		4
.L_86:
        /*016c*/ 	.word	index@($__internal_17_$__cuda_sm3x_div_rn_noftz_f32_slowpath)
        /*0170*/ 	.word	0x00000000


	//----- nvinfo : EIATTR_MIN_STACK_SIZE
	.align		4
.L_87:
        /*0174*/ 	.byte	0x04, 0x12
        /*0176*/ 	.short	(.L_89 - .L_88)
	.align		4
.L_88:
        /*0178*/ 	.word	index@($__internal_16_$__cuda_sm20_sqrt_rn_f32_slowpath)
        /*017c*/ 	.word	0x00000000


	//----- nvinfo : EIATTR_FRAME_SIZE
	.align		4
.L_89:
        /*0180*/ 	.byte	0x04, 0x11
        /*0182*/ 	.short	(.L_91 - .L_90)
	.align		4
.L_90:
        /*0184*/ 	.word	index@($__internal_16_$__cuda_sm20_sqrt_rn_f32_slowpath)
        /*0188*/ 	.word	0x00000000


	//----- nvinfo : EIATTR_MIN_STACK_SIZE
	.align		4
.L_91:
        /*018c*/ 	.byte	0x04, 0x12
        /*018e*/ 	.short	(.L_93 - .L_92)
	.align		4
.L_92:
        /*0190*/ 	.word	index@(compute_gfx_vertices_cuda_kernel_forward)
        /*0194*/ 	.word	0x00000000


	//----- nvinfo : EIATTR_FRAME_SIZE
	.align		4
.L_93:
        /*0198*/ 	.byte	0x04, 0x11
        /*019a*/ 	.short	(.L_95 - .L_94)
	.align		4
.L_94:
        /*019c*/ 	.word	index@(compute_gfx_vertices_cuda_kernel_forward)
        /*01a0*/ 	.word	0x00000000


	//----- nvinfo : EIATTR_REGCOUNT
	.align		4
.L_95:
        /*01a4*/ 	.byte	0x04, 0x2f
        /*01a6*/ 	.short	(.L_97 - .L_96)
	.align		4
.L_96:
        /*01a8*/ 	.word	index@(compute_gfx_vertices_cuda_kernel_backward)
        /*01ac*/ 	.word	0x00000008


	//----- nvinfo : EIATTR_MIN_STACK_SIZE
	.align		4
.L_97:
        /*01b0*/ 	.byte	0x04, 0x12
        /*01b2*/ 	.short	(.L_99 - .L_98)
	.align		4
.L_98:
        /*01b4*/ 	.word	index@(compute_gfx_vertices_cuda_kernel_backward)
        /*01b8*/ 	.word	0x00000000


	//----- nvinfo : EIATTR_FRAME_SIZE
	.align		4
.L_99:
        /*01bc*/ 	.byte	0x04, 0x11
        /*01be*/ 	.short	(.L_101 - .L_100)
	.align		4
.L_100:
        /*01c0*/ 	.word	index@(compute_gfx_vertices_cuda_kernel_backward)
        /*01c4*/ 	.word	0x00000000


	//----- nvinfo : EIATTR_REGCOUNT
	.align		4
.L_101:
        /*01c8*/ 	.byte	0x04, 0x2f
        /*01ca*/ 	.short	(.L_103 - .L_102)
	.align		4
.L_102:
        /*01cc*/ 	.word	index@(compute_average_normals_cuda_kernel_forward)
        /*01d0*/ 	.word	0x00000026


	//----- nvinfo : EIATTR_MIN_STACK_SIZE
	.align		4
.L_103:
        /*01d4*/ 	.byte	0x04, 0x12
        /*01d6*/ 	.short	(.L_105 - .L_104)
	.align		4
.L_104:
        /*01d8*/ 	.word	index@($__internal_15_$__cuda_sm3x_div_rn_noftz_f32_slowpath)
        /*01dc*/ 	.word	0x00000000


	//----- nvinfo : EIATTR_FRAME_SIZE
	.align		4
.L_105:
        /*01e0*/ 	.byte	0x04, 0x11
        /*01e2*/ 	.short	(.L_107 - .L_106)
	.align		4
.L_106:
        /*01e4*/ 	.word	index@($__internal_15_$__cuda_sm3x_div_rn_noftz_f32_slowpath)
        /*01e8*/ 	.word	0x00000000


	//----- nvinfo : EIATTR_MIN_STACK_SIZE
	.align		4
.L_107:
        /*01ec*/ 	.byte	0x04, 0x12
        /*01ee*/ 	.short	(.L_109 - .L_108)
	.align		4
.L_108:
        /*01f0*/ 	.word	index@($__internal_14_$__cuda_sm20_sqrt_rn_f32_slowpath)
        /*01f4*/ 	.word	0x00000000


	//----- nvinfo : EIATTR_FRAME_SIZE
	.align		4
.L_109:
        /*01f8*/ 	.byte	0x04, 0x11
        /*01fa*/ 	.short	(.L_111 - .L_110)
	.align		4
.L_110:
        /*01fc*/ 	.word	index@($__internal_14_$__cuda_sm20_sqrt_rn_f32_slowpath)
        /*0200*/ 	.word	0x00000000


	//----- nvinfo : EIATTR_MIN_STACK_SIZE
	.align		4
.L_111:
        /*0204*/ 	.byte	0x04, 0x12
        /*0206*/ 	.short	(.L_113 - .L_112)
	.align		4
.L_112:
        /*0208*/ 	.word	index@(compute_average_normals_cuda_kernel_forward)
        /*020c*/ 	.word	0x00000000


	//----- nvinfo : EIATTR_FRAME_SIZE
	.align		4
.L_113:
        /*0210*/ 	.byte	0x04, 0x11
        /*0212*/ 	.short	(.L_115 - .L_114)
	.align		4
.L_114:
        /*0214*/ 	.word	index@(compute_average_normals_cuda_kernel_forward)
        /*0218*/ 	.word	0x00000000


	//----- nvinfo : EIATTR_REGCOUNT
	.align		4
.L_115:
        /*021c*/ 	.byte	0x04, 0x2f
        /*021e*/ 	.short	(.L_117 - .L_116)
	.align		4
.L_116:
        /*0220*/ 	.word	index@(compute_average_normals_cuda_kernel_backward)
        /*0224*/ 	.word	0x00000008


	//----- nvinfo : EIATTR_MIN_STACK_SIZE
	.align		4
.L_117:
        /*0228*/ 	.byte	0x04, 0x12
        /*022a*/ 	.short	(.L_119 - .L_118)
	.align		4
.L_118:
        /*022c*/ 	.word	index@(compute_average_normals_cuda_kernel_backward)
        /*0230*/ 	.word	0x00000000


	//----- nvinfo : EIATTR_FRAME_SIZE
	.align		4
.L_119:
        /*0234*/ 	.byte	0x04, 0x11
        /*0236*/ 	.short	(.L_121 - .L_120)
	.align		4
.L_120:
        /*0238*/ 	.word	index@(compute_average_normals_cuda_kernel_backward)
        /*023c*/ 	.word	0x00000000


	//----- nvinfo : EIATTR_REGCOUNT
	.align		4
.L_121:
        /*0240*/ 	.byte	0x04, 0x2f
        /*0242*/ 	.short	(.L_123 - .L_122)
	.align		4
.L_122:
        /*0244*/ 	.word	index@(assemble_gfx_vertices_cuda_kernel_forward)
        /*0248*/ 	.word	0x0000001a


	//----- nvinfo : EIATTR_MIN_STACK_SIZE
	.align		4
.L_123:
        /*024c*/ 	.byte	0x04, 0x12
        /*024e*/ 	.short	(.L_125 - .L_124)
	.align		4
.L_124:
        /*0250*/ 	.word	index@($__internal_13_$__cuda_sm3x_div_rn_noftz_f32_slowpath)
        /*0254*/ 	.word	0x00000000


	//----- nvinfo : EIATTR_FRAME_SIZE
	.align		4
.L_125:
        /*0258*/ 	.byte	0x04, 0x11
        /*025a*/ 	.short	(.L_127 - .L_126)
	.align		4
.L_126:
        /*025c*/ 	.word	index@($__internal_13_$__cuda_sm3x_div_rn_noftz_f32_slowpath)
        /*0260*/ 	.word	0x00000000


	//----- nvinfo : EIATTR_MIN_STACK_SIZE
	.align		4
.L_127:
        /*0264*/ 	.byte	0x04, 0x12
        /*0266*/ 	.short	(.L_129 - .L_128)
	.align		4
.L_128:
        /*0268*/ 	.word	index@(assemble_gfx_vertices_cuda_kernel_forward)
        /*026c*/ 	.word	0x00000000


	//----- nvinfo : EIATTR_FRAME_SIZE
	.align		4
.L_129:
        /*0270*/ 	.byte	0x04, 0x11
        /*0272*/ 	.short	(.L_131 - .L_130)
	.align		4
.L_130:
        /*0274*/ 	.word	index@(assemble_gfx_vertices_cuda_kernel_forward)
        /*0278*/ 	.word	0x00000000


	//----- nvinfo : EIATTR_REGCOUNT
	.align		4
.L_131:
        /*027c*/ 	.byte	0x04, 0x2f
        /*027e*/ 	.short	(.L_133 - .L_132)
	.align		4
.L_132:
        /*0280*/ 	.word	index@(assemble_gfx_vertices_cuda_kernel_backward)
        /*0284*/ 	.word	0x00000008


	//----- nvinfo : EIATTR_MIN_STACK_SIZE
	.align		4
.L_133:
        /*0288*/ 	.byte	0x04, 0x12
        /*028a*/ 	.short	(.L_135 - .L_134)
	.align		4
.L_134:
        /*028c*/ 	.word	index@(assemble_gfx_vertices_cuda_kernel_backward)
        /*0290*/ 	.word	0x00000000


	//----- nvinfo : EIATTR_FRAME_SIZE
	.align		4
.L_135:
        /*0294*/ 	.byte	0x04, 0x11
        /*0296*/ 	.short	(.L_137 - .L_136)
	.align		4
.L_136:
        /*0298*/ 	.word	index@(assemble_gfx_vertices_cuda_kernel_backward)
        /*029c*/ 	.word	0x00000000


	//----- nvinfo : EIATTR_REGCOUNT
	.align		4
.L_137:
        /*02a0*/ 	.byte	0x04, 0x2f
        /*02a2*/ 	.short	(.L_139 - .L_138)
	.align		4
.L_138:
        /*02a4*/ 	.word	index@(copy_rgb_frame_cuda_kernel_forward)
        /*02a8*/ 	.word	0x00000017


	//----- nvinfo : EIATTR_MIN_STACK_SIZE
	.align		4
.L_139:
        /*02ac*/ 	.byte	0x04, 0x12
        /*02ae*/ 	.short	(.L_141 - .L_140)
	.align		4
.L_140:
        /*02b0*/ 	.word	index@($__internal_12_$__cuda_sm3x_div_rn_noftz_f32_slowpath)
        /*02b4*/ 	.word	0x00000000


	//----- nvinfo : EIATTR_FRAME_SIZE
	.align		4
.L_141:
        /*02b8*/ 	.byte	0x04, 0x11
        /*02ba*/ 	.short	(.L_143 - .L_142)
	.align		4
.L_142:
        /*02bc*/ 	.word	index@($__internal_12_$__cuda_sm3x_div_rn_noftz_f32_slowpath)
        /*02c0*/ 	.word	0x00000000


	//----- nvinfo : EIATTR_MIN_STACK_SIZE
	.align		4
.L_143:
        /*02c4*/ 	.byte	0x04, 0x12
        /*02c6*/ 	.short	(.L_145 - .L_144)
	.align		4
.L_144:
        /*02c8*/ 	.word	index@($__internal_11_$__cuda_sm20_div_u64)
        /*02cc*/ 	.word	0x00000000


	//----- nvinfo : EIATTR_FRAME_SIZE
	.align		4
.L_145:
        /*02d0*/ 	.byte	0x04, 0x11
        /*02d2*/ 	.short	(.L_147 - .L_146)
	.align		4
.L_146:
        /*02d4*/ 	.word	index@($__internal_11_$__cuda_sm20_div_u64)
        /*02d8*/ 	.word	0x00000000


	//----- nvinfo : EIATTR_MIN_STACK_SIZE
	.align		4
.L_147:
        /*02dc*/ 	.byte	0x04, 0x12
        /*02de*/ 	.short	(.L_149 - .L_148)
	.align		4
.L_148:
        /*02e0*/ 	.word	index@(copy_rgb_frame_cuda_kernel_forward)
        /*02e4*/ 	.word	0x00000000


	//----- nvinfo : EIATTR_FRAME_SIZE
	.align		4
.L_149:
        /*02e8*/ 	.byte	0x04, 0x11
        /*02ea*/ 	.short	(.L_151 - .L_150)
	.align		4
.L_150:
        /*02ec*/ 	.word	index@(copy_rgb_frame_cuda_kernel_forward)
        /*02f0*/ 	.word	0x00000000


	//----- nvinfo : EIATTR_REGCOUNT
	.align		4
.L_151:
        /*02f4*/ 	.byte	0x04, 0x2f
        /*02f6*/ 	.short	(.L_153 - .L_152)
	.align		4
.L_152:
        /*02f8*/ 	.word	index@(copy_rgb_frame_cuda_kernel_backward)
        /*02fc*/ 	.word	0x00000008


	//----- nvinfo : EIATTR_MIN_STACK_SIZE
	.align		4
.L_153:
        /*0300*/ 	.byte	0x04, 0x12
        /*0302*/ 	.short	(.L_155 - .L_154)
	.align		4
.L_154:
        /*0304*/ 	.word	index@(copy_rgb_frame_cuda_kernel_backward)
        /*0308*/ 	.word	0x00000000


	//----- nvinfo : EIATTR_FRAME_SIZE
	.align		4
.L_155:
        /*030c*/ 	.byte	0x04, 0x11
        /*030e*/ 	.short	(.L_157 - .L_156)
	.align		4
.L_156:
        /*0310*/ 	.word	index@(copy_rgb_frame_cuda_kernel_backward)
        /*0314*/ 	.word	0x00000000


	//----- nvinfo : EIATTR_REGCOUNT
	.align		4
.L_157:
        /*0318*/ 	.byte	0x04, 0x2f
        /*031a*/ 	.short	(.L_159 - .L_158)
	.align		4
.L_158:
        /*031c*/ 	.word	index@(copy_depth_frame_cuda_kernel_forward)
        /*0320*/ 	.word	0x00000014


	//----- nvinfo : EIATTR_MIN_STACK_SIZE
	.align		4
.L_159:
        /*0324*/ 	.byte	0x04, 0x12
        /*0326*/ 	.short	(.L_161 - .L_160)
	.align		4
.L_160:
        /*0328*/ 	.word	index@($__internal_10_$__cuda_sm3x_div_rn_noftz_f32_slowpath)
        /*032c*/ 	.word	0x00000000


	//----- nvinfo : EIATTR_FRAME_SIZE
	.align		4
.L_161:
        /*0330*/ 	.byte	0x04, 0x11
        /*0332*/ 	.short	(.L_163 - .L_162)
	.align		4
.L_162:
        /*0334*/ 	.word	index@($__internal_10_$__cuda_sm3x_div_rn_noftz_f32_slowpath)
        /*0338*/ 	.word	0x00000000


	//----- nvinfo : EIATTR_MIN_STACK_SIZE
	.align		4
.L_163:
        /*033c*/ 	.byte	0x04, 0x12
        /*033e*/ 	.short	(.L_165 - .L_164)
	.align		4
.L_164:
        /*0340*/ 	.word	index@($__internal_9_$__cuda_sm20_div_u64)
        /*0344*/ 	.word	0x00000000


	//----- nvinfo : EIATTR_FRAME_SIZE
	.align		4
.L_165:
        /*0348*/ 	.byte	0x04, 0x11
        /*034a*/ 	.short	(.L_167 - .L_166)
	.align		4
.L_166:
        /*034c*/ 	.word	index@($__internal_9_$__cuda_sm20_div_u64)
        /*0350*/ 	.word	0x00000000


	//----- nvinfo : EIATTR_MIN_STACK_SIZE
	.align		4
.L_167:
        /*0354*/ 	.byte	0x04, 0x12
        /*0356*/ 	.short	(.L_169 - .L_168)
	.align		4
.L_168:
        /*0358*/ 	.word	index@(copy_depth_frame_cuda_kernel_forward)
        /*035c*/ 	.word	0x00000000


	//----- nvinfo : EIATTR_FRAME_SIZE
	.align		4
.L_169:
        /*0360*/ 	.byte	0x04, 0x11
        /*0362*/ 	.short	(.L_171 - .L_170)
	.align		4
.L_170:
        /*0364*/ 	.word	index@(copy_depth_frame_cuda_kernel_forward)
        /*0368*/ 	.word	0x00000000


	//----- nvinfo : EIATTR_REGCOUNT
	.align		4
.L_171:
        /*036c*/ 	.byte	0x04, 0x2f
        /*036e*/ 	.short	(.L_173 - .L_172)
	.align		4
.L_172:
        /*0370*/ 	.word	index@(copy_depth_frame_cuda_kernel_backward)
        /*0374*/ 	.word	0x00000008


	//----- nvinfo : EIATTR_MIN_STACK_SIZE
	.align		4
.L_173:
        /*0378*/ 	.byte	0x04, 0x12
        /*037a*/ 	.short	(.L_175 - .L_174)
	.align		4
.L_174:
        /*037c*/ 	.word	index@(copy_depth_frame_cuda_kernel_backward)
        /*0380*/ 	.word	0x00000000


	//----- nvinfo : EIATTR_FRAME_SIZE
	.align		4
.L_175:
        /*0384*/ 	.byte	0x04, 0x11
        /*0386*/ 	.short	(.L_177 - .L_176)
	.align		4
.L_176:
        /*0388*/ 	.word	index@(copy_depth_frame_cuda_kernel_backward)
        /*038c*/ 	.word	0x00000000


	//----- nvinfo : EIATTR_REGCOUNT
	.align		4
.L_177:
        /*0390*/ 	.byte	0x04, 0x2f
        /*0392*/ 	.short	(.L_179 - .L_178)
	.align		4
.L_178:
        /*0394*/ 	.word	index@(copy_rgb_frame_tiles_cuda_kernel_forward)
        /*0398*/ 	.word	0x0000001b


	//----- nvinfo : EIATTR_MIN_STACK_SIZE
	.align		4
.L_179:
        /*039c*/ 	.byte	0x04, 0x12
        /*039e*/ 	.short	(.L_181 - .L_180)
	.align		4
.L_180:
        /*03a0*/ 	.word	index@($__internal_8_$__cuda_sm3x_div_rn_noftz_f32_slowpath)
        /*03a4*/ 	.word	0x00000000


	//----- nvinfo : EIATTR_FRAME_SIZE
	.align		4
.L_181:
        /*03a8*/ 	.byte	0x04, 0x11
        /*03aa*/ 	.short	(.L_183 - .L_182)
	.align		4
.L_182:
        /*03ac*/ 	.word	index@($__internal_8_$__cuda_sm3x_div_rn_noftz_f32_slowpath)
        /*03b0*/ 	.word	0x00000000


	//----- nvinfo : EIATTR_MIN_STACK_SIZE
	.align		4
.L_183:
        /*03b4*/ 	.byte	0x04, 0x12
        /*03b6*/ 	.short	(.L_185 - .L_184)
	.align		4
.L_184:
        /*03b8*/ 	.word	index@($__internal_7_$__cuda_sm20_rem_u64)
        /*03bc*/ 	.word	0x00000000


	//----- nvinfo : EIATTR_FRAME_SIZE
	.align		4
.L_185:
        /*03c0*/ 	.byte	0x04, 0x11
        /*03c2*/ 	.short	(.L_187 - .L_186)
	.align		4
.L_186:
        /*03c4*/ 	.word	index@($__internal_7_$__cuda_sm20_rem_u64)
        /*03c8*/ 	.word	0x00000000


	//----- nvinfo : EIATTR_MIN_STACK_SIZE
	.align		4
.L_187:
        /*03cc*/ 	.byte	0x04, 0x12
        /*03ce*/ 	.short	(.L_189 - .L_188)
	.align		4
.L_188:
        /*03d0*/ 	.word	index@($__internal_6_$__cuda_sm20_div_u64)
        /*03d4*/ 	.word	0x00000000


	//----- nvinfo : EIATTR_FRAME_SIZE
	.align		4
.L_189:
        /*03d8*/ 	.byte	0x04, 0x11
        /*03da*/ 	.short	(.L_191 - .L_190)
	.align		4
.L_190:
        /*03dc*/ 	.word	index@($__internal_6_$__cuda_sm20_div_u64)
        /*03e0*/ 	.word	0x00000000


	//----- nvinfo : EIATTR_MIN_STACK_SIZE
	.align		4
.L_191:
        /*03e4*/ 	.byte	0x04, 0x12
        /*03e6*/ 	.short	(.L_193 - .L_192)
	.align		4
.L_192:
        /*03e8*/ 	.word	index@(copy_rgb_frame_tiles_cuda_kernel_forward)
        /*03ec*/ 	.word	0x00000000


	//----- nvinfo : EIATTR_FRAME_SIZE
	.align		4
.L_193:
        /*03f0*/ 	.byte	0x04, 0x11
        /*03f2*/ 	.short	(.L_195 - .L_194)
	.align		4
.L_194:
        /*03f4*/ 	.word	index@(copy_rgb_frame_tiles_cuda_kernel_forward)
        /*03f8*/ 	.word	0x00000000


	//----- nvinfo : EIATTR_REGCOUNT
	.align		4
.L_195:
        /*03fc*/ 	.byte	0x04, 0x2f
        /*03fe*/ 	.short	(.L_197 - .L_196)
	.align		4
.L_196:
        /*0400*/ 	.word	index@(copy_rgb_frame_tiles_cuda_kernel_backward)
        /*0404*/ 	.word	0x00000008


	//----- nvinfo : EIATTR_MIN_STACK_SIZE
	.align		4
.L_197:
        /*0408*/ 	.byte	0x04, 0x12
        /*040a*/ 	.short	(.L_199 - .L_198)
	.align		4
.L_198:
        /*040c*/ 	.word	index@(copy_rgb_frame_tiles_cuda_kernel_backward)
        /*0410*/ 	.word	0x00000000


	//----- nvinfo : EIATTR_FRAME_SIZE
	.align		4
.L_199:
        /*0414*/ 	.byte	0x04, 0x11
        /*0416*/ 	.short	(.L_201 - .L_200)
	.align		4
.L_200:
        /*0418*/ 	.word	index@(copy_rgb_frame_tiles_cuda_kernel_backward)
        /*041c*/ 	.word	0x00000000


	//----- nvinfo : EIATTR_REGCOUNT
	.align		4
.L_201:
        /*0420*/ 	.byte	0x04, 0x2f
        /*0422*/ 	.short	(.L_203 - .L_202)
	.align		4
.L_202:
        /*0424*/ 	.word	index@(copy_depth_frame_tiles_cuda_kernel_forward)
        /*0428*/ 	.word	0x00000018


	//----- nvinfo : EIATTR_MIN_STACK_SIZE
	.align		4
.L_203:
        /*042c*/ 	.byte	0x04, 0x12
        /*042e*/ 	.short	(.L_205 - .L_204)
	.align		4
.L_204:
        /*0430*/ 	.word	index@($__internal_5_$__cuda_sm3x_div_rn_noftz_f32_slowpath)
        /*0434*/ 	.word	0x00000000


	//----- nvinfo : EIATTR_FRAME_SIZE
	.align		4
.L_205:
        /*0438*/ 	.byte	0x04, 0x11
        /*043a*/ 	.short	(.L_207 - .L_206)
	.align		4
.L_206:
        /*043c*/ 	.word	index@($__internal_5_$__cuda_sm3x_div_rn_noftz_f32_slowpath)
        /*0440*/ 	.word	0x00000000


	//----- nvinfo : EIATTR_MIN_STACK_SIZE
	.align		4
.L_207:
        /*0444*/ 	.byte	0x04, 0x12
        /*0446*/ 	.short	(.L_209 - .L_208)
	.align		4
.L_208:
        /*0448*/ 	.word	index@($__internal_4_$__cuda_sm20_rem_u64)
        /*044c*/ 	.word	0x00000000


	//----- nvinfo : EIATTR_FRAME_SIZE
	.align		4
.L_209:
        /*0450*/ 	.byte	0x04, 0x11
        /*0452*/ 	.short	(.L_211 - .L_210)
	.align		4
.L_210:
        /*0454*/ 	.word	index@($__internal_4_$__cuda_sm20_rem_u64)
        /*0458*/ 	.word	0x00000000


	//----- nvinfo : EIATTR_MIN_STACK_SIZE
	.align		4
.L_211:
        /*045c*/ 	.byte	0x04, 0x12
        /*045e*/ 	.short	(.L_213 - .L_212)
	.align		4
.L_212:
        /*0460*/ 	.word	index@($__internal_3_$__cuda_sm20_div_u64)
        /*0464*/ 	.word	0x00000000


	//----- nvinfo : EIATTR_FRAME_SIZE
	.align		4
.L_213:
        /*0468*/ 	.byte	0x04, 0x11
        /*046a*/ 	.short	(.L_215 - .L_214)
	.align		4
.L_214:
        /*046c*/ 	.word	index@($__internal_3_$__cuda_sm20_div_u64)
        /*0470*/ 	.word	0x00000000


	//----- nvinfo : EIATTR_MIN_STACK_SIZE
	.align		4
.L_215:
        /*0474*/ 	.byte	0x04, 0x12
        /*0476*/ 	.short	(.L_217 - .L_216)
	.align		4
.L_216:
        /*0478*/ 	.word	index@(copy_depth_frame_tiles_cuda_kernel_forward)
        /*047c*/ 	.word	0x00000000


	//----- nvinfo : EIATTR_FRAME_SIZE
	.align		4
.L_217:
        /*0480*/ 	.byte	0x04, 0x11
        /*0482*/ 	.short	(.L_219 - .L_218)
	.align		4
.L_218:
        /*0484*/ 	.word	index@(copy_depth_frame_tiles_cuda_kernel_forward)
        /*0488*/ 	.word	0x00000000


	//----- nvinfo : EIATTR_REGCOUNT
	.align		4
.L_219:
        /*048c*/ 	.byte	0x04, 0x2f
        /*048e*/ 	.short	(.L_221 - .L_220)
	.align		4
.L_220:
        /*0490*/ 	.word	index@(copy_depth_frame_tiles_cuda_kernel_backward)
        /*0494*/ 	.word	0x00000008


	//----- nvinfo : EIATTR_MIN_STACK_SIZE
	.align		4
.L_221:
        /*0498*/ 	.byte	0x04, 0x12
        /*049a*/ 	.short	(.L_223 - .L_222)
	.align		4
.L_222:
        /*049c*/ 	.word	index@(copy_depth_frame_tiles_cuda_kernel_backward)
        /*04a0*/ 	.word	0x00000000


	//----- nvinfo : EIATTR_FRAME_SIZE
	.align		4
.L_223:
        /*04a4*/ 	.byte	0x04, 0x11
        /*04a6*/ 	.short	(.L_225 - .L_224)
	.align		4
.L_224:
        /*04a8*/ 	.word	index@(copy_depth_frame_tiles_cuda_kernel_backward)
        /*04ac*/ 	.word	0x00000000


	//----- nvinfo : EIATTR_REGCOUNT
	.align		4
.L_225:
        /*04b0*/ 	.byte	0x04, 0x2f
        /*04b2*/ 	.short	(.L_227 - .L_226)
	.align		4
.L_226:
        /*04b4*/ 	.word	index@(copy_rgb_frame_tile_cuda_kernel_forward)
        /*04b8*/ 	.word	0x00000019


	//----- nvinfo : EIATTR_MIN_STACK_SIZE
	.align		4
.L_227:
        /*04bc*/ 	.byte	0x04, 0x12
        /*04be*/ 	.short	(.L_229 - .L_228)
	.align		4
.L_228:
        /*04c0*/ 	.word	index@($__internal_2_$__cuda_sm3x_div_rn_noftz_f32_slowpath)
        /*04c4*/ 	.word	0x00000000


	//----- nvinfo : EIATTR_FRAME_SIZE
	.align		4
.L_229:
        /*04c8*/ 	.byte	0x04, 0x11
        /*04ca*/ 	.short	(.L_231 - .L_230)
	.align		4
.L_230:
        /*04cc*/ 	.word	index@($__internal_2_$__cuda_sm3x_div_rn_noftz_f32_slowpath)
        /*04d0*/ 	.word	0x00000000


	//----- nvinfo : EIATTR_MIN_STACK_SIZE
	.align		4
.L_231:
        /*04d4*/ 	.byte	0x04, 0x12
        /*04d6*/ 	.short	(.L_233 - .L_232)
	.align		4
.L_232:
        /*04d8*/ 	.word	index@($__internal_1_$__cuda_sm20_rem_u64)
        /*04dc*/ 	.word	0x00000000


	//----- nvinfo : EIATTR_FRAME_SIZE
	.align		4
.L_233:
        /*04e0*/ 	.byte	0x04, 0x11
        /*04e2*/ 	.short	(.L_235 - .L_234)
	.align		4
.L_234:
        /*04e4*/ 	.word	index@($__internal_1_$__cuda_sm20_rem_u64)
        /*04e8*/ 	.word	0x00000000


	//----- nvinfo : EIATTR_MIN_STACK_SIZE
	.align		4
.L_235:
        /*04ec*/ 	.byte	0x04, 0x12
        /*04ee*/ 	.short	(.L_237 - .L_236)
	.align		4
.L_236:
        /*04f0*/ 	.word	index@($__internal_0_$__cuda_sm20_div_u64)
        /*04f4*/ 	.word	0x00000000


	//----- nvinfo : EIATTR_FRAME_SIZE
	.align		4
.L_237:
        /*04f8*/ 	.byte	0x04, 0x11
        /*04fa*/ 	.short	(.L_239 - .L_238)
	.align		4
.L_238:
        /*04fc*/ 	.word	index@($__internal_0_$__cuda_sm20_div_u64)
        /*0500*/ 	.word	0x00000000


	//----- nvinfo : EIATTR_MIN_STACK_SIZE
	.align		4
.L_239:
        /*0504*/ 	.byte	0x04, 0x12
        /*0506*/ 	.short	(.L_241 - .L_240)
	.align		4
.L_240:
        /*0508*/ 	.word	index@(copy_rgb_frame_tile_cuda_kernel_forward)
        /*050c*/ 	.word	0x00000000


	//----- nvinfo : EIATTR_FRAME_SIZE
	.align		4
.L_241:
        /*0510*/ 	.byte	0x04, 0x11
        /*0512*/ 	.short	(.L_243 - .L_242)
	.align		4
.L_242:
        /*0514*/ 	.word	index@(copy_rgb_frame_tile_cuda_kernel_forward)
        /*0518*/ 	.word	0x00000000


	//----- nvinfo : EIATTR_REGCOUNT
	.align		4
.L_243:
        /*051c*/ 	.byte	0x04, 0x2f
        /*051e*/ 	.short	(.L_245 - .L_244)
	.align		4
.L_244:
        /*0520*/ 	.word	index@(copy_rgb_frame_tile_cuda_kernel_backward)
        /*0524*/ 	.word	0x00000008


	//----- nvinfo : EIATTR_MIN_STACK_SIZE
	.align		4
.L_245:
        /*0528*/ 	.byte	0x04, 0x12
        /*052a*/ 	.short	(.L_247 - .L_246)
	.align		4
.L_246:
        /*052c*/ 	.word	index@(copy_rgb_frame_tile_cuda_kernel_backward)
        /*0530*/ 	.word	0x00000000


	//----- nvinfo : EIATTR_FRAME_SIZE
	.align		4
.L_247:
        /*0534*/ 	.byte	0x04, 0x11
        /*0536*/ 	.short	(.L_249 - .L_248)
	.align		4
.L_248:
        /*0538*/ 	.word	index@(copy_rgb_frame_tile_cuda_kernel_backward)
        /*053c*/ 	.word	0x00000000


	//----- nvinfo : EIATTR_MIN_STACK_SIZE
	.align		4
.L_249:
        /*0540*/ 	.byte	0x04, 0x12
        /*0542*/ 	.short	(.L_251 - .L_250)
	.align		4
.L_250:
        /*0544*/ 	.word	index@(copy_rgb_frame_tile_cuda_kernel_backward)
        /*0548*/ 	.word	0x00000000


	//----- nvinfo : EIATTR_MIN_STACK_SIZE
	.align		4
.L_251:
        /*054c*/ 	.byte	0x04, 0x12
        /*054e*/ 	.short	(.L_253 - .L_252)
	.align		4
.L_252:
        /*0550*/ 	.word	index@(copy_rgb_frame_tile_cuda_kernel_forward)
        /*0554*/ 	.word	0x00000000


	//----- nvinfo : EIATTR_MIN_STACK_SIZE
	.align		4
.L_253:
        /*0558*/ 	.byte	0x04, 0x12
        /*055a*/ 	.short	(.L_255 - .L_254)
	.align		4
.L_254:
        /*055c*/ 	.word	index@(copy_depth_frame_tiles_cuda_kernel_backward)
        /*0560*/ 	.word	0x00000000


	//----- nvinfo : EIATTR_MIN_STACK_SIZE
	.align		4
.L_255:
        /*0564*/ 	.byte	0x04, 0x12
        /*0566*/ 	.short	(.L_257 - .L_256)
	.align		4
.L_256:
        /*0568*/ 	.word	index@(copy_depth_frame_tiles_cuda_kernel_forward)
        /*056c*/ 	.word	0x00000000


	//----- nvinfo : EIATTR_MIN_STACK_SIZE
	.align		4
.L_257:
        /*0570*/ 	.byte	0x04, 0x12
        /*0572*/ 	.short	(.L_259 - .L_258)
	.align		4
.L_258:
        /*0574*/ 	.word	index@(copy_rgb_frame_tiles_cuda_kernel_backward)
        /*0578*/ 	.word	0x00000000


	//----- nvinfo : EIATTR_MIN_STACK_SIZE
	.align		4
.L_259:
        /*057c*/ 	.byte	0x04, 0x12
        /*057e*/ 	.short	(.L_261 - .L_260)
	.align		4
.L_260:
        /*0580*/ 	.word	index@(copy_rgb_frame_tiles_cuda_kernel_forward)
        /*0584*/ 	.word	0x00000000


	//----- nvinfo : EIATTR_MIN_STACK_SIZE
	.align		4
.L_261:
        /*0588*/ 	.byte	0x04, 0x12
        /*058a*/ 	.short	(.L_263 - .L_262)
	.align		4
.L_262:
        /*058c*/ 	.word	index@(copy_depth_frame_cuda_kernel_backward)
        /*0590*/ 	.word	0x00000000


	//----- nvinfo : EIATTR_MIN_STACK_SIZE
	.align		4
.L_263:
        /*0594*/ 	.byte	0x04, 0x12
        /*0596*/ 	.short	(.L_265 - .L_264)
	.align		4
.L_264:
        /*0598*/ 	.word	index@(copy_depth_frame_cuda_kernel_forward)
        /*059c*/ 	.word	0x00000000


	//----- nvinfo : EIATTR_MIN_STACK_SIZE
	.align		4
.L_265:
        /*05a0*/ 	.byte	0x04, 0x12
        /*05a2*/ 	.short	(.L_267 - .L_266)
	.align		4
.L_266:
        /*05a4*/ 	.word	index@(copy_rgb_frame_cuda_kernel_backward)
        /*05a8*/ 	.word	0x00000000


	//----- nvinfo : EIATTR_MIN_STACK_SIZE
	.align		4
.L_267:
        /*05ac*/ 	.byte	0x04, 0x12
        /*05ae*/ 	.short	(.L_269 - .L_268)
	.align		4
.L_268:
        /*05b0*/ 	.word	index@(copy_rgb_frame_cuda_kernel_forward)
        /*05b4*/ 	.word	0x00000000


	//----- nvinfo : EIATTR_MIN_STACK_SIZE
	.align		4
.L_269:
        /*05b8*/ 	.byte	0x04, 0x12
        /*05ba*/ 	.short	(.L_271 - .L_270)
	.align		4
.L_270:
        /*05bc*/ 	.word	index@(assemble_gfx_vertices_cuda_kernel_backward)
        /*05c0*/ 	.word	0x00000000


	//----- nvinfo : EIATTR_MIN_STACK_SIZE
	.align		4
.L_271:
        /*05c4*/ 	.byte	0x04, 0x12
        /*05c6*/ 	.short	(.L_273 - .L_272)
	.align		4
.L_272:
        /*05c8*/ 	.word	index@(assemble_gfx_vertices_cuda_kernel_forward)
        /*05cc*/ 	.word	0x00000000


	//----- nvinfo : EIATTR_MIN_STACK_SIZE
	.align		4
.L_273:
        /*05d0*/ 	.byte	0x04, 0x12
        /*05d2*/ 	.short	(.L_275 - .L_274)
	.align		4
.L_274:
        /*05d4*/ 	.word	index@(compute_average_normals_cuda_kernel_backward)
        /*05d8*/ 	.word	0x00000000


	//----- nvinfo : EIATTR_MIN_STACK_SIZE
	.align		4
.L_275:
        /*05dc*/ 	.byte	0x04, 0x12
        /*05de*/ 	.short	(.L_277 - .L_276)
	.align		4
.L_276:
        /*05e0*/ 	.word	index@(compute_average_normals_cuda_kernel_forward)
        /*05e4*/ 	.word	0x00000000


	//----- nvinfo : EIATTR_MIN_STACK_SIZE
	.align		4
.L_277:
        /*05e8*/ 	.byte	0x04, 0x12
        /*05ea*/ 	.short	(.L_279 - .L_278)
	.align		4
.L_278:
        /*05ec*/ 	.word	index@(compute_gfx_vertices_cuda_kernel_backward)
        /*05f0*/ 	.word	0x00000000


	//----- nvinfo : EIATTR_MIN_STACK_SIZE
	.align		4
.L_279:
        /*05f4*/ 	.byte	0x04, 0x12
        /*05f6*/ 	.short	(.L_281 - .L_280)
	.align		4
.L_280:
        /*05f8*/ 	.word	index@(compute_gfx_vertices_cuda_kernel_forward)
        /*05fc*/ 	.word	0x00000000


	//----- nvinfo : EIATTR_MIN_STACK_SIZE
	.align		4
.L_281:
        /*0600*/ 	.byte	0x04, 0x12
        /*0602*/ 	.short	(.L_283 - .L_282)
	.align		4
.L_282:
        /*0604*/ 	.word	index@(update_line_transforms_cuda_kernel_backward)
        /*0608*/ 	.word	0x00000000


	//----- nvinfo : EIATTR_MIN_STACK_SIZE
	.align		4
.L_283:
        /*060c*/ 	.byte	0x04, 0x12
        /*060e*/ 	.short	(.L_285 - .L_284)
	.align		4
.L_284:
        /*0610*/ 	.word	index@(update_line_transforms_cuda_kernel_forward)
        /*0614*/ 	.word	0x00000020


	//----- nvinfo : EIATTR_MIN_STACK_SIZE
	.align		4
.L_285:
        /*0618*/ 	.byte	0x04, 0x12
        /*061a*/ 	.short	(.L_287 - .L_286)
	.align		4
.L_286:
        /*061c*/ 	.word	index@(update_points_positions_cuda_kernel_backward)
        /*0620*/ 	.word	0x00000000


	//----- nvinfo : EIATTR_MIN_STACK_SIZE
	.align		4
.L_287:
        /*0624*/ 	.byte	0x04, 0x12
        /*0626*/ 	.short	(.L_289 - .L_288)
	.align		4
.L_288:
        /*0628*/ 	.word	index@(update_points_positions_cuda_kernel_forward)
        /*062c*/ 	.word	0x00000000


	//----- nvinfo : EIATTR_MIN_STACK_SIZE
	.align		4
.L_289:
        /*0630*/ 	.byte	0x04, 0x12
        /*0632*/ 	.short	(.L_291 - .L_290)
	.align		4
.L_290:
        /*0634*/ 	.word	index@(update_vbo_vertices_cuda_kernel_backward)
        /*0638*/ 	.word	0x00000000


	//----- nvinfo : EIATTR_MIN_STACK_SIZE
	.align		4
.L_291:
        /*063c*/ 	.byte	0x04, 0x12
        /*063e*/ 	.short	(.L_293 - .L_292)
	.align		4
.L_292:
        /*0640*/ 	.word	index@(update_vbo_vertices_cuda_kernel_forward)
        /*0644*/ 	.word	0x00000000


	//----- nvinfo : EIATTR_MIN_STACK_SIZE
	.align		4
.L_293:
        /*0648*/ 	.byte	0x04, 0x12
        /*064a*/ 	.short	(.L_295 - .L_294)
	.align		4
.L_294:
        /*064c*/ 	.word	index@(update_vbo_transforms_cuda_kernel_backward)
        /*0650*/ 	.word	0x00000000


	//----- nvinfo : EIATTR_MIN_STACK_SIZE
	.align		4
.L_295:
        /*0654*/ 	.byte	0x04, 0x12
        /*0656*/ 	.short	(.L_297 - .L_296)
	.align		4
.L_296:
        /*0658*/ 	.word	index@(update_vbo_transforms_cuda_kernel_forward)
        /*065c*/ 	.word	0x00000000
.L_297:


//--------------------- .nv.info.copy_rgb_frame_tile_cuda_kernel_backward --------------------------
	.section	.nv.info.copy_rgb_frame_tile_cuda_kernel_backward,"",@"SHT_CUDA_INFO"
	.sectionflags	@""
	.align	4


	//----- nvinfo : EIATTR_CUDA_API_VERSION
	.align		4
        /*0000*/ 	.byte	0x04, 0x37
        /*0002*/ 	.short	(.L_299 - .L_298)
.L_298:
        /*0004*/ 	.word	0x0000007d


	//----- nvinfo : EIATTR_PARAM_CBANK
	.align		4
.L_299:
        /*0008*/ 	.byte	0x04, 0x0a
        /*000a*/ 	.short	(.L_301 - .L_300)
	.align		4
.L_300:
        /*000c*/ 	.word	index@(.nv.constant0.copy_rgb_frame_tile_cuda_kernel_backward)
        /*0010*/ 	.short	0x0160
        /*0012*/ 	.short	0x0130


	//----- nvinfo : EIATTR_CBANK_PARAM_SIZE
	.align		4
.L_301:
        /*0014*/ 	.byte	0x03, 0x19
        /*0016*/ 	.short	0x0130


	//----- nvinfo : EIATTR_KPARAM_INFO
	.align		4
        /*0018*/ 	.byte	0x04, 0x17
        /*001a*/ 	.short	(.L_303 - .L_302)
.L_302:
        /*001c*/ 	.word	0x00000000
        /*0020*/ 	.short	0x000e
        /*0022*/ 	.short	0x00f8
        /*0024*/ 	.byte	0x00, 0xf0, 0xe1, 0x00


	//----- nvinfo : EIATTR_KPARAM_INFO
	.align		4
.L_303:
        /*0028*/ 	.byte	0x04, 0x17
        /*002a*/ 	.short	(.L_305 - .L_304)
.L_304:
        /*002c*/ 	.word	0x00000000
        /*0030*/ 	.short	0x000d
        /*0032*/ 	.short	0x00f0
        /*0034*/ 	.byte	0x00, 0xf0, 0x11, 0x00


	//----- nvinfo : EIATTR_KPARAM_INFO
	.align		4
.L_305:
        /*0038*/ 	.byte	0x04, 0x17
        /*003a*/ 	.short	(.L_307 - .L_306)
.L_306:
        /*003c*/ 	.word	0x00000000
        /*0040*/ 	.short	0x000c
        /*0042*/ 	.short	0x00ec
        /*0044*/ 	.byte	0x00, 0xf0, 0x11, 0x00


	//----- nvinfo : EIATTR_KPARAM_INFO
	.align		4
.L_307:
        /*0048*/ 	.byte	0x04, 0x17
        /*004a*/ 	.short	(.L_309 - .L_308)
.L_308:
        /*004c*/ 	.word	0x00000000
        /*0050*/ 	.short	0x000b
        /*0052*/ 	.short	0x00e8
        /*0054*/ 	.byte	0x00, 0xf0, 0x11, 0x00


	//----- nvinfo : EIATTR_KPARAM_INFO
	.align		4
.L_309:
        /*0058*/ 	.byte	0x04, 0x17
        /*005a*/ 	.short	(.L_311 - .L_310)
.L_310:
        /*005c*/ 	.word	0x00000000
        /*0060*/ 	.short	0x000a
        /*0062*/ 	.short	0x00e4
        /*0064*/ 	.byte	0x00, 0xf0, 0x11, 0x00


	//----- nvinfo : EIATTR_KPARAM_INFO
	.align		4
.L_311:
        /*0068*/ 	.byte	0x04, 0x17
        /*006a*/ 	.short	(.L_313 - .L_312)
.L_312:
        /*006c*/ 	.word	0x00000000
        /*0070*/ 	.short	0x0009
        /*0072*/ 	.short	0x00e0
        /*0074*/ 	.byte	0x00, 0xf0, 0x11, 0x00


	//----- nvinfo : EIATTR_KPARAM_INFO
	.align		4
.L_313:
        /*0078*/ 	.byte	0x04, 0x17
        /*007a*/ 	.short	(.L_315 - .L_314)
.L_314:
        /*007c*/ 	.word	0x00000000
        /*0080*/ 	.short	0x0008
        /*0082*/ 	.short	0x00a8
        /*0084*/ 	.byte	0x00, 0xf0, 0xe1, 0x00


	//----- nvinfo : EIATTR_KPARAM_INFO
	.align		4
.L_315:
        /*0088*/ 	.byte	0x04, 0x17
        /*008a*/ 	.short	(.L_317 - .L_316)
.L_316:
        /*008c*/ 	.word	0x00000000
        /*0090*/ 	.short	0x0007
        /*0092*/ 	.short	0x0070
        /*0094*/ 	.byte	0x00, 0xf0, 0xe1, 0x00


	//----- nvinfo : EIATTR_KPARAM_INFO
	.align		4
.L_317:
        /*0098*/ 	.byte	0x04, 0x17
        /*009a*/ 	.short	(.L_319 - .L_318)
.L_318:
        /*009c*/ 	.word	0x00000000
        /*00a0*/ 	.short	0x0006
        /*00a2*/ 	.short	0x0068
        /*00a4*/ 	.byte	0x00, 0xf0, 0x11, 0x00


	//----- nvinfo : EIATTR_KPARAM_INFO
	.align		4
.L_319:
        /*00a8*/ 	.byte	0x04, 0x17
        /*00aa*/ 	.short	(.L_321 - .L_320)
.L_320:
        /*00ac*/ 	.word	0x00000000
        /*00b0*/ 	.short	0x0005
        /*00b2*/ 	.short	0x0064
        /*00b4*/ 	.byte	0x00, 0xf0, 0x11, 0x00


	//----- nvinfo : EIATTR_KPARAM_INFO
	.align		4
.L_321:
        /*00b8*/ 	.byte	0x04, 0x17
        /*00ba*/ 	.short	(.L_323 - .L_322)
.L_322:
        /*00bc*/ 	.word	0x00000000
        /*00c0*/ 	.short	0x0004
        /*00c2*/ 	.short	0x0060
        /*00c4*/ 	.byte	0x00, 0xf0, 0x11, 0x00


	//----- nvinfo : EIATTR_KPARAM_INFO
	.align		4
.L_323:
        /*00c8*/ 	.byte	0x04, 0x17
        /*00ca*/ 	.short	(.L_325 - .L_324)
.L_324:
        /*00cc*/ 	.word	0x00000000
        /*00d0*/ 	.short	0x0003
        /*00d2*/ 	.short	0x005c
        /*00d4*/ 	.byte	0x00, 0xf0, 0x11, 0x00


	//----- nvinfo : EIATTR_KPARAM_INFO
	.align		4
.L_325:
        /*00d8*/ 	.byte	0x04, 0x17
        /*00da*/ 	.short	(.L_327 - .L_326)
.L_326:
        /*00dc*/ 	.word	0x00000000
        /*00e0*/ 	.short	0x0002
        /*00e2*/ 	.short	0x0058
        /*00e4*/ 	.byte	0x00, 0xf0, 0x11, 0x00


	//----- nvinfo : EIATTR_KPARAM_INFO
	.align		4
.L_327:
        /*00e8*/ 	.byte	0x04, 0x17
        /*00ea*/ 	.short	(.L_329 - .L_328)
.L_328:
        /*00ec*/ 	.word	0x00000000
        /*00f0*/ 	.short	0x0001
        /*00f2*/ 	.short	0x0020
        /*00f4*/ 	.byte	0x00, 0xf0, 0xe1, 0x00


	//----- nvinfo : EIATTR_KPARAM_INFO
	.align		4
.L_329:
        /*00f8*/ 	.byte	0x04, 0x17
        /*00fa*/ 	.short	(.L_331 - .L_330)
.L_330:
        /*00fc*/ 	.word	0x00000000
        /*0100*/ 	.short	0x0000
        /*0102*/ 	.short	0x0000
        /*0104*/ 	.byte	0x00, 0xf0, 0x81, 0x00


	//----- nvinfo : EIATTR_MAXREG_COUNT
	.align		4
.L_331:
        /*0108*/ 	.byte	0x03, 0x1b
        /*010a*/ 	.short	0x00ff


	//----- nvinfo : EIATTR_EXIT_INSTR_OFFSETS
	.align		4
        /*010c*/ 	.byte	0x04, 0x1c
        /*010e*/ 	.short	(.L_333 - .L_332)


	//   ....[0]....
.L_332:
        /*0110*/ 	.word	0x00000070


	//   ....[1]....
        /*0114*/ 	.word	0x00000080
.L_333:


//--------------------- .nv.info.copy_rgb_frame_tile_cuda_kernel_forward --------------------------
	.section	.nv.info.copy_rgb_frame_tile_cuda_kernel_forward,"",@"SHT_CUDA_INFO"
	.sectionflags	@""
	.align	4


	//----- nvinfo : EIATTR_CUDA_API_VERSION
	.align		4
        /*0000*/ 	.byte	0x04, 0x37
        /*0002*/ 	.short	(.L_335 - .L_334)
.L_334:
        /*0004*/ 	.word	0x0000007d


	//----- nvinfo : EIATTR_PARAM_CBANK
	.align		4
.L_335:
        /*0008*/ 	.byte	0x04, 0x0a
        /*000a*/ 	.short	(.L_337 - .L_336)
	.align		4
.L_336:
        /*000c*/ 	.word	index@(.nv.constant0.copy_rgb_frame_tile_cuda_kernel_forward)
        /*0010*/ 	.short	0x0160
        /*0012*/ 	.short	0x00a8


	//----- nvinfo : EIATTR_CBANK_PARAM_SIZE
	.align		4
.L_337:
        /*0014*/ 	.byte	0x03, 0x19
        /*0016*/ 	.short	0x00a8


	//----- nvinfo : EIATTR_KPARAM_INFO
	.align		4
        /*0018*/ 	.byte	0x04, 0x17
        /*001a*/ 	.short	(.L_339 - .L_338)
.L_338:
        /*001c*/ 	.word	0x00000000
        /*0020*/ 	.short	0x0007
        /*0022*/ 	.short	0x0070
        /*0024*/ 	.byte	0x00, 0xf0, 0xe1, 0x00


	//----- nvinfo : EIATTR_KPARAM_INFO
	.align		4
.L_339:
        /*0028*/ 	.byte	0x04, 0x17
        /*002a*/ 	.short	(.L_341 - .L_340)
.L_340:
        /*002c*/ 	.word	0x00000000
        /*0030*/ 	.short	0x0006
        /*0032*/ 	.short	0x0068
        /*0034*/ 	.byte	0x00, 0xf0, 0x11, 0x00


	//----- nvinfo : EIATTR_KPARAM_INFO
	.align		4
.L_341:
        /*0038*/ 	.byte	0x04, 0x17
        /*003a*/ 	.short	(.L_343 - .L_342)
.L_342:
        /*003c*/ 	.word	0x00000000
        /*0040*/ 	.short	0x0005
        /*0042*/ 	.short	0x0064
        /*0044*/ 	.byte	0x00, 0xf0, 0x11, 0x00


	//----- nvinfo : EIATTR_KPARAM_INFO
	.align		4
.L_343:
        /*0048*/ 	.byte	0x04, 0x17
        /*004a*/ 	.short	(.L_345 - .L_344)
.L_344:
        /*004c*/ 	.word	0x00000000
        /*0050*/ 	.short	0x0004
        /*0052*/ 	.short	0x0060
        /*0054*/ 	.byte	0x00, 0xf0, 0x11, 0x00


	//----- nvinfo : EIATTR_KPARAM_INFO
	.align		4
.L_345:
        /*0058*/ 	.byte	0x04, 0x17
        /*005a*/ 	.short	(.L_347 - .L_346)
.L_346:
        /*005c*/ 	.word	0x00000000
        /*0060*/ 	.short	0x0003
        /*0062*/ 	.short	0x005c
        /*0064*/ 	.byte	0x00, 0xf0, 0x11, 0x00


	//----- nvinfo : EIATTR_KPARAM_INFO
	.align		4
.L_347:
        /*0068*/ 	.byte	0x04, 0x17
        /*006a*/ 	.short	(.L_349 - .L_348)
.L_348:
        /*006c*/ 	.word	0x00000000
        /*0070*/ 	.short	0x0002
        /*0072*/ 	.short	0x0058
        /*0074*/ 	.byte	0x00, 0xf0, 0x11, 0x00


	//----- nvinfo : EIATTR_KPARAM_INFO
	.align		4
.L_349:
        /*0078*/ 	.byte	0x04, 0x17
        /*007a*/ 	.short	(.L_351 - .L_350)
.L_350:
        /*007c*/ 	.word	0x00000000
        /*0080*/ 	.short	0x0001
        /*0082*/ 	.short	0x0020
        /*0084*/ 	.byte	0x00, 0xf0, 0xe1, 0x00


	//----- nvinfo : EIATTR_KPARAM_INFO
	.align		4
.L_351:
        /*0088*/ 	.byte	0x04, 0x17
        /*008a*/ 	.short	(.L_353 - .L_352)
.L_352:
        /*008c*/ 	.word	0x00000000
        /*0090*/ 	.short	0x0000
        /*0092*/ 	.short	0x0000
        /*0094*/ 	.byte	0x00, 0xf0, 0x81, 0x00


	//----- nvinfo : EIATTR_MAXREG_COUNT
	.align		4
.L_353:
        /*0098*/ 	.byte	0x03, 0x1b
        /*009a*/ 	.short	0x00ff


	//----- nvinfo : EIATTR_EXIT_INSTR_OFFSETS
	.align		4
        /*009c*/ 	.byte	0x04, 0x1c
        /*009e*/ 	.short	(.L_355 - .L_354)


	//   ....[0]....
.L_354:
        /*00a0*/ 	.word	0x00000070


	//   ....[1]....
        /*00a4*/ 	.word	0x00000e10


	//   ....[2]....
        /*00a8*/ 	.word	0x00000e50


	//----- nvinfo : EIATTR_CRS_STACK_SIZE
	.align		4
.L_355:
        /*00ac*/ 	.byte	0x04, 0x1e
        /*00ae*/ 	.short	(.L_357 - .L_356)
.L_356:
        /*00b0*/ 	.word	0x00000000
.L_357:


//--------------------- .nv.info.copy_depth_frame_tiles_cuda_kernel_backward --------------------------
	.section	.nv.info.copy_depth_frame_tiles_cuda_kernel_backward,"",@"SHT_CUDA_INFO"
	.sectionflags	@""
	.align	4


	//----- nvinfo : EIATTR_CUDA_API_VERSION
	.align		4
        /*0000*/ 	.byte	0x04, 0x37
        /*0002*/ 	.short	(.L_359 - .L_358)
.L_358:
        /*0004*/ 	.word	0x0000007d


	//----- nvinfo : EIATTR_PARAM_CBANK
	.align		4
.L_359:
        /*0008*/ 	.byte	0x04, 0x0a
        /*000a*/ 	.short	(.L_361 - .L_360)
	.align		4
.L_360:
        /*000c*/ 	.word	index@(.nv.constant0.copy_depth_frame_tiles_cuda_kernel_backward)
        /*0010*/ 	.short	0x0160
        /*0012*/ 	.short	0x01a0


	//----- nvinfo : EIATTR_CBANK_PARAM_SIZE
	.align		4
.L_361:
        /*0014*/ 	.byte	0x03, 0x19
        /*0016*/ 	.short	0x01a0


	//----- nvinfo : EIATTR_KPARAM_INFO
	.align		4
        /*0018*/ 	.byte	0x04, 0x17
        /*001a*/ 	.short	(.L_363 - .L_362)
.L_362:
        /*001c*/ 	.word	0x00000000
        /*0020*/ 	.short	0x0010
        /*0022*/ 	.short	0x0168
        /*0024*/ 	.byte	0x00, 0xf0, 0xe1, 0x00


	//----- nvinfo : EIATTR_KPARAM_INFO
	.align		4
.L_363:
        /*0028*/ 	.byte	0x04, 0x17
        /*002a*/ 	.short	(.L_365 - .L_364)
.L_364:
        /*002c*/ 	.word	0x00000000
        /*0030*/ 	.short	0x000f
        /*0032*/ 	.short	0x0160
        /*0034*/ 	.byte	0x00, 0xf0, 0x11, 0x00


	//----- nvinfo : EIATTR_KPARAM_INFO
	.align		4
.L_365:
        /*0038*/ 	.byte	0x04, 0x17
        /*003a*/ 	.short	(.L_367 - .L_366)
.L_366:
        /*003c*/ 	.word	0x00000000
        /*0040*/ 	.short	0x000e
        /*0042*/ 	.short	0x015c
        /*0044*/ 	.byte	0x00, 0xf0, 0x11, 0x00


	//----- nvinfo : EIATTR_KPARAM_INFO
	.align		4
.L_367:
        /*0048*/ 	.byte	0x04, 0x17
        /*004a*/ 	.short	(.L_369 - .L_368)
.L_368:
        /*004c*/ 	.word	0x00000000
        /*0050*/ 	.short	0x000d
        /*0052*/ 	.short	0x0158
        /*0054*/ 	.byte	0x00, 0xf0, 0x11, 0x00


	//----- nvinfo : EIATTR_KPARAM_INFO
	.align		4
.L_369:
        /*0058*/ 	.byte	0x04, 0x17
        /*005a*/ 	.short	(.L_371 - .L_370)
.L_370:
        /*005c*/ 	.word	0x00000000
        /*0060*/ 	.short	0x000c
        /*0062*/ 	.short	0x0154
        /*0064*/ 	.byte	0x00, 0xf0, 0x11, 0x00


	//----- nvinfo : EIATTR_KPARAM_INFO
	.align		4
.L_371:
        /*0068*/ 	.byte	0x04, 0x17
        /*006a*/ 	.short	(.L_373 - .L_372)
.L_372:
        /*006c*/ 	.word	0x00000000
        /*0070*/ 	.short	0x000b
        /*0072*/ 	.short	0x0150
        /*0074*/ 	.byte	0x00, 0xf0, 0x11, 0x00


	//----- nvinfo : EIATTR_KPARAM_INFO
	.align		4
.L_373:
        /*0078*/ 	.byte	0x04, 0x17
        /*007a*/ 	.short	(.L_375 - .L_374)
.L_374:
        /*007c*/ 	.word	0x00000000
        /*0080*/ 	.short	0x000a
        /*0082*/ 	.short	0x0118
        /*0084*/ 	.byte	0x00, 0xf0, 0xe1, 0x00


	//----- nvinfo : EIATTR_KPARAM_INFO
	.align		4
.L_375:
        /*0088*/ 	.byte	0x04, 0x17
        /*008a*/ 	.short	(.L_377 - .L_376)
.L_376:
        /*008c*/ 	.word	0x00000000
        /*0090*/ 	.short	0x0009
        /*0092*/ 	.short	0x00e0
        /*0094*/ 	.byte	0x00, 0xf0, 0xe1, 0x00


	//----- nvinfo : EIATTR_KPARAM_INFO
	.align		4
.L_377:
        /*0098*/ 	.byte	0x04, 0x17
        /*009a*/ 	.short	(.L_379 - .L_378)
.L_378:
        /*009c*/ 	.word	0x00000000
        /*00a0*/ 	.short	0x0008
        /*00a2*/ 	.short	0x00a8
        /*00a4*/ 	.byte	0x00, 0xf0, 0xe1, 0x00


	//----- nvinfo : EIATTR_KPARAM_INFO
	.align		4
.L_379:
        /*00a8*/ 	.byte	0x04, 0x17
        /*00aa*/ 	.short	(.L_381 - .L_380)
.L_380:
        /*00ac*/ 	.word	0x00000000
        /*00b0*/ 	.short	0x0007
        /*00b2*/ 	.short	0x00a0
        /*00b4*/ 	.byte	0x00, 0xf0, 0x11, 0x00


	//----- nvinfo : EIATTR_KPARAM_INFO
	.align		4
.L_381:
        /*00b8*/ 	.byte	0x04, 0x17
        /*00ba*/ 	.short	(.L_383 - .L_382)
.L_382:
        /*00bc*/ 	.word	0x00000000
        /*00c0*/ 	.short	0x0006
        /*00c2*/ 	.short	0x009c
        /*00c4*/ 	.byte	0x00, 0xf0, 0x11, 0x00


	//----- nvinfo : EIATTR_KPARAM_INFO
	.align		4
.L_383:
        /*00c8*/ 	.byte	0x04, 0x17
        /*00ca*/ 	.short	(.L_385 - .L_384)
.L_384:
        /*00cc*/ 	.word	0x00000000
        /*00d0*/ 	.short	0x0005
        /*00d2*/ 	.short	0x0098
        /*00d4*/ 	.byte	0x00, 0xf0, 0x11, 0x00


	//----- nvinfo : EIATTR_KPARAM_INFO
	.align		4
.L_385:
        /*00d8*/ 	.byte	0x04, 0x17
        /*00da*/ 	.short	(.L_387 - .L_386)
.L_386:
        /*00dc*/ 	.word	0x00000000
        /*00e0*/ 	.short	0x0004
        /*00e2*/ 	.short	0x0094
        /*00e4*/ 	.byte	0x00, 0xf0, 0x11, 0x00


	//----- nvinfo : EIATTR_KPARAM_INFO
	.align		4
.L_387:
        /*00e8*/ 	.byte	0x04, 0x17
        /*00ea*/ 	.short	(.L_389 - .L_388)
.L_388:
        /*00ec*/ 	.word	0x00000000
        /*00f0*/ 	.short	0x0003
        /*00f2*/ 	.short	0x0090
        /*00f4*/ 	.byte	0x00, 0xf0, 0x11, 0x00


	//----- nvinfo : EIATTR_KPARAM_INFO
	.align		4
.L_389:
        /*00f8*/ 	.byte	0x04, 0x17
        /*00fa*/ 	.short	(.L_391 - .L_390)
.L_390:
        /*00fc*/ 	.word	0x00000000
        /*0100*/ 	.short	0x0002
        /*0102*/ 	.short	0x0058
        /*0104*/ 	.byte	0x00, 0xf0, 0xe1, 0x00


	//----- nvinfo : EIATTR_KPARAM_INFO
	.align		4
.L_391:
        /*0108*/ 	.byte	0x04, 0x17
        /*010a*/ 	.short	(.L_393 - .L_392)
.L_392:
        /*010c*/ 	.word	0x00000000
        /*0110*/ 	.short	0x0001
        /*0112*/ 	.short	0x0020
        /*0114*/ 	.byte	0x00, 0xf0, 0xe1, 0x00


	//----- nvinfo : EIATTR_KPARAM_INFO
	.align		4
.L_393:
        /*0118*/ 	.byte	0x04, 0x17
        /*011a*/ 	.short	(.L_395 - .L_394)
.L_394:
        /*011c*/ 	.word	0x00000000
        /*0120*/ 	.short	0x0000
        /*0122*/ 	.short	0x0000
        /*0124*/ 	.byte	0x00, 0xf0, 0x81, 0x00


	//----- nvinfo : EIATTR_MAXREG_COUNT
	.align		4
.L_395:
        /*0128*/ 	.byte	0x03, 0x1b
        /*012a*/ 	.short	0x00ff


	//----- nvinfo : EIATTR_EXIT_INSTR_OFFSETS
	.align		4
        /*012c*/ 	.byte	0x04, 0x1c
        /*012e*/ 	.short	(.L_397 - .L_396)


	//   ....[0]....
.L_396:
        /*0130*/ 	.word	0x00000070


	//   ....[1]....
        /*0134*/ 	.word	0x00000080
.L_397:


//--------------------- .nv.info.copy_depth_frame_tiles_cuda_kernel_forward --------------------------
	.section	.nv.info.copy_depth_frame_tiles_cuda_kernel_forward,"",@"SHT_CUDA_INFO"
	.sectionflags	@""
	.align	4


	//----- nvinfo : EIATTR_CUDA_API_VERSION
	.align		4
        /*0000*/ 	.byte	0x04, 0x37
        /*0002*/ 	.short	(.L_399 - .L_398)
.L_398:
        /*0004*/ 	.word	0x0000007d


	//----- nvinfo : EIATTR_PARAM_CBANK
	.align		4
.L_399:
        /*0008*/ 	.byte	0x04, 0x0a
        /*000a*/ 	.short	(.L_401 - .L_400)
	.align		4
.L_400:
        /*000c*/ 	.word	index@(.nv.constant0.copy_depth_frame_tiles_cuda_kernel_forward)
        /*0010*/ 	.short	0x0160
        /*0012*/ 	.short	0x00e0


	//----- nvinfo : EIATTR_CBANK_PARAM_SIZE
	.align		4
.L_401:
        /*0014*/ 	.byte	0x03, 0x19
        /*0016*/ 	.short	0x00e0


	//----- nvinfo : EIATTR_KPARAM_INFO
	.align		4
        /*0018*/ 	.byte	0x04, 0x17
        /*001a*/ 	.short	(.L_403 - .L_402)
.L_402:
        /*001c*/ 	.word	0x00000000
        /*0020*/ 	.short	0x0008
        /*0022*/ 	.short	0x00a8
        /*0024*/ 	.byte	0x00, 0xf0, 0xe1, 0x00


	//----- nvinfo : EIATTR_KPARAM_INFO
	.align		4
.L_403:
        /*0028*/ 	.byte	0x04, 0x17
        /*002a*/ 	.short	(.L_405 - .L_404)
.L_404:
        /*002c*/ 	.word	0x00000000
        /*0030*/ 	.short	0x0007
        /*0032*/ 	.short	0x00a0
        /*0034*/ 	.byte	0x00, 0xf0, 0x11, 0x00


	//----- nvinfo : EIATTR_KPARAM_INFO
	.align		4
.L_405:
        /*0038*/ 	.byte	0x04, 0x17
        /*003a*/ 	.short	(.L_407 - .L_406)
.L_406:
        /*003c*/ 	.word	0x00000000
        /*0040*/ 	.short	0x0006
        /*0042*/ 	.short	0x009c
        /*0044*/ 	.byte	0x00, 0xf0, 0x11, 0x00


	//----- nvinfo : EIATTR_KPARAM_INFO
	.align		4
.L_407:
        /*0048*/ 	.byte	0x04, 0x17
        /*004a*/ 	.short	(.L_409 - .L_408)
.L_408:
        /*004c*/ 	.word	0x00000000
        /*0050*/ 	.short	0x0005
        /*0052*/ 	.short	0x0098
        /*0054*/ 	.byte	0x00, 0xf0, 0x11, 0x00


	//----- nvinfo : EIATTR_KPARAM_INFO
	.align		4
.L_409:
        /*0058*/ 	.byte	0x04, 0x17
        /*005a*/ 	.short	(.L_411 - .L_410)
.L_410:
        /*005c*/ 	.word	0x00000000
        /*0060*/ 	.short	0x0004
        /*0062*/ 	.short	0x0094
        /*0064*/ 	.byte	0x00, 0xf0, 0x11, 0x00


	//----- nvinfo : EIATTR_KPARAM_INFO
	.align		4
.L_411:
        /*0068*/ 	.byte	0x04, 0x17
        /*006a*/ 	.short	(.L_413 - .L_412)
.L_412:
        /*006c*/ 	.word	0x00000000
        /*0070*/ 	.short	0x0003
        /*0072*/ 	.short	0x0090
        /*0074*/ 	.byte	0x00, 0xf0, 0x11, 0x00


	//----- nvinfo : EIATTR_KPARAM_INFO
	.align		4
.L_413:
        /*0078*/ 	.byte	0x04, 0x17
        /*007a*/ 	.short	(.L_415 - .L_414)
.L_414:
        /*007c*/ 	.word	0x00000000
        /*0080*/ 	.short	0x0002
        /*0082*/ 	.short	0x0058
        /*0084*/ 	.byte	0x00, 0xf0, 0xe1, 0x00


	//----- nvinfo : EIATTR_KPARAM_INFO
	.align		4
.L_415:
        /*0088*/ 	.byte	0x04, 0x17
        /*008a*/ 	.short	(.L_417 - .L_416)
.L_416:
        /*008c*/ 	.word	0x00000000
        /*0090*/ 	.short	0x0001
        /*0092*/ 	.short	0x0020
        /*0094*/ 	.byte	0x00, 0xf0, 0xe1, 0x00


	//----- nvinfo : EIATTR_KPARAM_INFO
	.align		4
.L_417:
        /*0098*/ 	.byte	0x04, 0x17
        /*009a*/ 	.short	(.L_419 - .L_418)
.L_418:
        /*009c*/ 	.word	0x00000000
        /*00a0*/ 	.short	0x0000
        /*00a2*/ 	.short	0x0000
        /*00a4*/ 	.byte	0x00, 0xf0, 0x81, 0x00


	//----- nvinfo : EIATTR_MAXREG_COUNT
	.align		4
.L_419:
        /*00a8*/ 	.byte	0x03, 0x1b
        /*00aa*/ 	.short	0x00ff


	//----- nvinfo : EIATTR_EXIT_INSTR_OFFSETS
	.align		4
        /*00ac*/ 	.byte	0x04, 0x1c
        /*00ae*/ 	.short	(.L_421 - .L_420)


	//   ....[0]....
.L_420:
        /*00b0*/ 	.word	0x00000070


	//   ....[1]....
        /*00b4*/ 	.word	0x00000c20


	//   ....[2]....
        /*00b8*/ 	.word	0x00000c50


	//----- nvinfo : EIATTR_CRS_STACK_SIZE
	.align		4
.L_421:
        /*00bc*/ 	.byte	0x04, 0x1e
        /*00be*/ 	.short	(.L_423 - .L_422)
.L_422:
        /*00c0*/ 	.word	0x00000000
.L_423:


//--------------------- .nv.info.copy_rgb_frame_tiles_cuda_kernel_backward --------------------------
	.section	.nv.info.copy_rgb_frame_tiles_cuda_kernel_backward,"",@"SHT_CUDA_INFO"
	.sectionflags	@""
	.align	4


	//----- nvinfo : EIATTR_CUDA_API_VERSION
	.align		4
        /*0000*/ 	.byte	0x04, 0x37
        /*0002*/ 	.short	(.L_425 - .L_424)
.L_424:
        /*0004*/ 	.word	0x0000007d


	//----- nvinfo : EIATTR_PARAM_CBANK
	.align		4
.L_425:
        /*0008*/ 	.byte	0x04, 0x0a
        /*000a*/ 	.short	(.L_427 - .L_426)
	.align		4
.L_426:
        /*000c*/ 	.word	index@(.nv.constant0.copy_rgb_frame_tiles_cuda_kernel_backward)
        /*0010*/ 	.short	0x0160
        /*0012*/ 	.short	0x0190


	//----- nvinfo : EIATTR_CBANK_PARAM_SIZE
	.align		4
.L_427:
        /*0014*/ 	.byte	0x03, 0x19
        /*0016*/ 	.short	0x0190


	//----- nvinfo : EIATTR_KPARAM_INFO
	.align		4
        /*0018*/ 	.byte	0x04, 0x17
        /*001a*/ 	.short	(.L_429 - .L_428)
.L_428:
        /*001c*/ 	.word	0x00000000
        /*0020*/ 	.short	0x000c
        /*0022*/ 	.short	0x0158
        /*0024*/ 	.byte	0x00, 0xf0, 0xe1, 0x00


	//----- nvinfo : EIATTR_KPARAM_INFO
	.align		4
.L_429:
        /*0028*/ 	.byte	0x04, 0x17
        /*002a*/ 	.short	(.L_431 - .L_430)
.L_430:
        /*002c*/ 	.word	0x00000000
        /*0030*/ 	.short	0x000b
        /*0032*/ 	.short	0x0150
        /*0034*/ 	.byte	0x00, 0xf0, 0x11, 0x00


	//----- nvinfo : EIATTR_KPARAM_INFO
	.align		4
.L_431:
        /*0038*/ 	.byte	0x04, 0x17
        /*003a*/ 	.short	(.L_433 - .L_432)
.L_432:
        /*003c*/ 	.word	0x00000000
        /*0040*/ 	.short	0x000a
        /*0042*/ 	.short	0x014c
        /*0044*/ 	.byte	0x00, 0xf0, 0x11, 0x00


	//----- nvinfo : EIATTR_KPARAM_INFO
	.align		4
.L_433:
        /*0048*/ 	.byte	0x04, 0x17
        /*004a*/ 	.short	(.L_435 - .L_434)
.L_434:
        /*004c*/ 	.word	0x00000000
        /*0050*/ 	.short	0x0009
        /*0052*/ 	.short	0x0148
        /*0054*/ 	.byte	0x00, 0xf0, 0x11, 0x00


	//----- nvinfo : EIATTR_KPARAM_INFO
	.align		4
.L_435:
        /*0058*/ 	.byte	0x04, 0x17
        /*005a*/ 	.short	(.L_437 - .L_436)
.L_436:
        /*005c*/ 	.word	0x00000000
        /*0060*/ 	.short	0x0008
        /*0062*/ 	.short	0x0110
        /*0064*/ 	.byte	0x00, 0xf0, 0xe1, 0x00


	//----- nvinfo : EIATTR_KPARAM_INFO
	.align		4
.L_437:
        /*0068*/ 	.byte	0x04, 0x17
        /*006a*/ 	.short	(.L_439 - .L_438)
.L_438:
        /*006c*/ 	.word	0x00000000
        /*0070*/ 	.short	0x0007
        /*0072*/ 	.short	0x00d8
        /*0074*/ 	.byte	0x00, 0xf0, 0xe1, 0x00


	//----- nvinfo : EIATTR_KPARAM_INFO
	.align		4
.L_439:
        /*0078*/ 	.byte	0x04, 0x17
        /*007a*/ 	.short	(.L_441 - .L_440)
.L_440:
        /*007c*/ 	.word	0x00000000
        /*0080*/ 	.short	0x0006
        /*0082*/ 	.short	0x00a0
        /*0084*/ 	.byte	0x00, 0xf0, 0xe1, 0x00


	//----- nvinfo : EIATTR_KPARAM_INFO
	.align		4
.L_441:
        /*0088*/ 	.byte	0x04, 0x17
        /*008a*/ 	.short	(.L_443 - .L_442)
.L_442:
        /*008c*/ 	.word	0x00000000
        /*0090*/ 	.short	0x0005
        /*0092*/ 	.short	0x0098
        /*0094*/ 	.byte	0x00, 0xf0, 0x11, 0x00


	//----- nvinfo : EIATTR_KPARAM_INFO
	.align		4
.L_443:
        /*0098*/ 	.byte	0x04, 0x17
        /*009a*/ 	.short	(.L_445 - .L_444)
.L_444:
        /*009c*/ 	.word	0x00000000
        /*00a0*/ 	.short	0x0004
        /*00a2*/ 	.short	0x0094
        /*00a4*/ 	.byte	0x00, 0xf0, 0x11, 0x00


	//----- nvinfo : EIATTR_KPARAM_INFO
	.align		4
.L_445:
        /*00a8*/ 	.byte	0x04, 0x17
        /*00aa*/ 	.short	(.L_447 - .L_446)
.L_446:
        /*00ac*/ 	.word	0x00000000
        /*00b0*/ 	.short	0x0003
        /*00b2*/ 	.short	0x0090
        /*00b4*/ 	.byte	0x00, 0xf0, 0x11, 0x00


	//----- nvinfo : EIATTR_KPARAM_INFO
	.align		4
.L_447:
        /*00b8*/ 	.byte	0x04, 0x17
        /*00ba*/ 	.short	(.L_449 - .L_448)
.L_448:
        /*00bc*/ 	.word	0x00000000
        /*00c0*/ 	.short	0x0002
        /*00c2*/ 	.short	0x0058
        /*00c4*/ 	.byte	0x00, 0xf0, 0xe1, 0x00


	//----- nvinfo : EIATTR_KPARAM_INFO
	.align		4
.L_449:
        /*00c8*/ 	.byte	0x04, 0x17
        /*00ca*/ 	.short	(.L_451 - .L_450)
.L_450:
        /*00cc*/ 	.word	0x00000000
        /*00d0*/ 	.short	0x0001
        /*00d2*/ 	.short	0x0020
        /*00d4*/ 	.byte	0x00, 0xf0, 0xe1, 0x00


	//----- nvinfo : EIATTR_KPARAM_INFO
	.align		4
.L_451:
        /*00d8*/ 	.byte	0x04, 0x17
        /*00da*/ 	.short	(.L_453 - .L_452)
.L_452:
        /*00dc*/ 	.word	0x00000000
        /*00e0*/ 	.short	0x0000
        /*00e2*/ 	.short	0x0000
        /*00e4*/ 	.byte	0x00, 0xf0, 0x81, 0x00


	//----- nvinfo : EIATTR_MAXREG_COUNT
	.align		4
.L_453:
        /*00e8*/ 	.byte	0x03, 0x1b
        /*00ea*/ 	.short	0x00ff


	//----- nvinfo : EIATTR_EXIT_INSTR_OFFSETS
	.align		4
        /*00ec*/ 	.byte	0x04, 0x1c
        /*00ee*/ 	.short	(.L_455 - .L_454)


	//   ....[0]....
.L_454:
        /*00f0*/ 	.word	0x00000070


	//   ....[1]....
        /*00f4*/ 	.word	0x00000080
.L_455:


//--------------------- .nv.info.copy_rgb_frame_tiles_cuda_kernel_forward --------------------------
	.section	.nv.info.copy_rgb_frame_tiles_cuda_kernel_forward,"",@"SHT_CUDA_INFO"
	.sectionflags	@""
	.align	4


	//----- nvinfo : EIATTR_CUDA_API_VERSION
	.align		4
        /*0000*/ 	.byte	0x04, 0x37
        /*0002*/ 	.short	(.L_457 - .L_456)
.L_456:
        /*0004*/ 	.word	0x0000007d


	//----- nvinfo : EIATTR_PARAM_CBANK
	.align		4
.L_457:
        /*0008*/ 	.byte	0x04, 0x0a
        /*000a*/ 	.short	(.L_459 - .L_458)
	.align		4
.L_458:
        /*000c*/ 	.word	index@(.nv.constant0.copy_rgb_frame_tiles_cuda_kernel_forward)
        /*0010*/ 	.short	0x0160
        /*0012*/ 	.short	0x00d8


	//----- nvinfo : EIATTR_CBANK_PARAM_SIZE
	.align		4
.L_459:
        /*0014*/ 	.byte	0x03, 0x19
        /*0016*/ 	.short	0x00d8


	//----- nvinfo : EIATTR_KPARAM_INFO
	.align		4
        /*0018*/ 	.byte	0x04, 0x17
        /*001a*/ 	.short	(.L_461 - .L_460)
.L_460:
        /*001c*/ 	.word	0x00000000
        /*0020*/ 	.short	0x0006
        /*0022*/ 	.short	0x00a0
        /*0024*/ 	.byte	0x00, 0xf0, 0xe1, 0x00


	//----- nvinfo : EIATTR_KPARAM_INFO
	.align		4
.L_461:
        /*0028*/ 	.byte	0x04, 0x17
        /*002a*/ 	.short	(.L_463 - .L_462)
.L_462:
        /*002c*/ 	.word	0x00000000
        /*0030*/ 	.short	0x0005
        /*0032*/ 	.short	0x0098
        /*0034*/ 	.byte	0x00, 0xf0, 0x11, 0x00


	//----- nvinfo : EIATTR_KPARAM_INFO
	.align		4
.L_463:
        /*0038*/ 	.byte	0x04, 0x17
        /*003a*/ 	.short	(.L_465 - .L_464)
.L_464:
        /*003c*/ 	.word	0x00000000
        /*0040*/ 	.short	0x0004
        /*0042*/ 	.short	0x0094
        /*0044*/ 	.byte	0x00, 0xf0, 0x11, 0x00


	//----- nvinfo : EIATTR_KPARAM_INFO
	.align		4
.L_465:
        /*0048*/ 	.byte	0x04, 0x17
        /*004a*/ 	.short	(.L_467 - .L_466)
.L_466:
        /*004c*/ 	.word	0x00000000
        /*0050*/ 	.short	0x0003
        /*0052*/ 	.short	0x0090
        /*0054*/ 	.byte	0x00, 0xf0, 0x11, 0x00


	//----- nvinfo : EIATTR_KPARAM_INFO
	.align		4
.L_467:
        /*0058*/ 	.byte	0x04, 0x17
        /*005a*/ 	.short	(.L_469 - .L_468)
.L_468:
        /*005c*/ 	.word	0x00000000
        /*0060*/ 	.short	0x0002
        /*0062*/ 	.short	0x0058
        /*0064*/ 	.byte	0x00, 0xf0, 0xe1, 0x00


	//----- nvinfo : EIATTR_KPARAM_INFO
	.align		4
.L_469:
        /*0068*/ 	.byte	0x04, 0x17
        /*006a*/ 	.short	(.L_471 - .L_470)
.L_470:
        /*006c*/ 	.word	0x00000000
        /*0070*/ 	.short	0x0001
        /*0072*/ 	.short	0x0020
        /*0074*/ 	.byte	0x00, 0xf0, 0xe1, 0x00


	//----- nvinfo : EIATTR_KPARAM_INFO
	.align		4
.L_471:
        /*0078*/ 	.byte	0x04, 0x17
        /*007a*/ 	.short	(.L_473 - .L_472)
.L_472:
        /*007c*/ 	.word	0x00000000
        /*0080*/ 	.short	0x0000
        /*0082*/ 	.short	0x0000
        /*0084*/ 	.byte	0x00, 0xf0, 0x81, 0x00


	//----- nvinfo : EIATTR_MAXREG_COUNT
	.align		4
.L_473:
        /*0088*/ 	.byte	0x03, 0x1b
        /*008a*/ 	.short	0x00ff


	//----- nvinfo : EIATTR_EXIT_INSTR_OFFSETS
	.align		4
        /*008c*/ 	.byte	0x04, 0x1c
        /*008e*/ 	.short	(.L_475 - .L_474)


	//   ....[0]....
.L_474:
        /*0090*/ 	.word	0x00000070


	//   ....[1]....
        /*0094*/ 	.word	0x00000f30


	//   ....[2]....
        /*0098*/ 	.word	0x00000f70


	//----- nvinfo : EIATTR_CRS_STACK_SIZE
	.align		4
.L_475:
        /*009c*/ 	.byte	0x04, 0x1e
        /*009e*/ 	.short	(.L_477 - .L_476)
.L_476:
        /*00a0*/ 	.word	0x00000000
.L_477:


//--------------------- .nv.info.copy_depth_frame_cuda_kernel_backward --------------------------
	.section	.nv.info.copy_depth_frame_cuda_kernel_backward,"",@"SHT_CUDA_INFO"
	.sectionflags	@""
	.align	4


	//----- nvinfo : EIATTR_CUDA_API_VERSION
	.align		4
        /*0000*/ 	.byte	0x04, 0x37
        /*0002*/ 	.short	(.L_479 - .L_478)
.L_478:
        /*0004*/ 	.word	0x0000007d


	//----- nvinfo : EIATTR_PARAM_CBANK
	.align		4
.L_479:
        /*0008*/ 	.byte	0x04, 0x0a
        /*000a*/ 	.short	(.L_481 - .L_480)
	.align		4
.L_480:
        /*000c*/ 	.word	index@(.nv.constant0.copy_depth_frame_cuda_kernel_backward)
        /*0010*/ 	.short	0x0160
        /*0012*/ 	.short	0x0120


	//----- nvinfo : EIATTR_CBANK_PARAM_SIZE
	.align		4
.L_481:
        /*0014*/ 	.byte	0x03, 0x19
        /*0016*/ 	.short	0x0120


	//----- nvinfo : EIATTR_KPARAM_INFO
	.align		4
        /*0018*/ 	.byte	0x04, 0x17
        /*001a*/ 	.short	(.L_483 - .L_482)
.L_482:
        /*001c*/ 	.word	0x00000000
        /*0020*/ 	.short	0x000c
        /*0022*/ 	.short	0x00e8
        /*0024*/ 	.byte	0x00, 0xf0, 0xe1, 0x00


	//----- nvinfo : EIATTR_KPARAM_INFO
	.align		4
.L_483:
        /*0028*/ 	.byte	0x04, 0x17
        /*002a*/ 	.short	(.L_485 - .L_484)
.L_484:
        /*002c*/ 	.word	0x00000000
        /*0030*/ 	.short	0x000b
        /*0032*/ 	.short	0x00e4
        /*0034*/ 	.byte	0x00, 0xf0, 0x11, 0x00


	//----- nvinfo : EIATTR_KPARAM_INFO
	.align		4
.L_485:
        /*0038*/ 	.byte	0x04, 0x17
        /*003a*/ 	.short	(.L_487 - .L_486)
.L_486:
        /*003c*/ 	.word	0x00000000
        /*0040*/ 	.short	0x000a
        /*0042*/ 	.short	0x00e0
        /*0044*/ 	.byte	0x00, 0xf0, 0x11, 0x00


	//----- nvinfo : EIATTR_KPARAM_INFO
	.align		4
.L_487:
        /*0048*/ 	.byte	0x04, 0x17
        /*004a*/ 	.short	(.L_489 - .L_488)
.L_488:
        /*004c*/ 	.word	0x00000000
        /*0050*/ 	.short	0x0009
        /*0052*/ 	.short	0x00dc
        /*0054*/ 	.byte	0x00, 0xf0, 0x11, 0x00


	//----- nvinfo : EIATTR_KPARAM_INFO
	.align		4
.L_489:
        /*0058*/ 	.byte	0x04, 0x17
        /*005a*/ 	.short	(.L_491 - .L_490)
.L_490:
        /*005c*/ 	.word	0x00000000
        /*0060*/ 	.short	0x0008
        /*0062*/ 	.short	0x00d8
        /*0064*/ 	.byte	0x00, 0xf0, 0x11, 0x00


	//----- nvinfo : EIATTR_KPARAM_INFO
	.align		4
.L_491:
        /*0068*/ 	.byte	0x04, 0x17
        /*006a*/ 	.short	(.L_493 - .L_492)
.L_492:
        /*006c*/ 	.word	0x00000000
        /*0070*/ 	.short	0x0007
        /*0072*/ 	.short	0x00a0
        /*0074*/ 	.byte	0x00, 0xf0, 0xe1, 0x00


	//----- nvinfo : EIATTR_KPARAM_INFO
	.align		4
.L_493:
        /*0078*/ 	.byte	0x04, 0x17
        /*007a*/ 	.short	(.L_495 - .L_494)
.L_494:
        /*007c*/ 	.word	0x00000000
        /*0080*/ 	.short	0x0006
        /*0082*/ 	.short	0x0068
        /*0084*/ 	.byte	0x00, 0xf0, 0xe1, 0x00


	//----- nvinfo : EIATTR_KPARAM_INFO
	.align		4
.L_495:
        /*0088*/ 	.byte	0x04, 0x17
        /*008a*/ 	.short	(.L_497 - .L_496)
.L_496:
        /*008c*/ 	.word	0x00000000
        /*0090*/ 	.short	0x0005
        /*0092*/ 	.short	0x0064
        /*0094*/ 	.byte	0x00, 0xf0, 0x11, 0x00


	//----- nvinfo : EIATTR_KPARAM_INFO
	.align		4
.L_497:
        /*0098*/ 	.byte	0x04, 0x17
        /*009a*/ 	.short	(.L_499 - .L_498)
.L_498:
        /*009c*/ 	.word	0x00000000
        /*00a0*/ 	.short	0x0004
        /*00a2*/ 	.short	0x0060
        /*00a4*/ 	.byte	0x00, 0xf0, 0x11, 0x00


	//----- nvinfo : EIATTR_KPARAM_INFO
	.align		4
.L_499:
        /*00a8*/ 	.byte	0x04, 0x17
        /*00aa*/ 	.short	(.L_501 - .L_500)
.L_500:
        /*00ac*/ 	.word	0x00000000
        /*00b0*/ 	.short	0x0003
        /*00b2*/ 	.short	0x005c
        /*00b4*/ 	.byte	0x00, 0xf0, 0x11, 0x00


	//----- nvinfo : EIATTR_KPARAM_INFO
	.align		4
.L_501:
        /*00b8*/ 	.byte	0x04, 0x17
        /*00ba*/ 	.short	(.L_503 - .L_502)
.L_502:
        /*00bc*/ 	.word	0x00000000
        /*00c0*/ 	.short	0x0002
        /*00c2*/ 	.short	0x0058
        /*00c4*/ 	.byte	0x00, 0xf0, 0x11, 0x00


	//----- nvinfo : EIATTR_KPARAM_INFO
	.align		4
.L_503:
        /*00c8*/ 	.byte	0x04, 0x17
        /*00ca*/ 	.short	(.L_505 - .L_504)
.L_504:
        /*00cc*/ 	.word	0x00000000
        /*00d0*/ 	.short	0x0001
        /*00d2*/ 	.short	0x0020
        /*00d4*/ 	.byte	0x00, 0xf0, 0xe1, 0x00


	//----- nvinfo : EIATTR_KPARAM_INFO
	.align		4
.L_505:
        /*00d8*/ 	.byte	0x04, 0x17
        /*00da*/ 	.short	(.L_507 - .L_506)
.L_506:
        /*00dc*/ 	.word	0x00000000
        /*00e0*/ 	.short	0x0000
        /*00e2*/ 	.short	0x0000
        /*00e4*/ 	.byte	0x00, 0xf0, 0x81, 0x00


	//----- nvinfo : EIATTR_MAXREG_COUNT
	.align		4
.L_507:
        /*00e8*/ 	.byte	0x03, 0x1b
        /*00ea*/ 	.short	0x00ff


	//----- nvinfo : EIATTR_EXIT_INSTR_OFFSETS
	.align		4
        /*00ec*/ 	.byte	0x04, 0x1c
        /*00ee*/ 	.short	(.L_509 - .L_508)


	//   ....[0]....
.L_508:
        /*00f0*/ 	.word	0x00000070


	//   ....[1]....
        /*00f4*/ 	.word	0x00000080
.L_509:


//--------------------- .nv.info.copy_depth_frame_cuda_kernel_forward --------------------------
	.section	.nv.info.copy_depth_frame_cuda_kernel_forward,"",@"SHT_CUDA_INFO"
	.sectionflags	@""
	.align	4


	//----- nvinfo : EIATTR_CUDA_API_VERSION
	.align		4
        /*0000*/ 	.byte	0x04, 0x37
        /*0002*/ 	.short	(.L_511 - .L_510)
.L_510:
        /*0004*/ 	.word	0x0000007d


	//----- nvinfo : EIATTR_PARAM_CBANK
	.align		4
.L_511:
        /*0008*/ 	.byte	0x04, 0x0a
        /*000a*/ 	.short	(.L_513 - .L_512)
	.align		4
.L_512:
        /*000c*/ 	.word	index@(.nv.constant0.copy_depth_frame_cuda_kernel_forward)
        /*0010*/ 	.short	0x0160
        /*0012*/ 	.short	0x00a0


	//----- nvinfo : EIATTR_CBANK_PARAM_SIZE
	.align		4
.L_513:
        /*0014*/ 	.byte	0x03, 0x19
        /*0016*/ 	.short	0x00a0


	//----- nvinfo : EIATTR_KPARAM_INFO
	.align		4
        /*0018*/ 	.byte	0x04, 0x17
        /*001a*/ 	.short	(.L_515 - .L_514)
.L_514:
        /*001c*/ 	.word	0x00000000
        /*0020*/ 	.short	0x0006
        /*0022*/ 	.short	0x0068
        /*0024*/ 	.byte	0x00, 0xf0, 0xe1, 0x00


	//----- nvinfo : EIATTR_KPARAM_INFO
	.align		4
.L_515:
        /*0028*/ 	.byte	0x04, 0x17
        /*002a*/ 	.short	(.L_517 - .L_516)
.L_516:
        /*002c*/ 	.word	0x00000000
        /*0030*/ 	.short	0x0005
        /*0032*/ 	.short	0x0064
        /*0034*/ 	.byte	0x00, 0xf0, 0x11, 0x00


	//----- nvinfo : EIATTR_KPARAM_INFO
	.align		4
.L_517:
        /*0038*/ 	.byte	0x04, 0x17
        /*003a*/ 	.short	(.L_519 - .L_518)
.L_518:
        /*003c*/ 	.word	0x00000000
        /*0040*/ 	.short	0x0004
        /*0042*/ 	.short	0x0060
        /*0044*/ 	.byte	0x00, 0xf0, 0x11, 0x00


	//----- nvinfo : EIATTR_KPARAM_INFO
	.align		4
.L_519:
        /*0048*/ 	.byte	0x04, 0x17
        /*004a*/ 	.short	(.L_521 - .L_520)
.L_520:
        /*004c*/ 	.word	0x00000000
        /*0050*/ 	.short	0x0003
        /*0052*/ 	.short	0x005c
        /*0054*/ 	.byte	0x00, 0xf0, 0x11, 0x00


	//----- nvinfo : EIATTR_KPARAM_INFO
	.align		4
.L_521:
        /*0058*/ 	.byte	0x04, 0x17
        /*005a*/ 	.short	(.L_523 - .L_522)
.L_522:
        /*005c*/ 	.word	0x00000000
        /*0060*/ 	.short	0x0002
        /*0062*/ 	.short	0x0058
        /*0064*/ 	.byte	0x00, 0xf0, 0x11, 0x00


	//----- nvinfo : EIATTR_KPARAM_INFO
	.align		4
.L_523:
        /*0068*/ 	.byte	0x04, 0x17
        /*006a*/ 	.short	(.L_525 - .L_524)
.L_524:
        /*006c*/ 	.word	0x00000000
        /*0070*/ 	.short	0x0001
        /*0072*/ 	.short	0x0020
        /*0074*/ 	.byte	0x00, 0xf0, 0xe1, 0x00


	//----- nvinfo : EIATTR_KPARAM_INFO
	.align		4
.L_525:
        /*0078*/ 	.byte	0x04, 0x17
        /*007a*/ 	.short	(.L_527 - .L_526)
.L_526:
        /*007c*/ 	.word	0x00000000
        /*0080*/ 	.short	0x0000
        /*0082*/ 	.short	0x0000
        /*0084*/ 	.byte	0x00, 0xf0, 0x81, 0x00


	//----- nvinfo : EIATTR_MAXREG_COUNT
	.align		4
.L_527:
        /*0088*/ 	.byte	0x03, 0x1b
        /*008a*/ 	.short	0x00ff


	//----- nvinfo : EIATTR_EXIT_INSTR_OFFSETS
	.align		4
        /*008c*/ 	.byte	0x04, 0x1c
        /*008e*/ 	.short	(.L_529 - .L_528)


	//   ....[0]....
.L_528:
        /*0090*/ 	.word	0x00000070


	//   ....[1]....
        /*0094*/ 	.word	0x00000640


	//----- nvinfo : EIATTR_CRS_STACK_SIZE
	.align		4
.L_529:
        /*0098*/ 	.byte	0x04, 0x1e
        /*009a*/ 	.short	(.L_531 - .L_530)
.L_530:
        /*009c*/ 	.word	0x00000000
.L_531:


//--------------------- .nv.info.copy_rgb_frame_cuda_kernel_backward --------------------------
	.section	.nv.info.copy_rgb_frame_cuda_kernel_backward,"",@"SHT_CUDA_INFO"
	.sectionflags	@""
	.align	4


	//----- nvinfo : EIATTR_CUDA_API_VERSION
	.align		4
        /*0000*/ 	.byte	0x04, 0x37
        /*0002*/ 	.short	(.L_533 - .L_532)
.L_532:
        /*0004*/ 	.word	0x0000007d


	//----- nvinfo : EIATTR_PARAM_CBANK
	.align		4
.L_533:
        /*0008*/ 	.byte	0x04, 0x0a
        /*000a*/ 	.short	(.L_535 - .L_534)
	.align		4
.L_534:
        /*000c*/ 	.word	index@(.nv.constant0.copy_rgb_frame_cuda_kernel_backward)
        /*0010*/ 	.short	0x0160
        /*0012*/ 	.short	0x0110


	//----- nvinfo : EIATTR_CBANK_PARAM_SIZE
	.align		4
.L_535:
        /*0014*/ 	.byte	0x03, 0x19
        /*0016*/ 	.short	0x0110


	//----- nvinfo : EIATTR_KPARAM_INFO
	.align		4
        /*0018*/ 	.byte	0x04, 0x17
        /*001a*/ 	.short	(.L_537 - .L_536)
.L_536:
        /*001c*/ 	.word	0x00000000
        /*0020*/ 	.short	0x0008
        /*0022*/ 	.short	0x00d8
        /*0024*/ 	.byte	0x00, 0xf0, 0xe1, 0x00


	//----- nvinfo : EIATTR_KPARAM_INFO
	.align		4
.L_537:
        /*0028*/ 	.byte	0x04, 0x17
        /*002a*/ 	.short	(.L_539 - .L_538)
.L_538:
        /*002c*/ 	.word	0x00000000
        /*0030*/ 	.short	0x0007
        /*0032*/ 	.short	0x00d4
        /*0034*/ 	.byte	0x00, 0xf0, 0x11, 0x00


	//----- nvinfo : EIATTR_KPARAM_INFO
	.align		4
.L_539:
        /*0038*/ 	.byte	0x04, 0x17
        /*003a*/ 	.short	(.L_541 - .L_540)
.L_540:
        /*003c*/ 	.word	0x00000000
        /*0040*/ 	.short	0x0006
        /*0042*/ 	.short	0x00d0
        /*0044*/ 	.byte	0x00, 0xf0, 0x11, 0x00


	//----- nvinfo : EIATTR_KPARAM_INFO
	.align		4
.L_541:
        /*0048*/ 	.byte	0x04, 0x17
        /*004a*/ 	.short	(.L_543 - .L_542)
.L_542:
        /*004c*/ 	.word	0x00000000
        /*0050*/ 	.short	0x0005
        /*0052*/ 	.short	0x0098
        /*0054*/ 	.byte	0x00, 0xf0, 0xe1, 0x00


	//----- nvinfo : EIATTR_KPARAM_INFO
	.align		4
.L_543:
        /*0058*/ 	.byte	0x04, 0x17
        /*005a*/ 	.short	(.L_545 - .L_544)
.L_544:
        /*005c*/ 	.word	0x00000000
        /*0060*/ 	.short	0x0004
        /*0062*/ 	.short	0x0060
        /*0064*/ 	.byte	0x00, 0xf0, 0xe1, 0x00


	//----- nvinfo : EIATTR_KPARAM_INFO
	.align		4
.L_545:
        /*0068*/ 	.byte	0x04, 0x17
        /*006a*/ 	.short	(.L_547 - .L_546)
.L_546:
        /*006c*/ 	.word	0x00000000
        /*0070*/ 	.short	0x0003
        /*0072*/ 	.short	0x005c
        /*0074*/ 	.byte	0x00, 0xf0, 0x11, 0x00


	//----- nvinfo : EIATTR_KPARAM_INFO
	.align		4
.L_547:
        /*0078*/ 	.byte	0x04, 0x17
        /*007a*/ 	.short	(.L_549 - .L_548)
.L_548:
        /*007c*/ 	.word	0x00000000
        /*0080*/ 	.short	0x0002
        /*0082*/ 	.short	0x0058
        /*0084*/ 	.byte	0x00, 0xf0, 0x11, 0x00


	//----- nvinfo : EIATTR_KPARAM_INFO
	.align		4
.L_549:
        /*0088*/ 	.byte	0x04, 0x17
        /*008a*/ 	.short	(.L_551 - .L_550)
.L_550:
        /*008c*/ 	.word	0x00000000
        /*0090*/ 	.short	0x0001
        /*0092*/ 	.short	0x0020
        /*0094*/ 	.byte	0x00, 0xf0, 0xe1, 0x00


	//----- nvinfo : EIATTR_KPARAM_INFO
	.align		4
.L_551:
        /*0098*/ 	.byte	0x04, 0x17
        /*009a*/ 	.short	(.L_553 - .L_552)
.L_552:
        /*009c*/ 	.word	0x00000000
        /*00a0*/ 	.short	0x0000
        /*00a2*/ 	.short	0x0000
        /*00a4*/ 	.byte	0x00, 0xf0, 0x81, 0x00


	//----- nvinfo : EIATTR_MAXREG_COUNT
	.align		4
.L_553:
        /*00a8*/ 	.byte	0x03, 0x1b
        /*00aa*/ 	.short	0x00ff


	//----- nvinfo : EIATTR_EXIT_INSTR_OFFSETS
	.align		4
        /*00ac*/ 	.byte	0x04, 0x1c
        /*00ae*/ 	.short	(.L_555 - .L_554)


	//   ....[0]....
.L_554:
        /*00b0*/ 	.word	0x00000070


	//   ....[1]....
        /*00b4*/ 	.word	0x00000080
.L_555:


//--------------------- .nv.info.copy_rgb_frame_cuda_kernel_forward --------------------------
	.section	.nv.info.copy_rgb_frame_cuda_kernel_forward,"",@"SHT_CUDA_INFO"
	.sectionflags	@""
	.align	4


	//----- nvinfo : EIATTR_CUDA_API_VERSION
	.align		4
        /*0000*/ 	.byte	0x04, 0x37
        /*0002*/ 	.short	(.L_557 - .L_556)
.L_556:
        /*0004*/ 	.word	0x0000007d


	//----- nvinfo : EIATTR_PARAM_CBANK
	.align		4
.L_557:
        /*0008*/ 	.byte	0x04, 0x0a
        /*000a*/ 	.short	(.L_559 - .L_558)
	.align		4
.L_558:
        /*000c*/ 	.word	index@(.nv.constant0.copy_rgb_frame_cuda_kernel_forward)
        /*0010*/ 	.short	0x0160
        /*0012*/ 	.short	0x0098


	//----- nvinfo : EIATTR_CBANK_PARAM_SIZE
	.align		4
.L_559:
        /*0014*/ 	.byte	0x03, 0x19
        /*0016*/ 	.short	0x0098


	//----- nvinfo : EIATTR_KPARAM_INFO
	.align		4
        /*0018*/ 	.byte	0x04, 0x17
        /*001a*/ 	.short	(.L_561 - .L_560)
.L_560:
        /*001c*/ 	.word	0x00000000
        /*0020*/ 	.short	0x0004
        /*0022*/ 	.short	0x0060
        /*0024*/ 	.byte	0x00, 0xf0, 0xe1, 0x00


	//----- nvinfo : EIATTR_KPARAM_INFO
	.align		4
.L_561:
        /*0028*/ 	.byte	0x04, 0x17
        /*002a*/ 	.short	(.L_563 - .L_562)
.L_562:
        /*002c*/ 	.word	0x00000000
        /*0030*/ 	.short	0x0003
        /*0032*/ 	.short	0x005c
        /*0034*/ 	.byte	0x00, 0xf0, 0x11, 0x00


	//----- nvinfo : EIATTR_KPARAM_INFO
	.align		4
.L_563:
        /*0038*/ 	.byte	0x04, 0x17
        /*003a*/ 	.short	(.L_565 - .L_564)
.L_564:
        /*003c*/ 	.word	0x00000000
        /*0040*/ 	.short	0x0002
        /*0042*/ 	.short	0x0058
        /*0044*/ 	.byte	0x00, 0xf0, 0x11, 0x00


	//----- nvinfo : EIATTR_KPARAM_INFO
	.align		4
.L_565:
        /*0048*/ 	.byte	0x04, 0x17
        /*004a*/ 	.short	(.L_567 - .L_566)
.L_566:
        /*004c*/ 	.word	0x00000000
        /*0050*/ 	.short	0x0001
        /*0052*/ 	.short	0x0020
        /*0054*/ 	.byte	0x00, 0xf0, 0xe1, 0x00


	//----- nvinfo : EIATTR_KPARAM_INFO
	.align		4
.L_567:
        /*0058*/ 	.byte	0x04, 0x17
        /*005a*/ 	.short	(.L_569 - .L_568)
.L_568:
        /*005c*/ 	.word	0x00000000
        /*0060*/ 	.short	0x0000
        /*0062*/ 	.short	0x0000
        /*0064*/ 	.byte	0x00, 0xf0, 0x81, 0x00


	//----- nvinfo : EIATTR_MAXREG_COUNT
	.align		4
.L_569:
        /*0068*/ 	.byte	0x03, 0x1b
        /*006a*/ 	.short	0x00ff


	//----- nvinfo : EIATTR_EXIT_INSTR_OFFSETS
	.align		4
        /*006c*/ 	.byte	0x04, 0x1c
        /*006e*/ 	.short	(.L_571 - .L_570)


	//   ....[0]....
.L_570:
        /*0070*/ 	.word	0x00000070


	//   ....[1]....
        /*0074*/ 	.word	0x00000940


	//----- nvinfo : EIATTR_CRS_STACK_SIZE
	.align		4
.L_571:
        /*0078*/ 	.byte	0x04, 0x1e
        /*007a*/ 	.short	(.L_573 - .L_572)
.L_572:
        /*007c*/ 	.word	0x00000000
.L_573:


//--------------------- .nv.info.assemble_gfx_vertices_cuda_kernel_backward --------------------------
	.section	.nv.info.assemble_gfx_vertices_cuda_kernel_backward,"",@"SHT_CUDA_INFO"
	.sectionflags	@""
	.align	4


	//----- nvinfo : EIATTR_CUDA_API_VERSION
	.align		4
        /*0000*/ 	.byte	0x04, 0x37
        /*0002*/ 	.short	(.L_575 - .L_574)
.L_574:
        /*0004*/ 	.word	0x0000007d


	//----- nvinfo : EIATTR_PARAM_CBANK
	.align		4
.L_575:
        /*0008*/ 	.byte	0x04, 0x0a
        /*000a*/ 	.short	(.L_577 - .L_576)
	.align		4
.L_576:
        /*000c*/ 	.word	index@(.nv.constant0.assemble_gfx_vertices_cuda_kernel_backward)
        /*0010*/ 	.short	0x0160
        /*0012*/ 	.short	0x01e0


	//----- nvinfo : EIATTR_CBANK_PARAM_SIZE
	.align		4
.L_577:
        /*0014*/ 	.byte	0x03, 0x19
        /*0016*/ 	.short	0x01e0


	//----- nvinfo : EIATTR_KPARAM_INFO
	.align		4
        /*0018*/ 	.byte	0x04, 0x17
        /*001a*/ 	.short	(.L_579 - .L_578)
.L_578:
        /*001c*/ 	.word	0x00000000
        /*0020*/ 	.short	0x0008
        /*0022*/ 	.short	0x01a8
        /*0024*/ 	.byte	0x00, 0xf0, 0xe1, 0x00


	//----- nvinfo : EIATTR_KPARAM_INFO
	.align		4
.L_579:
        /*0028*/ 	.byte	0x04, 0x17
        /*002a*/ 	.short	(.L_581 - .L_580)
.L_580:
        /*002c*/ 	.word	0x00000000
        /*0030*/ 	.short	0x0007
        /*0032*/ 	.short	0x0170
        /*0034*/ 	.byte	0x00, 0xf0, 0xe1, 0x00


	//----- nvinfo : EIATTR_KPARAM_INFO
	.align		4
.L_581:
        /*0038*/ 	.byte	0x04, 0x17
        /*003a*/ 	.short	(.L_583 - .L_582)
.L_582:
        /*003c*/ 	.word	0x00000000
        /*0040*/ 	.short	0x0006
        /*0042*/ 	.short	0x0138
        /*0044*/ 	.byte	0x00, 0xf0, 0xe1, 0x00


	//----- nvinfo : EIATTR_KPARAM_INFO
	.align		4
.L_583:
        /*0048*/ 	.byte	0x04, 0x17
        /*004a*/ 	.short	(.L_585 - .L_584)
.L_584:
        /*004c*/ 	.word	0x00000000
        /*0050*/ 	.short	0x0005
        /*0052*/ 	.short	0x0100
        /*0054*/ 	.byte	0x00, 0xf0, 0xe1, 0x00


	//----- nvinfo : EIATTR_KPARAM_INFO
	.align		4
.L_585:
        /*0058*/ 	.byte	0x04, 0x17
        /*005a*/ 	.short	(.L_587 - .L_586)
.L_586:
        /*005c*/ 	.word	0x00000000
        /*0060*/ 	.short	0x0004
        /*0062*/ 	.short	0x00c8
        /*0064*/ 	.byte	0x00, 0xf0, 0xe1, 0x00


	//----- nvinfo : EIATTR_KPARAM_INFO
	.align		4
.L_587:
        /*0068*/ 	.byte	0x04, 0x17
        /*006a*/ 	.short	(.L_589 - .L_588)
.L_588:
        /*006c*/ 	.word	0x00000000
        /*0070*/ 	.short	0x0003
        /*0072*/ 	.short	0x0090
        /*0074*/ 	.byte	0x00, 0xf0, 0xe1, 0x00


	//----- nvinfo : EIATTR_KPARAM_INFO
	.align		4
.L_589:
        /*0078*/ 	.byte	0x04, 0x17
        /*007a*/ 	.short	(.L_591 - .L_590)
.L_590:
        /*007c*/ 	.word	0x00000000
        /*0080*/ 	.short	0x0002
        /*0082*/ 	.short	0x0058
        /*0084*/ 	.byte	0x00, 0xf0, 0xe1, 0x00


	//----- nvinfo : EIATTR_KPARAM_INFO
	.align		4
.L_591:
        /*0088*/ 	.byte	0x04, 0x17
        /*008a*/ 	.short	(.L_593 - .L_592)
.L_592:
        /*008c*/ 	.word	0x00000000
        /*0090*/ 	.short	0x0001
        /*0092*/ 	.short	0x0020
        /*0094*/ 	.byte	0x00, 0xf0, 0xe1, 0x00


	//----- nvinfo : EIATTR_KPARAM_INFO
	.align		4
.L_593:
        /*0098*/ 	.byte	0x04, 0x17
        /*009a*/ 	.short	(.L_595 - .L_594)
.L_594:
        /*009c*/ 	.word	0x00000000
        /*00a0*/ 	.short	0x0000
        /*00a2*/ 	.short	0x0000
        /*00a4*/ 	.byte	0x00, 0xf0, 0x81, 0x00


	//----- nvinfo : EIATTR_MAXREG_COUNT
	.align		4
.L_595:
        /*00a8*/ 	.byte	0x03, 0x1b
        /*00aa*/ 	.short	0x00ff


	//----- nvinfo : EIATTR_EXIT_INSTR_OFFSETS
	.align		4
        /*00ac*/ 	.byte	0x04, 0x1c
        /*00ae*/ 	.short	(.L_597 - .L_596)


	//   ....[0]....
.L_596:
        /*00b0*/ 	.word	0x00000070


	//   ....[1]....
        /*00b4*/ 	.word	0x00000080
.L_597:


//--------------------- .nv.info.assemble_gfx_vertices_cuda_kernel_forward --------------------------
	.section	.nv.info.assemble_gfx_vertices_cuda_kernel_forward,"",@"SHT_CUDA_INFO"
	.sectionflags	@""
	.align	4


	//----- nvinfo : EIATTR_CUDA_API_VERSION
	.align		4
        /*0000*/ 	.byte	0x04, 0x37
        /*0002*/ 	.short	(.L_599 - .L_598)
.L_598:
        /*0004*/ 	.word	0x0000007d


	//----- nvinfo : EIATTR_PARAM_CBANK
	.align		4
.L_599:
        /*0008*/ 	.byte	0x04, 0x0a
        /*000a*/ 	.short	(.L_601 - .L_600)
	.align		4
.L_600:
        /*000c*/ 	.word	index@(.nv.constant0.assemble_gfx_vertices_cuda_kernel_forward)
        /*0010*/ 	.short	0x0160
        /*0012*/ 	.short	0x0100


	//----- nvinfo : EIATTR_CBANK_PARAM_SIZE
	.align		4
.L_601:
        /*0014*/ 	.byte	0x03, 0x19
        /*0016*/ 	.short	0x0100


	//----- nvinfo : EIATTR_KPARAM_INFO
	.align		4
        /*0018*/ 	.byte	0x04, 0x17
        /*001a*/ 	.short	(.L_603 - .L_602)
.L_602:
        /*001c*/ 	.word	0x00000000
        /*0020*/ 	.short	0x0004
        /*0022*/ 	.short	0x00c8
        /*0024*/ 	.byte	0x00, 0xf0, 0xe1, 0x00


	//----- nvinfo : EIATTR_KPARAM_INFO
	.align		4
.L_603:
        /*0028*/ 	.byte	0x04, 0x17
        /*002a*/ 	.short	(.L_605 - .L_604)
.L_604:
        /*002c*/ 	.word	0x00000000
        /*0030*/ 	.short	0x0003
        /*0032*/ 	.short	0x0090
        /*0034*/ 	.byte	0x00, 0xf0, 0xe1, 0x00


	//----- nvinfo : EIATTR_KPARAM_INFO
	.align		4
.L_605:
        /*0038*/ 	.byte	0x04, 0x17
        /*003a*/ 	.short	(.L_607 - .L_606)
.L_606:
        /*003c*/ 	.word	0x00000000
        /*0040*/ 	.short	0x0002
        /*0042*/ 	.short	0x0058
        /*0044*/ 	.byte	0x00, 0xf0, 0xe1, 0x00


	//----- nvinfo : EIATTR_KPARAM_INFO
	.align		4
.L_607:
        /*0048*/ 	.byte	0x04, 0x17
        /*004a*/ 	.short	(.L_609 - .L_608)
.L_608:
        /*004c*/ 	.word	0x00000000
        /*0050*/ 	.short	0x0001
        /*0052*/ 	.short	0x0020
        /*0054*/ 	.byte	0x00, 0xf0, 0xe1, 0x00


	//----- nvinfo : EIATTR_KPARAM_INFO
	.align		4
.L_609:
        /*0058*/ 	.byte	0x04, 0x17
        /*005a*/ 	.short	(.L_611 - .L_610)
.L_610:
        /*005c*/ 	.word	0x00000000
        /*0060*/ 	.short	0x0000
        /*0062*/ 	.short	0x0000
        /*0064*/ 	.byte	0x00, 0xf0, 0x81, 0x00


	//----- nvinfo : EIATTR_MAXREG_COUNT
	.align		4
.L_611:
        /*0068*/ 	.byte	0x03, 0x1b
        /*006a*/ 	.short	0x00ff


	//----- nvinfo : EIATTR_EXIT_INSTR_OFFSETS
	.align		4
        /*006c*/ 	.byte	0x04, 0x1c
        /*006e*/ 	.short	(.L_613 - .L_612)


	//   ....[0]....
.L_612:
        /*0070*/ 	.word	0x00000070


	//   ....[1]....
        /*0074*/ 	.word	0x00000740


	//----- nvinfo : EIATTR_CRS_STACK_SIZE
	.align		4
.L_613:
        /*0078*/ 	.byte	0x04, 0x1e
        /*007a*/ 	.short	(.L_615 - .L_614)
.L_614:
        /*007c*/ 	.word	0x00000000
.L_615:


//--------------------- .nv.info.compute_average_normals_cuda_kernel_backward --------------------------
	.section	.nv.info.compute_average_normals_cuda_kernel_backward,"",@"SHT_CUDA_INFO"
	.sectionflags	@""
	.align	4


	//----- nvinfo : EIATTR_CUDA_API_VERSION
	.align		4
        /*0000*/ 	.byte	0x04, 0x37
        /*0002*/ 	.short	(.L_617 - .L_616)
.L_616:
        /*0004*/ 	.word	0x0000007d


	//----- nvinfo : EIATTR_PARAM_CBANK
	.align		4
.L_617:
        /*0008*/ 	.byte	0x04, 0x0a
        /*000a*/ 	.short	(.L_619 - .L_618)
	.align		4
.L_618:
        /*000c*/ 	.word	index@(.nv.constant0.compute_average_normals_cuda_kernel_backward)
        /*0010*/ 	.short	0x0160
        /*0012*/ 	.short	0x01e0


	//----- nvinfo : EIATTR_CBANK_PARAM_SIZE
	.align		4
.L_619:
        /*0014*/ 	.byte	0x03, 0x19
        /*0016*/ 	.short	0x01e0


	//----- nvinfo : EIATTR_KPARAM_INFO
	.align		4
        /*0018*/ 	.byte	0x04, 0x17
        /*001a*/ 	.short	(.L_621 - .L_620)
.L_620:
        /*001c*/ 	.word	0x00000000
        /*0020*/ 	.short	0x0008
        /*0022*/ 	.short	0x01a8
        /*0024*/ 	.byte	0x00, 0xf0, 0xe1, 0x00


	//----- nvinfo : EIATTR_KPARAM_INFO
	.align		4
.L_621:
        /*0028*/ 	.byte	0x04, 0x17
        /*002a*/ 	.short	(.L_623 - .L_622)
.L_622:
        /*002c*/ 	.word	0x00000000
        /*0030*/ 	.short	0x0007
        /*0032*/ 	.short	0x0170
        /*0034*/ 	.byte	0x00, 0xf0, 0xe1, 0x00


	//----- nvinfo : EIATTR_KPARAM_INFO
	.align		4
.L_623:
        /*0038*/ 	.byte	0x04, 0x17
        /*003a*/ 	.short	(.L_625 - .L_624)
.L_624:
        /*003c*/ 	.word	0x00000000
        /*0040*/ 	.short	0x0006
        /*0042*/ 	.short	0x0138
        /*0044*/ 	.byte	0x00, 0xf0, 0xe1, 0x00


	//----- nvinfo : EIATTR_KPARAM_INFO
	.align		4
.L_625:
        /*0048*/ 	.byte	0x04, 0x17
        /*004a*/ 	.short	(.L_627 - .L_626)
.L_626:
        /*004c*/ 	.word	0x00000000
        /*0050*/ 	.short	0x0005
        /*0052*/ 	.short	0x0100
        /*0054*/ 	.byte	0x00, 0xf0, 0xe1, 0x00


	//----- nvinfo : EIATTR_KPARAM_INFO
	.align		4
.L_627:
        /*0058*/ 	.byte	0x04, 0x17
        /*005a*/ 	.short	(.L_629 - .L_628)
.L_628:
        /*005c*/ 	.word	0x00000000
        /*0060*/ 	.short	0x0004
        /*0062*/ 	.short	0x00c8
        /*0064*/ 	.byte	0x00, 0xf0, 0xe1, 0x00


	//----- nvinfo : EIATTR_KPARAM_INFO
	.align		4
.L_629:
        /*0068*/ 	.byte	0x04, 0x17
        /*006a*/ 	.short	(.L_631 - .L_630)
.L_630:
        /*006c*/ 	.word	0x00000000
        /*0070*/ 	.short	0x0003
        /*0072*/ 	.short	0x0090
        /*0074*/ 	.byte	0x00, 0xf0, 0xe1, 0x00


	//----- nvinfo : EIATTR_KPARAM_INFO
	.align		4
.L_631:
        /*0078*/ 	.byte	0x04, 0x17
        /*007a*/ 	.short	(.L_633 - .L_632)
.L_632:
        /*007c*/ 	.word	0x00000000
        /*0080*/ 	.short	0x0002
        /*0082*/ 	.short	0x0058
        /*0084*/ 	.byte	0x00, 0xf0, 0xe1, 0x00


	//----- nvinfo : EIATTR_KPARAM_INFO
	.align		4
.L_633:
        /*0088*/ 	.byte	0x04, 0x17
        /*008a*/ 	.short	(.L_635 - .L_634)
.L_634:
        /*008c*/ 	.word	0x00000000
        /*0090*/ 	.short	0x0001
        /*0092*/ 	.short	0x0020
        /*0094*/ 	.byte	0x00, 0xf0, 0xe1, 0x00


	//----- nvinfo : EIATTR_KPARAM_INFO
	.align		4
.L_635:
        /*0098*/ 	.byte	0x04, 0x17
        /*009a*/ 	.short	(.L_637 - .L_636)
.L_636:
        /*009c*/ 	.word	0x00000000
        /*00a0*/ 	.short	0x0000
        /*00a2*/ 	.short	0x0000
        /*00a4*/ 	.byte	0x00, 0xf0, 0x81, 0x00


	//----- nvinfo : EIATTR_MAXREG_COUNT
	.align		4
.L_637:
        /*00a8*/ 	.byte	0x03, 0x1b
        /*00aa*/ 	.short	0x00ff


	//----- nvinfo : EIATTR_EXIT_INSTR_OFFSETS
	.align		4
        /*00ac*/ 	.byte	0x04, 0x1c
        /*00ae*/ 	.short	(.L_639 - .L_638)


	//   ....[0]....
.L_638:
        /*00b0*/ 	.word	0x00000070


	//   ....[1]....
        /*00b4*/ 	.word	0x00000080
.L_639:


//--------------------- .nv.info.compute_average_normals_cuda_kernel_forward --------------------------
	.section	.nv.info.compute_average_normals_cuda_kernel_forward,"",@"SHT_CUDA_INFO"
	.sectionflags	@""
	.align	4


	//----- nvinfo : EIATTR_CUDA_API_VERSION
	.align		4
        /*0000*/ 	.byte	0x04, 0x37
        /*0002*/ 	.short	(.L_641 - .L_640)
.L_640:
        /*0004*/ 	.word	0x0000007d


	//----- nvinfo : EIATTR_PARAM_CBANK
	.align		4
.L_641:
        /*0008*/ 	.byte	0x04, 0x0a
        /*000a*/ 	.short	(.L_643 - .L_642)
	.align		4
.L_642:
        /*000c*/ 	.word	index@(.nv.constant0.compute_average_normals_cuda_kernel_forward)
        /*0010*/ 	.short	0x0160
        /*0012*/ 	.short	0x0100


	//----- nvinfo : EIATTR_CBANK_PARAM_SIZE
	.align		4
.L_643:
        /*0014*/ 	.byte	0x03, 0x19
        /*0016*/ 	.short	0x0100


	//----- nvinfo : EIATTR_KPARAM_INFO
	.align		4
        /*0018*/ 	.byte	0x04, 0x17
        /*001a*/ 	.short	(.L_645 - .L_644)
.L_644:
        /*001c*/ 	.word	0x00000000
        /*0020*/ 	.short	0x0004
        /*0022*/ 	.short	0x00c8
        /*0024*/ 	.byte	0x00, 0xf0, 0xe1, 0x00


	//----- nvinfo : EIATTR_KPARAM_INFO
	.align		4
.L_645:
        /*0028*/ 	.byte	0x04, 0x17
        /*002a*/ 	.short	(.L_647 - .L_646)
.L_646:
        /*002c*/ 	.word	0x00000000
        /*0030*/ 	.short	0x0003
        /*0032*/ 	.short	0x0090
        /*0034*/ 	.byte	0x00, 0xf0, 0xe1, 0x00


	//----- nvinfo : EIATTR_KPARAM_INFO
	.align		4
.L_647:
        /*0038*/ 	.byte	0x04, 0x17
        /*003a*/ 	.short	(.L_649 - .L_648)
.L_648:
        /*003c*/ 	.word	0x00000000
        /*0040*/ 	.short	0x0002
        /*0042*/ 	.short	0x0058
        /*0044*/ 	.byte	0x00, 0xf0, 0xe1, 0x00


	//----- nvinfo : EIATTR_KPARAM_INFO
	.align		4
.L_649:
        /*0048*/ 	.byte	0x04, 0x17
        /*004a*/ 	.short	(.L_651 - .L_650)
.L_650:
        /*004c*/ 	.word	0x00000000
        /*0050*/ 	.short	0x0001
        /*0052*/ 	.short	0x0020
        /*0054*/ 	.byte	0x00, 0xf0, 0xe1, 0x00


	//----- nvinfo : EIATTR_KPARAM_INFO
	.align		4
.L_651:
        /*0058*/ 	.byte	0x04, 0x17
        /*005a*/ 	.short	(.L_653 - .L_652)
.L_652:
        /*005c*/ 	.word	0x00000000
        /*0060*/ 	.short	0x0000
        /*0062*/ 	.short	0x0000
        /*0064*/ 	.byte	0x00, 0xf0, 0x81, 0x00


	//----- nvinfo : EIATTR_MAXREG_COUNT
	.align		4
.L_653:
        /*0068*/ 	.byte	0x03, 0x1b
        /*006a*/ 	.short	0x00ff


	//----- nvinfo : EIATTR_EXIT_INSTR_OFFSETS
	.align		4
        /*006c*/ 	.byte	0x04, 0x1c
        /*006e*/ 	.short	(.L_655 - .L_654)


	//   ....[0]....
.L_654:
        /*0070*/ 	.word	0x00000070


	//   ....[1]....
        /*0074*/ 	.word	0x00000b80


	//----- nvinfo : EIATTR_CRS_STACK_SIZE
	.align		4
.L_655:
        /*0078*/ 	.byte	0x04, 0x1e
        /*007a*/ 	.short	(.L_657 - .L_656)
.L_656:
        /*007c*/ 	.word	0x00000000
.L_657:


//--------------------- .nv.info.compute_gfx_vertices_cuda_kernel_backward --------------------------
	.section	.nv.info.compute_gfx_vertices_cuda_kernel_backward,"",@"SHT_CUDA_INFO"
	.sectionflags	@""
	.align	4


	//----- nvinfo : EIATTR_CUDA_API_VERSION
	.align		4
        /*0000*/ 	.byte	0x04, 0x37
        /*0002*/ 	.short	(.L_659 - .L_658)
.L_658:
        /*0004*/ 	.word	0x0000007d


	//----- nvinfo : EIATTR_PARAM_CBANK
	.align		4
.L_659:
        /*0008*/ 	.byte	0x04, 0x0a
        /*000a*/ 	.short	(.L_661 - .L_660)
	.align		4
.L_660:
        /*000c*/ 	.word	index@(.nv.constant0.compute_gfx_vertices_cuda_kernel_backward)
        /*0010*/ 	.short	0x0160
        /*0012*/ 	.short	0x0170


	//----- nvinfo : EIATTR_CBANK_PARAM_SIZE
	.align		4
.L_661:
        /*0014*/ 	.byte	0x03, 0x19
        /*0016*/ 	.short	0x0170


	//----- nvinfo : EIATTR_KPARAM_INFO
	.align		4
        /*0018*/ 	.byte	0x04, 0x17
        /*001a*/ 	.short	(.L_663 - .L_662)
.L_662:
        /*001c*/ 	.word	0x00000000
        /*0020*/ 	.short	0x0006
        /*0022*/ 	.short	0x0138
        /*0024*/ 	.byte	0x00, 0xf0, 0xe1, 0x00


	//----- nvinfo : EIATTR_KPARAM_INFO
	.align		4
.L_663:
        /*0028*/ 	.byte	0x04, 0x17
        /*002a*/ 	.short	(.L_665 - .L_664)
.L_664:
        /*002c*/ 	.word	0x00000000
        /*0030*/ 	.short	0x0005
        /*0032*/ 	.short	0x0100
        /*0034*/ 	.byte	0x00, 0xf0, 0xe1, 0x00


	//----- nvinfo : EIATTR_KPARAM_INFO
	.align		4
.L_665:
        /*0038*/ 	.byte	0x04, 0x17
        /*003a*/ 	.short	(.L_667 - .L_666)
.L_666:
        /*003c*/ 	.word	0x00000000
        /*0040*/ 	.short	0x0004
        /*0042*/ 	.short	0x00c8
        /*0044*/ 	.byte	0x00, 0xf0, 0xe1, 0x00


	//----- nvinfo : EIATTR_KPARAM_INFO
	.align		4
.L_667:
        /*0048*/ 	.byte	0x04, 0x17
        /*004a*/ 	.short	(.L_669 - .L_668)
.L_668:
        /*004c*/ 	.word	0x00000000
        /*0050*/ 	.short	0x0003
        /*0052*/ 	.short	0x0090
        /*0054*/ 	.byte	0x00, 0xf0, 0xe1, 0x00


	//----- nvinfo : EIATTR_KPARAM_INFO
	.align		4
.L_669:
        /*0058*/ 	.byte	0x04, 0x17
        /*005a*/ 	.short	(.L_671 - .L_670)
.L_670:
        /*005c*/ 	.word	0x00000000
        /*0060*/ 	.short	0x0002
        /*0062*/ 	.short	0x0058
        /*0064*/ 	.byte	0x00, 0xf0, 0xe1, 0x00


	//----- nvinfo : EIATTR_KPARAM_INFO
	.align		4
.L_671:
        /*0068*/ 	.byte	0x04, 0x17
        /*006a*/ 	.short	(.L_673 - .L_672)
.L_672:
        /*006c*/ 	.word	0x00000000
        /*0070*/ 	.short	0x0001
        /*0072*/ 	.short	0x0020
        /*0074*/ 	.byte	0x00, 0xf0, 0xe1, 0x00


	//----- nvinfo : EIATTR_KPARAM_INFO
	.align		4
.L_673:
        /*0078*/ 	.byte	0x04, 0x17
        /*007a*/ 	.short	(.L_675 - .L_674)
.L_674:
        /*007c*/ 	.word	0x00000000
        /*0080*/ 	.short	0x0000
        /*0082*/ 	.short	0x0000
        /*0084*/ 	.byte	0x00, 0xf0, 0x81, 0x00


	//----- nvinfo : EIATTR_MAXREG_COUNT
	.align		4
.L_675:
        /*0088*/ 	.byte	0x03, 0x1b
        /*008a*/ 	.short	0x00ff


	//----- nvinfo : EIATTR_EXIT_INSTR_OFFSETS
	.align		4
        /*008c*/ 	.byte	0x04, 0x1c
        /*008e*/ 	.short	(.L_677 - .L_676)


	//   ....[0]....
.L_676:
        /*0090*/ 	.word	0x00000070


	//   ....[1]....
        /*0094*/ 	.word	0x00000080
.L_677:


//--------------------- .nv.info.compute_gfx_vertices_cuda_kernel_forward --------------------------
	.section	.nv.info.compute_gfx_vertices_cuda_kernel_forward,"",@"SHT_CUDA_INFO"
	.sectionflags	@""
	.align	4


	//----- nvinfo : EIATTR_CUDA_API_VERSION
	.align		4
        /*0000*/ 	.byte	0x04, 0x37
        /*0002*/ 	.short	(.L_679 - .L_678)
.L_678:
        /*0004*/ 	.word	0x0000007d


	//----- nvinfo : EIATTR_PARAM_CBANK
	.align		4
.L_679:
        /*0008*/ 	.byte	0x04, 0x0a
        /*000a*/ 	.short	(.L_681 - .L_680)
	.align		4
.L_680:
        /*000c*/ 	.word	index@(.nv.constant0.compute_gfx_vertices_cuda_kernel_forward)
        /*0010*/ 	.short	0x0160
        /*0012*/ 	.short	0x00c8


	//----- nvinfo : EIATTR_CBANK_PARAM_SIZE
	.align		4
.L_681:
        /*0014*/ 	.byte	0x03, 0x19
        /*0016*/ 	.short	0x00c8


	//----- nvinfo : EIATTR_KPARAM_INFO
	.align		4
        /*0018*/ 	.byte	0x04, 0x17
        /*001a*/ 	.short	(.L_683 - .L_682)
.L_682:
        /*001c*/ 	.word	0x00000000
        /*0020*/ 	.short	0x0003
        /*0022*/ 	.short	0x0090
        /*0024*/ 	.byte	0x00, 0xf0, 0xe1, 0x00


	//----- nvinfo : EIATTR_KPARAM_INFO
	.align		4
.L_683:
        /*0028*/ 	.byte	0x04, 0x17
        /*002a*/ 	.short	(.L_685 - .L_684)
.L_684:
        /*002c*/ 	.word	0x00000000
        /*0030*/ 	.short	0x0002
        /*0032*/ 	.short	0x0058
        /*0034*/ 	.byte	0x00, 0xf0, 0xe1, 0x00


	//----- nvinfo : EIATTR_KPARAM_INFO
	.align		4
.L_685:
        /*0038*/ 	.byte	0x04, 0x17
        /*003a*/ 	.short	(.L_687 - .L_686)
.L_686:
        /*003c*/ 	.word	0x00000000
        /*0040*/ 	.short	0x0001
        /*0042*/ 	.short	0x0020
        /*0044*/ 	.byte	0x00, 0xf0, 0xe1, 0x00


	//----- nvinfo : EIATTR_KPARAM_INFO
	.align		4
.L_687:
        /*0048*/ 	.byte	0x04, 0x17
        /*004a*/ 	.short	(.L_689 - .L_688)
.L_688:
        /*004c*/ 	.word	0x00000000
        /*0050*/ 	.short	0x0000
        /*0052*/ 	.short	0x0000
        /*0054*/ 	.byte	0x00, 0xf0, 0x81, 0x00


	//----- nvinfo : EIATTR_MAXREG_COUNT
	.align		4
.L_689:
        /*0058*/ 	.byte	0x03, 0x1b
        /*005a*/ 	.short	0x00ff


	//----- nvinfo : EIATTR_EXIT_INSTR_OFFSETS
	.align		4
        /*005c*/ 	.byte	0x04, 0x1c
        /*005e*/ 	.short	(.L_691 - .L_690)


	//   ....[0]....
.L_690:
        /*0060*/ 	.word	0x00000070


	//   ....[1]....
        /*0064*/ 	.word	0x00000d10


	//----- nvinfo : EIATTR_CRS_STACK_SIZE
	.align		4
.L_691:
        /*0068*/ 	.byte	0x04, 0x1e
        /*006a*/ 	.short	(.L_693 - .L_692)
.L_692:
        /*006c*/ 	.word	0x00000000
.L_693:


//--------------------- .nv.info.update_line_transforms_cuda_kernel_backward --------------------------
	.section	.nv.info.update_line_transforms_cuda_kernel_backward,"",@"SHT_CUDA_INFO"
	.sectionflags	@""
	.align	4


	//----- nvinfo : EIATTR_CUDA_API_VERSION
	.align		4
        /*0000*/ 	.byte	0x04, 0x37
        /*0002*/ 	.short	(.L_695 - .L_694)
.L_694:
        /*0004*/ 	.word	0x0000007d


	//----- nvinfo : EIATTR_PARAM_CBANK
	.align		4
.L_695:
        /*0008*/ 	.byte	0x04, 0x0a
        /*000a*/ 	.short	(.L_697 - .L_696)
	.align		4
.L_696:
        /*000c*/ 	.word	index@(.nv.constant0.update_line_transforms_cuda_kernel_backward)
        /*0010*/ 	.short	0x0160
        /*0012*/ 	.short	0x0100


	//----- nvinfo : EIATTR_CBANK_PARAM_SIZE
	.align		4
.L_697:
        /*0014*/ 	.byte	0x03, 0x19
        /*0016*/ 	.short	0x0100


	//----- nvinfo : EIATTR_KPARAM_INFO
	.align		4
        /*0018*/ 	.byte	0x04, 0x17
        /*001a*/ 	.short	(.L_699 - .L_698)
.L_698:
        /*001c*/ 	.word	0x00000000
        /*0020*/ 	.short	0x0004
        /*0022*/ 	.short	0x00c8
        /*0024*/ 	.byte	0x00, 0xf0, 0xe1, 0x00


	//----- nvinfo : EIATTR_KPARAM_INFO
	.align		4
.L_699:
        /*0028*/ 	.byte	0x04, 0x17
        /*002a*/ 	.short	(.L_701 - .L_700)
.L_700:
        /*002c*/ 	.word	0x00000000
        /*0030*/ 	.short	0x0003
        /*0032*/ 	.short	0x0090
        /*0034*/ 	.byte	0x00, 0xf0, 0xe1, 0x00


	//----- nvinfo : EIATTR_KPARAM_INFO
	.align		4
.L_701:
        /*0038*/ 	.byte	0x04, 0x17
        /*003a*/ 	.short	(.L_703 - .L_702)
.L_702:
        /*003c*/ 	.word	0x00000000
        /*0040*/ 	.short	0x0002
        /*0042*/ 	.short	0x0058
        /*0044*/ 	.byte	0x00, 0xf0, 0xe1, 0x00


	//----- nvinfo : EIATTR_KPARAM_INFO
	.align		4
.L_703:
        /*0048*/ 	.byte	0x04, 0x17
        /*004a*/ 	.short	(.L_705 - .L_704)
.L_704:
        /*004c*/ 	.word	0x00000000
        /*0050*/ 	.short	0x0001
        /*0052*/ 	.short	0x0020
        /*0054*/ 	.byte	0x00, 0xf0, 0xe1, 0x00


	//----- nvinfo : EIATTR_KPARAM_INFO
	.align		4
.L_705:
        /*0058*/ 	.byte	0x04, 0x17
        /*005a*/ 	.short	(.L_707 - .L_706)
.L_706:
        /*005c*/ 	.word	0x00000000
        /*0060*/ 	.short	0x0000
        /*0062*/ 	.short	0x0000
        /*0064*/ 	.byte	0x00, 0xf0, 0x81, 0x00


	//----- nvinfo : EIATTR_MAXREG_COUNT
	.align		4
.L_707:
        /*0068*/ 	.byte	0x03, 0x1b
        /*006a*/ 	.short	0x00ff


	//----- nvinfo : EIATTR_EXIT_INSTR_OFFSETS
	.align		4
        /*006c*/ 	.byte	0x04, 0x1c
        /*006e*/ 	.short	(.L_709 - .L_708)


	//   ....[0]....
.L_708:
        /*0070*/ 	.word	0x00000070


	//   ....[1]....
        /*0074*/ 	.word	0x00000080
.L_709:


//--------------------- .nv.info.update_line_transforms_cuda_kernel_forward --------------------------
	.section	.nv.info.update_line_transforms_cuda_kernel_forward,"",@"SHT_CUDA_INFO"
	.sectionflags	@""
	.align	4


	//----- nvinfo : EIATTR_CUDA_API_VERSION
	.align		4
        /*0000*/ 	.byte	0x04, 0x37
        /*0002*/ 	.short	(.L_711 - .L_710)
.L_710:
        /*0004*/ 	.word	0x0000007d


	//----- nvinfo : EIATTR_PARAM_CBANK
	.align		4
.L_711:
        /*0008*/ 	.byte	0x04, 0x0a
        /*000a*/ 	.short	(.L_713 - .L_712)
	.align		4
.L_712:
        /*000c*/ 	.word	index@(.nv.constant0.update_line_transforms_cuda_kernel_forward)
        /*0010*/ 	.short	0x0160
        /*0012*/ 	.short	0x0090


	//----- nvinfo : EIATTR_CBANK_PARAM_SIZE
	.align		4
.L_713:
        /*0014*/ 	.byte	0x03, 0x19
        /*0016*/ 	.short	0x0090


	//----- nvinfo : EIATTR_KPARAM_INFO
	.align		4
        /*0018*/ 	.byte	0x04, 0x17
        /*001a*/ 	.short	(.L_715 - .L_714)
.L_714:
        /*001c*/ 	.word	0x00000000
        /*0020*/ 	.short	0x0002
        /*0022*/ 	.short	0x0058
        /*0024*/ 	.byte	0x00, 0xf0, 0xe1, 0x00


	//----- nvinfo : EIATTR_KPARAM_INFO
	.align		4
.L_715:
        /*0028*/ 	.byte	0x04, 0x17
        /*002a*/ 	.short	(.L_717 - .L_716)
.L_716:
        /*002c*/ 	.word	0x00000000
        /*0030*/ 	.short	0x0001
        /*0032*/ 	.short	0x0020
        /*0034*/ 	.byte	0x00, 0xf0, 0xe1, 0x00


	//----- nvinfo : EIATTR_KPARAM_INFO
	.align		4
.L_717:
        /*0038*/ 	.byte	0x04, 0x17
        /*003a*/ 	.short	(.L_719 - .L_718)
.L_718:
        /*003c*/ 	.word	0x00000000
        /*0040*/ 	.short	0x0000
        /*0042*/ 	.short	0x0000
        /*0044*/ 	.byte	0x00, 0xf0, 0x81, 0x00


	//----- nvinfo : EIATTR_MAXREG_COUNT
	.align		4
.L_719:
        /*0048*/ 	.byte	0x03, 0x1b
        /*004a*/ 	.short	0x00ff


	//----- nvinfo : EIATTR_EXIT_INSTR_OFFSETS
	.align		4
        /*004c*/ 	.byte	0x04, 0x1c
        /*004e*/ 	.short	(.L_721 - .L_720)


	//   ....[0]....
.L_720:
        /*0050*/ 	.word	0x00000080


	//   ....[1]....
        /*0054*/ 	.word	0x00001d20


	//----- nvinfo : EIATTR_CRS_STACK_SIZE
	.align		4
.L_721:
        /*0058*/ 	.byte	0x04, 0x1e
        /*005a*/ 	.short	(.L_723 - .L_722)
.L_722:
        /*005c*/ 	.word	0x00000000
.L_723:


//--------------------- .nv.info.update_points_positions_cuda_kernel_backward --------------------------
	.section	.nv.info.update_points_positions_cuda_kernel_backward,"",@"SHT_CUDA_INFO"
	.sectionflags	@""
	.align	4


	//----- nvinfo : EIATTR_CUDA_API_VERSION
	.align		4
        /*0000*/ 	.byte	0x04, 0x37
        /*0002*/ 	.short	(.L_725 - .L_724)
.L_724:
        /*0004*/ 	.word	0x0000007d


	//----- nvinfo : EIATTR_PARAM_CBANK
	.align		4
.L_725:
        /*0008*/ 	.byte	0x04, 0x0a
        /*000a*/ 	.short	(.L_727 - .L_726)
	.align		4
.L_726:
        /*000c*/ 	.word	index@(.nv.constant0.update_points_positions_cuda_kernel_backward)
        /*0010*/ 	.short	0x0160
        /*0012*/ 	.short	0x0170


	//----- nvinfo : EIATTR_CBANK_PARAM_SIZE
	.align		4
.L_727:
        /*0014*/ 	.byte	0x03, 0x19
        /*0016*/ 	.short	0x0170


	//----- nvinfo : EIATTR_KPARAM_INFO
	.align		4
        /*0018*/ 	.byte	0x04, 0x17
        /*001a*/ 	.short	(.L_729 - .L_728)
.L_728:
        /*001c*/ 	.word	0x00000000
        /*0020*/ 	.short	0x0006
        /*0022*/ 	.short	0x0138
        /*0024*/ 	.byte	0x00, 0xf0, 0xe1, 0x00


	//----- nvinfo : EIATTR_KPARAM_INFO
	.align		4
.L_729:
        /*0028*/ 	.byte	0x04, 0x17
        /*002a*/ 	.short	(.L_731 - .L_730)
.L_730:
        /*002c*/ 	.word	0x00000000
        /*0030*/ 	.short	0x0005
        /*0032*/ 	.short	0x0100
        /*0034*/ 	.byte	0x00, 0xf0, 0xe1, 0x00


	//----- nvinfo : EIATTR_KPARAM_INFO
	.align		4
.L_731:
        /*0038*/ 	.byte	0x04, 0x17
        /*003a*/ 	.short	(.L_733 - .L_732)
.L_732:
        /*003c*/ 	.word	0x00000000
        /*0040*/ 	.short	0x0004
        /*0042*/ 	.short	0x00c8
        /*0044*/ 	.byte	0x00, 0xf0, 0xe1, 0x00


	//----- nvinfo : EIATTR_KPARAM_INFO
	.align		4
.L_733:
        /*0048*/ 	.byte	0x04, 0x17
        /*004a*/ 	.short	(.L_735 - .L_734)
.L_734:
        /*004c*/ 	.word	0x00000000
        /*0050*/ 	.short	0x0003
        /*0052*/ 	.short	0x0090
        /*0054*/ 	.byte	0x00, 0xf0, 0xe1, 0x00


	//----- nvinfo : EIATTR_KPARAM_INFO
	.align		4
.L_735:
        /*0058*/ 	.byte	0x04, 0x17
        /*005a*/ 	.short	(.L_737 - .L_736)
.L_736:
        /*005c*/ 	.word	0x00000000
        /*0060*/ 	.short	0x0002
        /*0062*/ 	.short	0x0058
        /*0064*/ 	.byte	0x00, 0xf0, 0xe1, 0x00


	//----- nvinfo : EIATTR_KPARAM_INFO
	.align		4
.L_737:
        /*0068*/ 	.byte	0x04, 0x17
        /*006a*/ 	.short	(.L_739 - .L_738)
.L_738:
        /*006c*/ 	.word	0x00000000
        /*0070*/ 	.short	0x0001
        /*0072*/ 	.short	0x0020
        /*0074*/ 	.byte	0x00, 0xf0, 0xe1, 0x00


	//----- nvinfo : EIATTR_KPARAM_INFO
	.align		4
.L_739:
        /*0078*/ 	.byte	0x04, 0x17
        /*007a*/ 	.short	(.L_741 - .L_740)
.L_740:
        /*007c*/ 	.word	0x00000000
        /*0080*/ 	.short	0x0000
        /*0082*/ 	.short	0x0000
        /*0084*/ 	.byte	0x00, 0xf0, 0x81, 0x00


	//----- nvinfo : EIATTR_MAXREG_COUNT
	.align		4
.L_741:
        /*0088*/ 	.byte	0x03, 0x1b
        /*008a*/ 	.short	0x00ff


	//----- nvinfo : EIATTR_EXIT_INSTR_OFFSETS
	.align		4
        /*008c*/ 	.byte	0x04, 0x1c
        /*008e*/ 	.short	(.L_743 - .L_742)


	//   ....[0]....
.L_742:
        /*0090*/ 	.word	0x00000070


	//   ....[1]....
        /*0094*/ 	.word	0x00000080
.L_743:


//--------------------- .nv.info.update_points_positions_cuda_kernel_forward --------------------------
	.section	.nv.info.update_points_positions_cuda_kernel_forward,"",@"SHT_CUDA_INFO"
	.sectionflags	@""
	.align	4


	//----- nvinfo : EIATTR_CUDA_API_VERSION
	.align		4
        /*0000*/ 	.byte	0x04, 0x37
        /*0002*/ 	.short	(.L_745 - .L_744)
.L_744:
        /*0004*/ 	.word	0x0000007d


	//----- nvinfo : EIATTR_PARAM_CBANK
	.align		4
.L_745:
        /*0008*/ 	.byte	0x04, 0x0a
        /*000a*/ 	.short	(.L_747 - .L_746)
	.align		4
.L_746:
        /*000c*/ 	.word	index@(.nv.constant0.update_points_positions_cuda_kernel_forward)
        /*0010*/ 	.short	0x0160
        /*0012*/ 	.short	0x00c8


	//----- nvinfo : EIATTR_CBANK_PARAM_SIZE
	.align		4
.L_747:
        /*0014*/ 	.byte	0x03, 0x19
        /*0016*/ 	.short	0x00c8


	//----- nvinfo : EIATTR_KPARAM_INFO
	.align		4
        /*0018*/ 	.byte	0x04, 0x17
        /*001a*/ 	.short	(.L_749 - .L_748)
.L_748:
        /*001c*/ 	.word	0x00000000
        /*0020*/ 	.short	0x0003
        /*0022*/ 	.short	0x0090
        /*0024*/ 	.byte	0x00, 0xf0, 0xe1, 0x00


	//----- nvinfo : EIATTR_KPARAM_INFO
	.align		4
.L_749:
        /*0028*/ 	.byte	0x04, 0x17
        /*002a*/ 	.short	(.L_751 - .L_750)
.L_750:
        /*002c*/ 	.word	0x00000000
        /*0030*/ 	.short	0x0002
        /*0032*/ 	.short	0x0058
        /*0034*/ 	.byte	0x00, 0xf0, 0xe1, 0x00


	//----- nvinfo : EIATTR_KPARAM_INFO
	.align		4
.L_751:
        /*0038*/ 	.byte	0x04, 0x17
        /*003a*/ 	.short	(.L_753 - .L_752)
.L_752:
        /*003c*/ 	.word	0x00000000
        /*0040*/ 	.short	0x0001
        /*0042*/ 	.short	0x0020
        /*0044*/ 	.byte	0x00, 0xf0, 0xe1, 0x00


	//----- nvinfo : EIATTR_KPARAM_INFO
	.align		4
.L_753:
        /*0048*/ 	.byte	0x04, 0x17
        /*004a*/ 	.short	(.L_755 - .L_754)
.L_754:
        /*004c*/ 	.word	0x00000000
        /*0050*/ 	.short	0x0000
        /*0052*/ 	.short	0x0000
        /*0054*/ 	.byte	0x00, 0xf0, 0x81, 0x00


	//----- nvinfo : EIATTR_MAXREG_COUNT
	.align		4
.L_755:
        /*0058*/ 	.byte	0x03, 0x1b
        /*005a*/ 	.short	0x00ff


	//----- nvinfo : EIATTR_EXIT_INSTR_OFFSETS
	.align		4
        /*005c*/ 	.byte	0x04, 0x1c
        /*005e*/ 	.short	(.L_757 - .L_756)


	//   ....[0]....
.L_756:
        /*0060*/ 	.word	0x00000070


	//   ....[1]....
        /*0064*/ 	.word	0x00000410


	//   ....[2]....
        /*0068*/ 	.word	0x00000640


	//----- nvinfo : EIATTR_CRS_STACK_SIZE
	.align		4
.L_757:
        /*006c*/ 	.byte	0x04, 0x1e
        /*006e*/ 	.short	(.L_759 - .L_758)
.L_758:
        /*0070*/ 	.word	0x00000000
.L_759:


//--------------------- .nv.info.update_vbo_vertices_cuda_kernel_backward --------------------------
	.section	.nv.info.update_vbo_vertices_cuda_kernel_backward,"",@"SHT_CUDA_INFO"
	.sectionflags	@""
	.align	4


	//----- nvinfo : EIATTR_CUDA_API_VERSION
	.align		4
        /*0000*/ 	.byte	0x04, 0x37
        /*0002*/ 	.short	(.L_761 - .L_760)
.L_760:
        /*0004*/ 	.word	0x0000007d


	//----- nvinfo : EIATTR_PARAM_CBANK
	.align		4
.L_761:
        /*0008*/ 	.byte	0x04, 0x0a
        /*000a*/ 	.short	(.L_763 - .L_762)
	.align		4
.L_762:
        /*000c*/ 	.word	index@(.nv.constant0.update_vbo_vertices_cuda_kernel_backward)
        /*0010*/ 	.short	0x0160
        /*0012*/ 	.short	0x0100


	//----- nvinfo : EIATTR_CBANK_PARAM_SIZE
	.align		4
.L_763:
        /*0014*/ 	.byte	0x03, 0x19
        /*0016*/ 	.short	0x0100


	//----- nvinfo : EIATTR_KPARAM_INFO
	.align		4
        /*0018*/ 	.byte	0x04, 0x17
        /*001a*/ 	.short	(.L_765 - .L_764)
.L_764:
        /*001c*/ 	.word	0x00000000
        /*0020*/ 	.short	0x0004
        /*0022*/ 	.short	0x00c8
        /*0024*/ 	.byte	0x00, 0xf0, 0xe1, 0x00


	//----- nvinfo : EIATTR_KPARAM_INFO
	.align		4
.L_765:
        /*0028*/ 	.byte	0x04, 0x17
        /*002a*/ 	.short	(.L_767 - .L_766)
.L_766:
        /*002c*/ 	.word	0x00000000
        /*0030*/ 	.short	0x0003
        /*0032*/ 	.short	0x0090
        /*0034*/ 	.byte	0x00, 0xf0, 0xe1, 0x00


	//----- nvinfo : EIATTR_KPARAM_INFO
	.align		4
.L_767:
        /*0038*/ 	.byte	0x04, 0x17
        /*003a*/ 	.short	(.L_769 - .L_768)
.L_768:
        /*003c*/ 	.word	0x00000000
        /*0040*/ 	.short	0x0002
        /*0042*/ 	.short	0x0058
        /*0044*/ 	.byte	0x00, 0xf0, 0xe1, 0x00


	//----- nvinfo : EIATTR_KPARAM_INFO
	.align		4
.L_769:
        /*0048*/ 	.byte	0x04, 0x17
        /*004a*/ 	.short	(.L_771 - .L_770)
.L_770:
        /*004c*/ 	.word	0x00000000
        /*0050*/ 	.short	0x0001
        /*0052*/ 	.short	0x0020
        /*0054*/ 	.byte	0x00, 0xf0, 0xe1, 0x00


	//----- nvinfo : EIATTR_KPARAM_INFO
	.align		4
.L_771:
        /*0058*/ 	.byte	0x04, 0x17
        /*005a*/ 	.short	(.L_773 - .L_772)
.L_772:
        /*005c*/ 	.word	0x00000000
        /*0060*/ 	.short	0x0000
        /*0062*/ 	.short	0x0000
        /*0064*/ 	.byte	0x00, 0xf0, 0x81, 0x00


	//----- nvinfo : EIATTR_MAXREG_COUNT
	.align		4
.L_773:
        /*0068*/ 	.byte	0x03, 0x1b
        /*006a*/ 	.short	0x00ff


	//----- nvinfo : EIATTR_EXIT_INSTR_OFFSETS
	.align		4
        /*006c*/ 	.byte	0x04, 0x1c
        /*006e*/ 	.short	(.L_775 - .L_774)


	//   ....[0]....
.L_774:
        /*0070*/ 	.word	0x00000070


	//   ....[1]....
        /*0074*/ 	.word	0x00000080
.L_775:


//--------------------- .nv.info.update_vbo_vertices_cuda_kernel_forward --------------------------
	.section	.nv.info.update_vbo_vertices_cuda_kernel_forward,"",@"SHT_CUDA_INFO"
	.sectionflags	@""
	.align	4


	//----- nvinfo : EIATTR_CUDA_API_VERSION
	.align		4
        /*0000*/ 	.byte	0x04, 0x37
        /*0002*/ 	.short	(.L_777 - .L_776)
.L_776:
        /*0004*/ 	.word	0x0000007d


	//----- nvinfo : EIATTR_PARAM_CBANK
	.align		4
.L_777:
        /*0008*/ 	.byte	0x04, 0x0a
        /*000a*/ 	.short	(.L_779 - .L_778)
	.align		4
.L_778:
        /*000c*/ 	.word	index@(.nv.constant0.update_vbo_vertices_cuda_kernel_forward)
        /*0010*/ 	.short	0x0160
        /*0012*/ 	.short	0x0090


	//----- nvinfo : EIATTR_CBANK_PARAM_SIZE
	.align		4
.L_779:
        /*0014*/ 	.byte	0x03, 0x19
        /*0016*/ 	.short	0x0090


	//----- nvinfo : EIATTR_KPARAM_INFO
	.align		4
        /*0018*/ 	.byte	0x04, 0x17
        /*001a*/ 	.short	(.L_781 - .L_780)
.L_780:
        /*001c*/ 	.word	0x00000000
        /*0020*/ 	.short	0x0002
        /*0022*/ 	.short	0x0058
        /*0024*/ 	.byte	0x00, 0xf0, 0xe1, 0x00


	//----- nvinfo : EIATTR_KPARAM_INFO
	.align		4
.L_781:
        /*0028*/ 	.byte	0x04, 0x17
        /*002a*/ 	.short	(.L_783 - .L_782)
.L_782:
        /*002c*/ 	.word	0x00000000
        /*0030*/ 	.short	0x0001
        /*0032*/ 	.short	0x0020
        /*0034*/ 	.byte	0x00, 0xf0, 0xe1, 0x00


	//----- nvinfo : EIATTR_KPARAM_INFO
	.align		4
.L_783:
        /*0038*/ 	.byte	0x04, 0x17
        /*003a*/ 	.short	(.L_785 - .L_784)
.L_784:
        /*003c*/ 	.word	0x00000000
        /*0040*/ 	.short	0x0000
        /*0042*/ 	.short	0x0000
        /*0044*/ 	.byte	0x00, 0xf0, 0x81, 0x00


	//----- nvinfo : EIATTR_MAXREG_COUNT
	.align		4
.L_785:
        /*0048*/ 	.byte	0x03, 0x1b
        /*004a*/ 	.short	0x00ff


	//----- nvinfo : EIATTR_EXIT_INSTR_OFFSETS
	.align		4
        /*004c*/ 	.byte	0x04, 0x1c
        /*004e*/ 	.short	(.L_787 - .L_786)


	//   ....[0]....
.L_786:
        /*0050*/ 	.word	0x00000070


	//   ....[1]....
        /*0054*/ 	.word	0x000002e0


	//----- nvinfo : EIATTR_CRS_STACK_SIZE
	.align		4
.L_787:
        /*0058*/ 	.byte	0x04, 0x1e
        /*005a*/ 	.short	(.L_789 - .L_788)
.L_788:
        /*005c*/ 	.word	0x00000000
.L_789:


//--------------------- .nv.info.update_vbo_transforms_cuda_kernel_backward --------------------------
	.section	.nv.info.update_vbo_transforms_cuda_kernel_backward,"",@"SHT_CUDA_INFO"
	.sectionflags	@""
	.align	4


	//----- nvinfo : EIATTR_CUDA_API_VERSION
	.align		4
        /*0000*/ 	.byte	0x04, 0x37
        /*0002*/ 	.short	(.L_791 - .L_790)
.L_790:
        /*0004*/ 	.word	0x0000007d


	//----- nvinfo : EIATTR_PARAM_CBANK
	.align		4
.L_791:
        /*0008*/ 	.byte	0x04, 0x0a
        /*000a*/ 	.short	(.L_793 - .L_792)
	.align		4
.L_792:
        /*000c*/ 	.word	index@(.nv.constant0.update_vbo_transforms_cuda_kernel_backward)
        /*0010*/ 	.short	0x0160
        /*0012*/ 	.short	0x02c0


	//----- nvinfo : EIATTR_CBANK_PARAM_SIZE
	.align		4
.L_793:
        /*0014*/ 	.byte	0x03, 0x19
        /*0016*/ 	.short	0x02c0


	//----- nvinfo : EIATTR_KPARAM_INFO
	.align		4
        /*0018*/ 	.byte	0x04, 0x17
        /*001a*/ 	.short	(.L_795 - .L_794)
.L_794:
        /*001c*/ 	.word	0x00000000
        /*0020*/ 	.short	0x000c
        /*0022*/ 	.short	0x0288
        /*0024*/ 	.byte	0x00, 0xf0, 0xe1, 0x00


	//----- nvinfo : EIATTR_KPARAM_INFO
	.align		4
.L_795:
        /*0028*/ 	.byte	0x04, 0x17
        /*002a*/ 	.short	(.L_797 - .L_796)
.L_796:
        /*002c*/ 	.word	0x00000000
        /*0030*/ 	.short	0x000b
        /*0032*/ 	.short	0x0250
        /*0034*/ 	.byte	0x00, 0xf0, 0xe1, 0x00


	//----- nvinfo : EIATTR_KPARAM_INFO
	.align		4
.L_797:
        /*0038*/ 	.byte	0x04, 0x17
        /*003a*/ 	.short	(.L_799 - .L_798)
.L_798:
        /*003c*/ 	.word	0x00000000
        /*0040*/ 	.short	0x000a
        /*0042*/ 	.short	0x0218
        /*0044*/ 	.byte	0x00, 0xf0, 0xe1, 0x00


	//----- nvinfo : EIATTR_KPARAM_INFO
	.align		4
.L_799:
        /*0048*/ 	.byte	0x04, 0x17
        /*004a*/ 	.short	(.L_801 - .L_800)
.L_800:
        /*004c*/ 	.word	0x00000000
        /*0050*/ 	.short	0x0009
        /*0052*/ 	.short	0x01e0
        /*0054*/ 	.byte	0x00, 0xf0, 0xe1, 0x00


	//----- nvinfo : EIATTR_KPARAM_INFO
	.align		4
.L_801:
        /*0058*/ 	.byte	0x04, 0x17
        /*005a*/ 	.short	(.L_803 - .L_802)
.L_802:
        /*005c*/ 	.word	0x00000000
        /*0060*/ 	.short	0x0008
        /*0062*/ 	.short	0x01a8
        /*0064*/ 	.byte	0x00, 0xf0, 0xe1, 0x00


	//----- nvinfo : EIATTR_KPARAM_INFO
	.align		4
.L_803:
        /*0068*/ 	.byte	0x04, 0x17
        /*006a*/ 	.short	(.L_805 - .L_804)
.L_804:
        /*006c*/ 	.word	0x00000000
        /*0070*/ 	.short	0x0007
        /*0072*/ 	.short	0x0170
        /*0074*/ 	.byte	0x00, 0xf0, 0xe1, 0x00


	//----- nvinfo : EIATTR_KPARAM_INFO
	.align		4
.L_805:
        /*0078*/ 	.byte	0x04, 0x17
        /*007a*/ 	.short	(.L_807 - .L_806)
.L_806:
        /*007c*/ 	.word	0x00000000
        /*0080*/ 	.short	0x0006
        /*0082*/ 	.short	0x0138
        /*0084*/ 	.byte	0x00, 0xf0, 0xe1, 0x00


	//----- nvinfo : EIATTR_KPARAM_INFO
	.align		4
.L_807:
        /*0088*/ 	.byte	0x04, 0x17
        /*008a*/ 	.short	(.L_809 - .L_808)
.L_808:
        /*008c*/ 	.word	0x00000000
        /*0090*/ 	.short	0x0005
        /*0092*/ 	.short	0x0100
        /*0094*/ 	.byte	0x00, 0xf0, 0xe1, 0x00


	//----- nvinfo : EIATTR_KPARAM_INFO
	.align		4
.L_809:
        /*0098*/ 	.byte	0x04, 0x17
        /*009a*/ 	.short	(.L_811 - .L_810)
.L_810:
        /*009c*/ 	.word	0x00000000
        /*00a0*/ 	.short	0x0004
        /*00a2*/ 	.short	0x00c8
        /*00a4*/ 	.byte	0x00, 0xf0, 0xe1, 0x00


	//----- nvinfo : EIATTR_KPARAM_INFO
	.align		4
.L_811:
        /*00a8*/ 	.byte	0x04, 0x17
        /*00aa*/ 	.short	(.L_813 - .L_812)
.L_812:
        /*00ac*/ 	.word	0x00000000
        /*00b0*/ 	.short	0x0003
        /*00b2*/ 	.short	0x0090
        /*00b4*/ 	.byte	0x00, 0xf0, 0xe1, 0x00


	//----- nvinfo : EIATTR_KPARAM_INFO
	.align		4
.L_813:
        /*00b8*/ 	.byte	0x04, 0x17
        /*00ba*/ 	.short	(.L_815 - .L_814)
.L_814:
        /*00bc*/ 	.word	0x00000000
        /*00c0*/ 	.short	0x0002
        /*00c2*/ 	.short	0x0058
        /*00c4*/ 	.byte	0x00, 0xf0, 0xe1, 0x00


	//----- nvinfo : EIATTR_KPARAM_INFO
	.align		4
.L_815:
        /*00c8*/ 	.byte	0x04, 0x17
        /*00ca*/ 	.short	(.L_817 - .L_816)
.L_816:
        /*00cc*/ 	.word	0x00000000
        /*00d0*/ 	.short	0x0001
        /*00d2*/ 	.short	0x0020
        /*00d4*/ 	.byte	0x00, 0xf0, 0xe1, 0x00


	//----- nvinfo : EIATTR_KPARAM_INFO
	.align		4
.L_817:
        /*00d8*/ 	.byte	0x04, 0x17
        /*00da*/ 	.short	(.L_819 - .L_818)
.L_818:
        /*00dc*/ 	.word	0x00000000
        /*00e0*/ 	.short	0x0000
        /*00e2*/ 	.short	0x0000
        /*00e4*/ 	.byte	0x00, 0xf0, 0x81, 0x00


	//----- nvinfo : EIATTR_MAXREG_COUNT
	.align		4
.L_819:
        /*00e8*/ 	.byte	0x03, 0x1b
        /*00ea*/ 	.short	0x00ff


	//----- nvinfo : EIATTR_EXIT_INSTR_OFFSETS
	.align		4
        /*00ec*/ 	.byte	0x04, 0x1c
        /*00ee*/ 	.short	(.L_821 - .L_820)


	//   ....[0]....
.L_820:
        /*00f0*/ 	.word	0x00000070


	//   ....[1]....
        /*00f4*/ 	.word	0x00000080
.L_821:


//--------------------- .nv.info.update_vbo_transforms_cuda_kernel_forward --------------------------
	.section	.nv.info.update_vbo_transforms_cuda_kernel_forward,"",@"SHT_CUDA_INFO"
	.sectionflags	@""
	.align	4


	//----- nvinfo : EIATTR_CUDA_API_VERSION
	.align		4
        /*0000*/ 	.byte	0x04, 0x37
        /*0002*/ 	.short	(.L_823 - .L_822)
.L_822:
        /*0004*/ 	.word	0x0000007d


	//----- nvinfo : EIATTR_PARAM_CBANK
	.align		4
.L_823:
        /*0008*/ 	.byte	0x04, 0x0a
        /*000a*/ 	.short	(.L_825 - .L_824)
	.align		4
.L_824:
        /*000c*/ 	.word	index@(.nv.constant0.update_vbo_transforms_cuda_kernel_forward)
        /*0010*/ 	.short	0x0160
        /*0012*/ 	.short	0x0170


	//----- nvinfo : EIATTR_CBANK_PARAM_SIZE
	.align		4
.L_825:
        /*0014*/ 	.byte	0x03, 0x19
        /*0016*/ 	.short	0x0170


	//----- nvinfo : EIATTR_KPARAM_INFO
	.align		4
        /*0018*/ 	.byte	0x04, 0x17
        /*001a*/ 	.short	(.L_827 - .L_826)
.L_826:
        /*001c*/ 	.word	0x00000000
        /*0020*/ 	.short	0x0006
        /*0022*/ 	.short	0x0138
        /*0024*/ 	.byte	0x00, 0xf0, 0xe1, 0x00


	//----- nvinfo : EIATTR_KPARAM_INFO
	.align		4
.L_827:
        /*0028*/ 	.byte	0x04, 0x17
        /*002a*/ 	.short	(.L_829 - .L_828)
.L_828:
        /*002c*/ 	.word	0x00000000
        /*0030*/ 	.short	0x0005
        /*0032*/ 	.short	0x0100
        /*0034*/ 	.byte	0x00, 0xf0, 0xe1, 0x00


	//----- nvinfo : EIATTR_KPARAM_INFO
	.align		4
.L_829:
        /*0038*/ 	.byte	0x04, 0x17
        /*003a*/ 	.short	(.L_831 - .L_830)
.L_830:
        /*003c*/ 	.word	0x00000000
        /*0040*/ 	.short	0x0004
        /*0042*/ 	.short	0x00c8
        /*0044*/ 	.byte	0x00, 0xf0, 0xe1, 0x00


	//----- nvinfo : EIATTR_KPARAM_INFO
	.align		4
.L_831:
        /*0048*/ 	.byte	0x04, 0x17
        /*004a*/ 	.short	(.L_833 - .L_832)
.L_832:
        /*004c*/ 	.word	0x00000000
        /*0050*/ 	.short	0x0003
        /*0052*/ 	.short	0x0090
        /*0054*/ 	.byte	0x00, 0xf0, 0xe1, 0x00


	//----- nvinfo : EIATTR_KPARAM_INFO
	.align		4
.L_833:
        /*0058*/ 	.byte	0x04, 0x17
        /*005a*/ 	.short	(.L_835 - .L_834)
.L_834:
        /*005c*/ 	.word	0x00000000
        /*0060*/ 	.short	0x0002
        /*0062*/ 	.short	0x0058
        /*0064*/ 	.byte	0x00, 0xf0, 0xe1, 0x00


	//----- nvinfo : EIATTR_KPARAM_INFO
	.align		4
.L_835:
        /*0068*/ 	.byte	0x04, 0x17
        /*006a*/ 	.short	(.L_837 - .L_836)
.L_836:
        /*006c*/ 	.word	0x00000000
        /*0070*/ 	.short	0x0001
        /*0072*/ 	.short	0x0020
        /*0074*/ 	.byte	0x00, 0xf0, 0xe1, 0x00


	//----- nvinfo : EIATTR_KPARAM_INFO
	.align		4
.L_837:
        /*0078*/ 	.byte	0x04, 0x17
        /*007a*/ 	.short	(.L_839 - .L_838)
.L_838:
        /*007c*/ 	.word	0x00000000
        /*0080*/ 	.short	0x0000
        /*0082*/ 	.short	0x0000
        /*0084*/ 	.byte	0x00, 0xf0, 0x81, 0x00


	//----- nvinfo : EIATTR_MAXREG_COUNT
	.align		4
.L_839:
        /*0088*/ 	.byte	0x03, 0x1b
        /*008a*/ 	.short	0x00ff


	//----- nvinfo : EIATTR_EXIT_INSTR_OFFSETS
	.align		4
        /*008c*/ 	.byte	0x04, 0x1c
        /*008e*/ 	.short	(.L_841 - .L_840)


	//   ....[0]....
.L_840:
        /*0090*/ 	.word	0x00000070


	//   ....[1]....
        /*0094*/ 	.word	0x00000790


	//   ....[2]....
        /*0098*/ 	.word	0x00000d90


	//----- nvinfo : EIATTR_CRS_STACK_SIZE
	.align		4
.L_841:
        /*009c*/ 	.byte	0x04, 0x1e
        /*009e*/ 	.short	(.L_843 - .L_842)
.L_842:
        /*00a0*/ 	.word	0x00000000
.L_843:


//--------------------- .nv.callgraph             --------------------------
	.section	.nv.callgraph,"",@"SHT_CUDA_CALLGRAPH"
	.align	4
	.sectionentsize	8
	.align		4
        /*0000*/ 	.word	0x00000000
	.align		4
        /*0004*/ 	.word	0xffffffff
	.align		4
        /*0008*/ 	.word	0x00000000
	.align		4
        /*000c*/ 	.word	0xfffffffe
	.align		4
        /*0010*/ 	.word	0x00000000
	.align		4
        /*0014*/ 	.word	0xfffffffd
	.align		4
        /*0018*/ 	.word	0x00000000
	.align		4
        /*001c*/ 	.word	0xfffffffc


//--------------------- .nv.rel.action            --------------------------
	.section	.nv.rel.action,"",@"SHT_CUDA_RELOCINFO"
	.align	8
	.sectionentsize	8
        /*0000*/ 	.byte	0x73, 0x00, 0x00, 0x00, 0x00, 0x00, 0x00, 0x00, 0x00, 0x00, 0x00, 0x11, 0x25, 0x00, 0x05, 0x36


//--------------------- .nv.constant3             --------------------------
	.section	.nv.constant3,"a",@progbits
	.align	4
.nv.constant3:
	.type		pnanovdb_grid_type_value_strides_bits,@object
	.size		pnanovdb_grid_type_value_strides_bits,(pnanovdb_grid_type_table_strides_bits - pnanovdb_grid_type_value_strides_bits)
pnanovdb_grid_type_value_strides_bits:
        /*0000*/ 	.byte	0x00, 0x00, 0x00, 0x00, 0x20, 0x00, 0x00, 0x00, 0x40, 0x00, 0x00, 0x00, 0x10, 0x00, 0x00, 0x00
        /*0010*/ 	.byte	0x20, 0x00, 0x00, 0x00, 0x40, 0x00, 0x00, 0x00, 0x60, 0x00, 0x00, 0x00, 0xc0, 0x00, 0x00, 0x00
        /*0020*/ 	.byte	0x00, 0x00, 0x00, 0x00, 0x10, 0x00, 0x00, 0x00, 0x20, 0x00, 0x00, 0x00, 0x01, 0x00, 0x00, 0x00
        /*0030*/ 	.byte	0x20, 0x00, 0x00, 0x00, 0x04, 0x00, 0x00, 0x00, 0x08, 0x00, 0x00, 0x00, 0x10, 0x00, 0x00, 0x00
        /*0040*/ 	.byte	0x00, 0x00, 0x00, 0x00, 0x80, 0x00, 0x00, 0x00, 0x00, 0x01, 0x00, 0x00, 0x00, 0x00, 0x00, 0x00
        /*0050*/ 	.byte	0x00, 0x00, 0x00, 0x00, 0x00, 0x00, 0x00, 0x00, 0x00, 0x00, 0x00, 0x00, 0x10, 0x00, 0x00, 0x00
        /*0060*/ 	.byte	0x18, 0x00, 0x00, 0x00, 0x30, 0x00, 0x00, 0x00, 0x08, 0x00, 0x00, 0x00
	.type		pnanovdb_grid_type_table_strides_bits,@object
	.size		pnanovdb_grid_type_table_strides_bits,(pnanovdb_grid_type_minmax_strides_bits - pnanovdb_grid_type_table_strides_bits)
pnanovdb_grid_type_table_strides_bits:
        /*006c*/ 	.byte	0x40, 0x00, 0x00, 0x00, 0x40, 0x00, 0x00, 0x00, 0x40, 0x00, 0x00, 0x00, 0x40, 0x00, 0x00, 0x00
        /*007c*/ 	.byte	0x40, 0x00, 0x00, 0x00, 0x40, 0x00, 0x00, 0x00, 0x80, 0x00, 0x00, 0x00, 0xc0, 0x00, 0x00, 0x00
        /*008c*/ 	.byte	0x40, 0x00, 0x00, 0x00, 0x40, 0x00, 0x00, 0x00, 0x40, 0x00, 0x00, 0x00, 0x40, 0x00, 0x00, 0x00
        /*009c*/ 	.byte	0x40, 0x00, 0x00, 0x00, 0x40, 0x00, 0x00, 0x00, 0x40, 0x00, 0x00, 0x00, 0x40, 0x00, 0x00, 0x00
        /*00ac*/ 	.byte	0x40, 0x00, 0x00, 0x00, 0x80, 0x00, 0x00, 0x00, 0x00, 0x01, 0x00, 0x00, 0x40, 0x00, 0x00, 0x00
        /*00bc*/ 	.byte	0x40, 0x00, 0x00, 0x00, 0x40, 0x00, 0x00, 0x00, 0x40, 0x00, 0x00, 0x00, 0x40, 0x00, 0x00, 0x00
        /*00cc*/ 	.byte	0x40, 0x00, 0x00, 0x00, 0x40, 0x00, 0x00, 0x00, 0x40, 0x00, 0x00, 0x00
	.type		pnanovdb_grid_type_minmax_strides_bits,@object
	.size		pnanovdb_grid_type_minmax_strides_bits,(pnanovdb_grid_type_minmax_aligns_bits - pnanovdb_grid_type_minmax_strides_bits)
pnanovdb_grid_type_minmax_strides_bits:
        /*00d8*/ 	.byte	0x00, 0x00, 0x00, 0x00, 0x20, 0x00, 0x00, 0x00, 0x40, 0x00, 0x00, 0x00, 0x10, 0x00, 0x00, 0x00
        /*00e8*/ 	.byte	0x20, 0x00, 0x00, 0x00, 0x40, 0x00, 0x00, 0x00, 0x60, 0x00, 0x00, 0x00, 0xc0, 0x00, 0x00, 0x00
        /*00f8*/ 	.byte	0x08, 0x00, 0x00, 0x00, 0x10, 0x00, 0x00, 0x00, 0x20, 0x00, 0x00, 0x00, 0x08, 0x00, 0x00, 0x00
        /*0108*/ 	.byte	0x20, 0x00, 0x00, 0x00, 0x20, 0x00, 0x00, 0x00, 0x20, 0x00, 0x00, 0x00, 0x20, 0x00, 0x00, 0x00
        /*0118*/ 	.byte	0x20, 0x00, 0x00, 0x00, 0x80, 0x00, 0x00, 0x00, 0x00, 0x01, 0x00, 0x00, 0x40, 0x00, 0x00, 0x00
        /*0128*/ 	.byte	0x40, 0x00, 0x00, 0x00, 0x40, 0x00, 0x00, 0x00, 0x40, 0x00, 0x00, 0x00, 0x40, 0x00, 0x00, 0x00
        /*0138*/ 	.byte	0x18, 0x00, 0x00, 0x00, 0x30, 0x00, 0x00, 0x00, 0x08, 0x00, 0x00, 0x00
	.type		pnanovdb_grid_type_minmax_aligns_bits,@object
	.size		pnanovdb_grid_type_minmax_aligns_bits,(pnanovdb_grid_type_stat_strides_bits - pnanovdb_grid_type_minmax_aligns_bits)
pnanovdb_grid_type_minmax_aligns_bits:
        /*0144*/ 	.byte	0x00, 0x00, 0x00, 0x00, 0x20, 0x00, 0x00, 0x00, 0x40, 0x00, 0x00, 0x00, 0x10, 0x00, 0x00, 0x00
        /*0154*/ 	.byte	0x20, 0x00, 0x00, 0x00, 0x40, 0x00, 0x00, 0x00, 0x20, 0x00, 0x00, 0x00, 0x40, 0x00, 0x00, 0x00
        /*0164*/ 	.byte	0x08, 0x00, 0x00, 0x00, 0x10, 0x00, 0x00, 0x00, 0x20, 0x00, 0x00, 0x00, 0x08, 0x00, 0x00, 0x00
        /*0174*/ 	.byte	0x20, 0x00, 0x00, 0x00, 0x20, 0x00, 0x00, 0x00, 0x20, 0x00, 0x00, 0x00, 0x20, 0x00, 0x00, 0x00
        /*0184*/ 	.byte	0x20, 0x00, 0x00, 0x00, 0x20, 0x00, 0x00, 0x00, 0x40, 0x00, 0x00, 0x00, 0x40, 0x00, 0x00, 0x00
        /*0194*/ 	.byte	0x40, 0x00, 0x00, 0x00, 0x40, 0x00, 0x00, 0x00, 0x40, 0x00, 0x00, 0x00, 0x40, 0x00, 0x00, 0x00
        /*01a4*/ 	.byte	0x08, 0x00, 0x00, 0x00, 0x10, 0x00, 0x00, 0x00, 0x08, 0x00, 0x00, 0x00
	.type		pnanovdb_grid_type_stat_strides_bits,@object
	.size		pnanovdb_grid_type_stat_strides_bits,(pnanovdb_grid_type_leaf_type - pnanovdb_grid_type_stat_strides_bits)
pnanovdb_grid_type_stat_strides_bits:
        /*01b0*/ 	.byte	0x00, 0x00, 0x00, 0x00, 0x20, 0x00, 0x00, 0x00, 0x40, 0x00, 0x00, 0x00, 0x20, 0x00, 0x00, 0x00
        /*01c0*/ 	.byte	0x20, 0x00, 0x00, 0x00, 0x40, 0x00, 0x00, 0x00, 0x20, 0x00, 0x00, 0x00, 0x40, 0x00, 0x00, 0x00
        /*01d0*/ 	.byte	0x08, 0x00, 0x00, 0x00, 0x20, 0x00, 0x00, 0x00, 0x20, 0x00, 0x00, 0x00, 0x08, 0x00, 0x00, 0x00
        /*01e0*/ 	.byte	0x20, 0x00, 0x00, 0x00, 0x20, 0x00, 0x00, 0x00, 0x20, 0x00, 0x00, 0x00, 0x20, 0x00, 0x00, 0x00
        /*01f0*/ 	.byte	0x20, 0x00, 0x00, 0x00, 0x20, 0x00, 0x00, 0x00, 0x40, 0x00, 0x00, 0x00, 0x40, 0x00, 0x00, 0x00
        /*0200*/ 	.byte	0x40, 0x00, 0x00, 0x00, 0x40, 0x00, 0x00, 0x00, 0x40, 0x00, 0x00, 0x00, 0x40, 0x00, 0x00, 0x00
        /*0210*/ 	.byte	0x20, 0x00, 0x00, 0x00, 0x20, 0x00, 0x00, 0x00, 0x20, 0x00, 0x00, 0x00
	.type		pnanovdb_grid_type_leaf_type,@object
	.size		pnanovdb_grid_type_leaf_type,(pnanovdb_grid_type_constants - pnanovdb_grid_type_leaf_type)
pnanovdb_grid_type_leaf_type:
        /*021c*/ 	.byte	0x00, 0x00, 0x00, 0x00, 0x00, 0x00, 0x00, 0x00, 0x00, 0x00, 0x00, 0x00, 0x00, 0x00, 0x00, 0x00
        /*022c*/ 	.byte	0x00, 0x00, 0x00, 0x00, 0x00, 0x00, 0x00, 0x00, 0x00, 0x00, 0x00, 0x00, 0x00, 0x00, 0x00, 0x00
        /*023c*/ 	.byte	0x01, 0x00, 0x00, 0x00, 0x00, 0x00, 0x00, 0x00, 0x00, 0x00, 0x00, 0x00, 0x01, 0x00, 0x00, 0x00
        /*024c*/ 	.byte	0x00, 0x00, 0x00, 0x00, 0x02, 0x00, 0x00, 0x00, 0x02, 0x00, 0x00, 0x00, 0x02, 0x00, 0x00, 0x00
        /*025c*/ 	.byte	0x02, 0x00, 0x00, 0x00, 0x00, 0x00, 0x00, 0x00, 0x00, 0x00, 0x00, 0x00, 0x03, 0x00, 0x00, 0x00
        /*026c*/ 	.byte	0x03, 0x00, 0x00, 0x00, 0x04, 0x00, 0x00, 0x00, 0x04, 0x00, 0x00, 0x00, 0x05, 0x00, 0x00, 0x00
        /*027c*/ 	.byte	0x00, 0x00, 0x00, 0x00, 0x00, 0x00, 0x00, 0x00, 0x00, 0x00, 0x00, 0x00
	.type		pnanovdb_grid_type_constants,@object
	.size		pnanovdb_grid_type_constants,(pnanovdb_dither_lut - pnanovdb_grid_type_constants)
pnanovdb_grid_type_constants:
        /* <DEDUP_REMOVED lines=189> */
	.type		pnanovdb_dither_lut,@object
	.size		pnanovdb_dither_lut,(.L_7 - pnanovdb_dither_lut)
pnanovdb_dither_lut:
        /* <DEDUP_REMOVED lines=128> */
.L_7:


//--------------------- .nv.constant4             --------------------------
	.section	.nv.constant4,"a",@progbits
	.align	8
	.align		8
.nv.constant4:
        /*0000*/ 	.dword	_ZN2wp6volume12pnano_traitsIiE9GRID_TYPEE
	.align		8
        /*0008*/ 	.dword	_ZN2wp6volume12pnano_traitsIxE9GRID_TYPEE
	.align		8
        /*0010*/ 	.dword	_ZN2wp6volume12pnano_traitsIjE9GRID_TYPEE
	.align		8
        /*0018*/ 	.dword	_ZN2wp6volume12pnano_traitsIfE9GRID_TYPEE
	.align		8
        /*0020*/ 	.dword	_ZN2wp6volume12pnano_traitsIdE9GRID_TYPEE
	.align		8
        /*0028*/ 	.dword	_ZN2wp6volume12pnano_traitsINS_5vec_tILj3EfEEE9GRID_TYPEE
	.align		8
        /*0030*/ 	.dword	_ZN2wp6volume12pnano_traitsINS_5vec_tILj3EdEEE9GRID_TYPEE
	.align		8
        /*0038*/ 	.dword	_ZN2wp6volume12pnano_traitsINS_5vec_tILj4EfEEE9GRID_TYPEE
	.align		8
        /*0040*/ 	.dword	_ZN2wp6volume12pnano_traitsINS_5vec_tILj4EdEEE9GRID_TYPEE
	.align		8
        /*0048*/ 	.dword	_ZN46_INTERNAL_00000000_15_default_program_953a223e2wp6volume7CLOSESTE
	.align		8
        /*0050*/ 	.dword	_ZN46_INTERNAL_00000000_15_default_program_953a223e2wp6volume6LINEARE
	.align		8
        /*0058*/ 	.dword	_ZN46_INTERNAL_00000000_15_default_program_953a223e2wp15LAUNCH_MAX_DIMSE
	.align		8
        /*0060*/ 	.dword	_ZN46_INTERNAL_00000000_15_default_program_953a223e2wp14ARRAY_MAX_DIMSE
	.align		8
        /*0068*/ 	.dword	_ZN46_INTERNAL_00000000_15_default_program_953a223e2wp18ARRAY_TYPE_REGULARE
	.align		8
        /*0070*/ 	.dword	_ZN46_INTERNAL_00000000_15_default_program_953a223e2wp18ARRAY_TYPE_INDEXEDE
	.align		8
        /*0078*/ 	.dword	_ZN46_INTERNAL_00000000_15_default_program_953a223e2wp17ARRAY_TYPE_FABRICE
	.align		8
        /*0080*/ 	.dword	_ZN46_INTERNAL_00000000_15_default_program_953a223e2wp25ARRAY_TYPE_FABRIC_INDEXEDE
	.align		8
        /*0088*/ 	.dword	__cudart_i2opi_f


//--------------------- .nv.constant0.copy_rgb_frame_tile_cuda_kernel_backward --------------------------
	.section	.nv.constant0.copy_rgb_frame_tile_cuda_kernel_backward,"a",@progbits
	.sectionflags	@""
	.align	4
.nv.constant0.copy_rgb_frame_tile_cuda_kernel_backward:
	.zero		656


//--------------------- .nv.constant0.copy_rgb_frame_tile_cuda_kernel_forward --------------------------
	.section	.nv.constant0.copy_rgb_frame_tile_cuda_kernel_forward,"a",@progbits
	.sectionflags	@""
	.align	4
.nv.constant0.copy_rgb_frame_tile_cuda_kernel_forward:
	.zero		520


//--------------------- .nv.constant0.copy_depth_frame_tiles_cuda_kernel_backward --------------------------
	.section	.nv.constant0.copy_depth_frame_tiles_cuda_kernel_backward,"a",@progbits
	.sectionflags	@""
	.align	4
.nv.constant0.copy_depth_frame_tiles_cuda_kernel_backward:
	.zero		768


//--------------------- .nv.constant0.copy_depth_frame_tiles_cuda_kernel_forward --------------------------
	.section	.nv.constant0.copy_depth_frame_tiles_cuda_kernel_forward,"a",@progbits
	.sectionflags	@""
	.align	4
.nv.constant0.copy_depth_frame_tiles_cuda_kernel_forward:
	.zero		576


//--------------------- .nv.constant0.copy_rgb_frame_tiles_cuda_kernel_backward --------------------------
	.section	.nv.constant0.copy_rgb_frame_tiles_cuda_kernel_backward,"a",@progbits
	.sectionflags	@""
	.align	4
.nv.constant0.copy_rgb_frame_tiles_cuda_kernel_backward:
	.zero		752


//--------------------- .nv.constant0.copy_rgb_frame_tiles_cuda_kernel_forward --------------------------
	.section	.nv.constant0.copy_rgb_frame_tiles_cuda_kernel_forward,"a",@progbits
	.sectionflags	@""
	.align	4
.nv.constant0.copy_rgb_frame_tiles_cuda_kernel_forward:
	.zero		568


//--------------------- .nv.constant0.copy_depth_frame_cuda_kernel_backward --------------------------
	.section	.nv.constant0.copy_depth_frame_cuda_kernel_backward,"a",@progbits
	.sectionflags	@""
	.align	4
.nv.constant0.copy_depth_frame_cuda_kernel_backward:
	.zero		640


//--------------------- .nv.constant0.copy_depth_frame_cuda_kernel_forward --------------------------
	.section	.nv.constant0.copy_depth_frame_cuda_kernel_forward,"a",@progbits
	.sectionflags	@""
	.align	4
.nv.constant0.copy_depth_frame_cuda_kernel_forward:
	.zero		512


//--------------------- .nv.constant0.copy_rgb_frame_cuda_kernel_backward --------------------------
	.section	.nv.constant0.copy_rgb_frame_cuda_kernel_backward,"a",@progbits
	.sectionflags	@""
	.align	4
.nv.constant0.copy_rgb_frame_cuda_kernel_backward:
	.zero		624


//--------------------- .nv.constant0.copy_rgb_frame_cuda_kernel_forward --------------------------
	.section	.nv.constant0.copy_rgb_frame_cuda_kernel_forward,"a",@progbits
	.sectionflags	@""
	.align	4
.nv.constant0.copy_rgb_frame_cuda_kernel_forward:
	.zero		504


//--------------------- .nv.constant0.assemble_gfx_vertices_cuda_kernel_backward --------------------------
	.section	.nv.constant0.assemble_gfx_vertices_cuda_kernel_backward,"a",@progbits
	.sectionflags	@""
	.align	4
.nv.constant0.assemble_gfx_vertices_cuda_kernel_backward:
	.zero		832


//--------------------- .nv.constant0.assemble_gfx_vertices_cuda_kernel_forward --------------------------
	.section	.nv.constant0.assemble_gfx_vertices_cuda_kernel_forward,"a",@progbits
	.sectionflags	@""
	.align	4
.nv.constant0.assemble_gfx_vertices_cuda_kernel_forward:
	.zero		608


//--------------------- .nv.constant0.compute_average_normals_cuda_kernel_backward --------------------------
	.section	.nv.constant0.compute_average_normals_cuda_kernel_backward,"a",@progbits
	.sectionflags	@""
	.align	4
.nv.constant0.compute_average_normals_cuda_kernel_backward:
	.zero		832


//--------------------- .nv.constant0.compute_average_normals_cuda_kernel_forward --------------------------
	.section	.nv.constant0.compute_average_normals_cuda_kernel_forward,"a",@progbits
	.sectionflags	@""
	.align	4
.nv.constant0.compute_average_normals_cuda_kernel_forward:
	.zero		608


//--------------------- .nv.constant0.compute_gfx_vertices_cuda_kernel_backward --------------------------
	.section	.nv.constant0.compute_gfx_vertices_cuda_kernel_backward,"a",@progbits
	.sectionflags	@""
	.align	4
.nv.constant0.compute_gfx_vertices_cuda_kernel_backward:
	.zero		720


//--------------------- .nv.constant0.compute_gfx_vertices_cuda_kernel_forward --------------------------
	.section	.nv.constant0.compute_gfx_vertices_cuda_kernel_forward,"a",@progbits
	.sectionflags	@""
	.align	4
.nv.constant0.compute_gfx_vertices_cuda_kernel_forward:
	.zero		552


//--------------------- .nv.constant0.update_line_transforms_cuda_kernel_backward --------------------------
	.section	.nv.constant0.update_line_transforms_cuda_kernel_backward,"a",@progbits
	.sectionflags	@""
	.align	4
.nv.constant0.update_line_transforms_cuda_kernel_backward:
	.zero		608


//--------------------- .nv.constant2.update_line_transforms_cuda_kernel_forward --------------------------
	.section	.nv.constant2.update_line_transforms_cuda_kernel_forward,"a",@progbits
	.sectionflags	@""
	.align	4
.nv.constant2.update_line_transforms_cuda_kernel_forward:
        /*0000*/ 	.byte	0x19, 0x2d, 0x44, 0x54, 0xfb, 0x21, 0xf9, 0x3b


//--------------------- .nv.constant0.update_line_transforms_cuda_kernel_forward --------------------------
	.section	.nv.constant0.update_line_transforms_cuda_kernel_forward,"a",@progbits
	.sectionflags	@""
	.align	4
.nv.constant0.update_line_transforms_cuda_kernel_forward:
	.zero		496


//--------------------- .nv.constant0.update_points_positions_cuda_kernel_backward --------------------------
	.section	.nv.constant0.update_points_positions_cuda_kernel_backward,"a",@progbits
	.sectionflags	@""
	.align	4
.nv.constant0.update_points_positions_cuda_kernel_backward:
	.zero		720


//--------------------- .nv.constant0.update_points_positions_cuda_kernel_forward --------------------------
	.section	.nv.constant0.update_points_positions_cuda_kernel_forward,"a",@progbits
	.sectionflags	@""
	.align	4
.nv.constant0.update_points_positions_cuda_kernel_forward:
	.zero		552


//--------------------- .nv.constant0.update_vbo_vertices_cuda_kernel_backward --------------------------
	.section	.nv.constant0.update_vbo_vertices_cuda_kernel_backward,"a",@progbits
	.sectionflags	@""
	.align	4
.nv.constant0.update_vbo_vertices_cuda_kernel_backward:
	.zero		608


//--------------------- .nv.constant0.update_vbo_vertices_cuda_kernel_forward --------------------------
	.section	.nv.constant0.update_vbo_vertices_cuda_kernel_forward,"a",@progbits
	.sectionflags	@""
	.align	4
.nv.constant0.update_vbo_vertices_cuda_kernel_forward:
	.zero		496


//--------------------- .nv.constant0.update_vbo_transforms_cuda_kernel_backward --------------------------
	.section	.nv.constant0.update_vbo_transforms_cuda_kernel_backward,"a",@progbits
	.sectionflags	@""
	.align	4
.nv.constant0.update_vbo_transforms_cuda_kernel_backward:
	.zero		1056


//--------------------- .nv.constant0.update_vbo_transforms_cuda_kernel_forward --------------------------
	.section	.nv.constant0.update_vbo_transforms_cuda_kernel_forward,"a",@progbits
	.sectionflags	@""
	.align	4
.nv.constant0.update_vbo_transforms_cuda_kernel_forward:
	.zero		720


//--------------------- .text.copy_rgb_frame_tile_cuda_kernel_backward --------------------------
	.section	.text.copy_rgb_frame_tile_cuda_kernel_backward,"ax",@progbits
	.sectioninfo	@"SHI_REGISTERS=8"
	.align	128
        .global         copy_rgb_frame_tile_cuda_kernel_backward
        .type           copy_rgb_frame_tile_cuda_kernel_backward,@function
        .size           copy_rgb_frame_tile_cuda_kernel_backward,(.L_x_278 - copy_rgb_frame_tile_cuda_kernel_backward)
        .other          copy_rgb_frame_tile_cuda_kernel_backward,@"STO_CUDA_ENTRY STV_DEFAULT"
copy_rgb_frame_tile_cuda_kernel_backward:
.text.copy_rgb_frame_tile_cuda_kernel_backward:
[----:B------:R-:W-:Y:S02]  /*0000*/  IMAD.MOV.U32 R1, RZ, RZ, c[0x0][0x28] ;  /* 0x00000a00ff017624 */ /* 0x000fe400078e00ff */
[----:B------:R-:W0:Y:S01]  /*0010*/  S2R R2, SR_TID.X ;  /* 0x0000000000027919 */ /* 0x000e220000002100 */
[----:B------:R-:W-:-:S03]  /*0020*/  MOV R3, RZ ;  /* 0x000000ff00037202 */ /* 0x000fc60000000f00 */
[----:B------:R-:W0:Y:S02]  /*0030*/  S2R R5, SR_CTAID.X ;  /* 0x0000000000057919 */ /* 0x000e240000002500 */
[----:B0-----:R-:W-:-:S05]  /*0040*/  IMAD.WIDE.U32 R2, R5, c[0x0][0x0], R2 ;  /* 0x0000000005027a25 */ /* 0x001fca00078e0002 */
[----:B------:R-:W-:-:S04]  /*0050*/  ISETP.GE.U32.AND P0, PT, R2, c[0x0][0x178], PT ;  /* 0x00005e0002007a0c */ /* 0x000fc80003f06070 */
[----:B------:R-:W-:-:S13]  /*0060*/  ISETP.GE.U32.AND.EX P0, PT, R3, c[0x0][0x17c], PT, P0 ;  /* 0x00005f0003007a0c */ /* 0x000fda0003f06100 */
[----:B------:R-:W-:Y:S05]  /*0070*/  @P0 EXIT ;  /* 0x000000000000094d */ /* 0x000fea0003800000 */
[----:B------:R-:W-:Y:S05]  /*0080*/  EXIT ;  /* 0x000000000000794d */ /* 0x000fea0003800000 */
.L_x_0:
[----:B------:R-:W-:-:S00]  /*0090*/  BRA `(.L_x_0) ;  /* 0xfffffff000007947 */ /* 0x000fc0000383ffff */
[----:B------:R-:W-:-:S00]  /*00a0*/  NOP ;  /* 0x0000000000007918 */ /* 0x000fc00000000000 */
        /* <DEDUP_REMOVED lines=13> */
.L_x_278:


//--------------------- .text.copy_rgb_frame_tile_cuda_kernel_forward --------------------------
	.section	.text.copy_rgb_frame_tile_cuda_kernel_forward,"ax",@progbits
	.sectioninfo	@"SHI_REGISTERS=25"
	.align	128
        .global         copy_rgb_frame_tile_cuda_kernel_forward
        .type           copy_rgb_frame_tile_cuda_kernel_forward,@function
        .size           copy_rgb_frame_tile_cuda_kernel_forward,(.L_x_260 - copy_rgb_frame_tile_cuda_kernel_forward)
        .other          copy_rgb_frame_tile_cuda_kernel_forward,@"STO_CUDA_ENTRY STV_DEFAULT"
copy_rgb_frame_tile_cuda_kernel_forward:
.text.copy_rgb_frame_tile_cuda_kernel_forward:
[----:B------:R-:W-:Y:S02]  /*0000*/  IMAD.MOV.U32 R1, RZ, RZ, c[0x0][0x28] ;  /* 0x00000a00ff017624 */ /* 0x000fe400078e00ff */
[----:B------:R-:W0:Y:S01]  /*0010*/  S2R R2, SR_TID.X ;  /* 0x0000000000027919 */ /* 0x000e220000002100 */
[----:B------:R-:W-:-:S03]  /*0020*/  IMAD.MOV.U32 R3, RZ, RZ, RZ ;  /* 0x000000ffff037224 */ /* 0x000fc600078e00ff */
[----:B------:R-:W0:Y:S02]  /*0030*/  S2R R7, SR_CTAID.X ;  /* 0x0000000000077919 */ /* 0x000e240000002500 */
[----:B0-----:R-:W-:-:S05]  /*0040*/  IMAD.WIDE.U32 R6, R7, c[0x0][0x0], R2 ;  /* 0x0000000007067a25 */ /* 0x001fca00078e0002 */
[----:B------:R-:W-:-:S04]  /*0050*/  ISETP.GE.U32.AND P0, PT, R6, c[0x0][0x178], PT ;  /* 0x00005e0006007a0c */ /* 0x000fc80003f06070 */
[----:B------:R-:W-:-:S13]  /*0060*/  ISETP.GE.U32.AND.EX P0, PT, R7, c[0x0][0x17c], PT, P0 ;  /* 0x00005f0007007a0c */ /* 0x000fda0003f06100 */
[----:B------:R-:W-:Y:S05]  /*0070*/  @P0 EXIT ;  /* 0x000000000000094d */ /* 0x000fea0003800000 */
[----:B------:R-:W-:Y:S02]  /*0080*/  ULDC.64 UR4, c[0x0][0x1f0] ;  /* 0x00007c0000047ab9 */ /* 0x000fe40000000a00 */
[----:B------:R-:W-:Y:S02]  /*0090*/  ULDC.64 UR6, c[0x0][0x1f8] ;  /* 0x00007e0000067ab9 */ /* 0x000fe40000000a00 */
[----:B------:R-:W-:Y:S02]  /*00a0*/  USHF.R.S32.HI UR9, URZ, 0x1f, UR4 ;  /* 0x0000001f3f097899 */ /* 0x000fe40008011404 */
[----:B------:R-:W-:Y:S02]  /*00b0*/  USHF.R.S32.HI UR10, URZ, 0x1f, UR5 ;  /* 0x0000001f3f0a7899 */ /* 0x000fe40008011405 */
[----:B------:R-:W-:Y:S02]  /*00c0*/  ULDC UR4, c[0x0][0x168] ;  /* 0x00005a0000047ab9 */ /* 0x000fe40000000800 */
[----:B------:R-:W-:-:S02]  /*00d0*/  USHF.R.S32.HI UR12, URZ, 0x1f, UR7 ;  /* 0x0000001f3f0c7899 */ /* 0x000fc40008011407 */
[----:B------:R-:W-:Y:S02]  /*00e0*/  ULDC UR5, c[0x0][0x164] ;  /* 0x0000590000057ab9 */ /* 0x000fe40000000800 */
[----:B------:R-:W-:Y:S02]  /*00f0*/  ULDC UR8, c[0x0][0x1a0] ;  /* 0x0000680000087ab9 */ /* 0x000fe40000000800 */
[----:B------:R-:W-:Y:S02]  /*0100*/  USHF.R.S32.HI UR7, URZ, 0x1f, UR4 ;  /* 0x0000001f3f077899 */ /* 0x000fe40008011404 */
[----:B------:R-:W-:Y:S02]  /*0110*/  USHF.R.S32.HI UR11, URZ, 0x1f, UR6 ;  /* 0x0000001f3f0b7899 */ /* 0x000fe40008011406 */
[----:B------:R-:W-:Y:S02]  /*0120*/  UIMAD.WIDE UR4, UR4, UR5, URZ ;  /* 0x00000005040472a5 */ /* 0x000fe4000f8e023f */
[----:B------:R-:W-:-:S02]  /*0130*/  USHF.R.S32.HI UR8, URZ, 0x1f, UR8 ;  /* 0x0000001f3f087899 */ /* 0x000fc40008011408 */
[----:B------:R-:W-:Y:S02]  /*0140*/  ULDC.64 UR14, c[0x0][0x118] ;  /* 0x00004600000e7ab9 */ /* 0x000fe40000000a00 */
.L_x_18:
[----:B------:R-:W-:Y:S01]  /*0150*/  LOP3.LUT R0, R7, UR5, RZ, 0xfc, !PT ;  /* 0x0000000507007c12 */ /* 0x000fe2000f8efcff */
[----:B------:R-:W-:Y:S03]  /*0160*/  BSSY B0, `(.L_x_1) ;  /* 0x000002a000007945 */ /* 0x000fe60003800000 */
[----:B------:R-:W-:-:S13]  /*0170*/  ISETP.NE.U32.AND P0, PT, R0, RZ, PT ;  /* 0x000000ff0000720c */ /* 0x000fda0003f05070 */
[----:B------:R-:W-:Y:S05]  /*0180*/  @!P0 BRA `(.L_x_2) ;  /* 0x0000012000008947 */ /* 0x000fea0003800000 */
[----:B------:R-:W-:Y:S01]  /*0190*/  IMAD.U32 R3, RZ, RZ, UR5 ;  /* 0x00000005ff037e24 */ /* 0x000fe2000f8e00ff */
[----:B------:R-:W-:Y:S01]  /*01a0*/  MOV R2, UR4 ;  /* 0x0000000400027c02 */ /* 0x000fe20008000f00 */
[----:B------:R-:W-:Y:S01]  /*01b0*/  IMAD.U32 R5, RZ, RZ, UR5 ;  /* 0x00000005ff057e24 */ /* 0x000fe2000f8e00ff */
[----:B------:R-:W-:Y:S01]  /*01c0*/  MOV R8, 0x220 ;  /* 0x0000022000087802 */ /* 0x000fe20000000f00 */
[----:B------:R-:W-:Y:S02]  /*01d0*/  IMAD.MOV.U32 R5, RZ, RZ, R3 ;  /* 0x000000ffff057224 */ /* 0x000fe400078e0003 */
[----:B------:R-:W-:Y:S02]  /*01e0*/  IMAD.U32 R4, RZ, RZ, UR4 ;  /* 0x00000004ff047e24 */ /* 0x000fe4000f8e00ff */
[----:B------:R-:W-:Y:S02]  /*01f0*/  IMAD.MOV.U32 R2, RZ, RZ, R6 ;  /* 0x000000ffff027224 */ /* 0x000fe400078e0006 */
[----:B------:R-:W-:-:S02]  /*0200*/  IMAD.MOV.U32 R3, RZ, RZ, R7 ;  /* 0x000000ffff037224 */ /* 0x000fc400078e0007 */
[----:B------:R-:W-:Y:S05]  /*0210*/  CALL.REL.NOINC `($__internal_0_$__cuda_sm20_div_u64) ;  /* 0x00000c4000007944 */ /* 0x000fea0003c00000 */
[----:B------:R-:W-:-:S04]  /*0220*/  IADD3 R5, P0, RZ, -R4, RZ ;  /* 0x80000004ff057210 */ /* 0x000fc80007f1e0ff */
[----:B------:R-:W-:Y:S01]  /*0230*/  IADD3.X R0, RZ, ~R2, RZ, P0, !PT ;  /* 0x80000002ff007210 */ /* 0x000fe200007fe4ff */
[----:B------:R-:W-:-:S04]  /*0240*/  IMAD.WIDE.U32 R2, R5, UR4, R6 ;  /* 0x0000000405027c25 */ /* 0x000fc8000f8e0006 */
[----:B------:R-:W-:Y:S02]  /*0250*/  IMAD R0, R0, UR4, RZ ;  /* 0x0000000400007c24 */ /* 0x000fe4000f8e02ff */
[----:B------:R-:W-:Y:S02]  /*0260*/  IMAD.MOV.U32 R8, RZ, RZ, R2 ;  /* 0x000000ffff087224 */ /* 0x000fe400078e0002 */
[----:B------:R-:W-:Y:S02]  /*0270*/  IMAD R5, R5, UR5, R0 ;  /* 0x0000000505057c24 */ /* 0x000fe4000f8e0200 */
[----:B------:R-:W-:Y:S02]  /*0280*/  IMAD.MOV.U32 R0, RZ, RZ, R4 ;  /* 0x000000ffff007224 */ /* 0x000fe400078e0004 */
[----:B------:R-:W-:Y:S01]  /*0290*/  IMAD.IADD R3, R3, 0x1, R5 ;  /* 0x0000000103037824 */ /* 0x000fe200078e0205 */
[----:B------:R-:W-:Y:S05]  /*02a0*/  BRA `(.L_x_3) ;  /* 0x0000015000007947 */ /* 0x000fea0003800000 */
.L_x_2:
[----:B------:R-:W0:Y:S01]  /*02b0*/  I2F.U32.RP R0, UR4 ;  /* 0x0000000400007d06 */ /* 0x000e220008209000 */
[----:B------:R-:W-:Y:S01]  /*02c0*/  IMAD R5, RZ, RZ, -UR4 ;  /* 0x80000004ff057e24 */ /* 0x000fe2000f8e02ff */
[----:B------:R-:W-:-:S06]  /*02d0*/  ISETP.NE.U32.AND P2, PT, RZ, UR4, PT ;  /* 0x00000004ff007c0c */ /* 0x000fcc000bf45070 */
[----:B0-----:R-:W0:Y:S02]  /*02e0*/  MUFU.RCP R0, R0 ;  /* 0x0000000000007308 */ /* 0x001e240000001000 */
[----:B0-----:R-:W-:-:S06]  /*02f0*/  IADD3 R2, R0, 0xffffffe, RZ ;  /* 0x0ffffffe00027810 */ /* 0x001fcc0007ffe0ff */
[----:B------:R0:W1:Y:S02]  /*0300*/  F2I.FTZ.U32.TRUNC.NTZ R3, R2 ;  /* 0x0000000200037305 */ /* 0x000064000021f000 */
[----:B0-----:R-:W-:Y:S01]  /*0310*/  MOV R2, RZ ;  /* 0x000000ff00027202 */ /* 0x001fe20000000f00 */
[----:B-1----:R-:W-:-:S04]  /*0320*/  IMAD R5, R5, R3, RZ ;  /* 0x0000000305057224 */ /* 0x002fc800078e02ff */
[----:B------:R-:W-:-:S06]  /*0330*/  IMAD.HI.U32 R3, R3, R5, R2 ;  /* 0x0000000503037227 */ /* 0x000fcc00078e0002 */
[----:B------:R-:W-:-:S04]  /*0340*/  IMAD.HI.U32 R0, R3, R6, RZ ;  /* 0x0000000603007227 */ /* 0x000fc800078e00ff */
[----:B------:R-:W-:-:S04]  /*0350*/  IMAD.MOV R3, RZ, RZ, -R0 ;  /* 0x000000ffff037224 */ /* 0x000fc800078e0a00 */
[----:B------:R-:W-:-:S05]  /*0360*/  IMAD R3, R3, UR4, R6 ;  /* 0x0000000403037c24 */ /* 0x000fca000f8e0206 */
[----:B------:R-:W-:-:S13]  /*0370*/  ISETP.GE.U32.AND P0, PT, R3, UR4, PT ;  /* 0x0000000403007c0c */ /* 0x000fda000bf06070 */
[----:B------:R-:W-:Y:S02]  /*0380*/  @P0 IADD3 R3, R3, -UR4, RZ ;  /* 0x8000000403030c10 */ /* 0x000fe4000fffe0ff */
[----:B------:R-:W-:Y:S02]  /*0390*/  @P0 IADD3 R0, R0, 0x1, RZ ;  /* 0x0000000100000810 */ /* 0x000fe40007ffe0ff */
[----:B------:R-:W-:Y:S01]  /*03a0*/  ISETP.GE.U32.AND P1, PT, R3, UR4, PT ;  /* 0x0000000403007c0c */ /* 0x000fe2000bf26070 */
[----:B------:R-:W-:-:S12]  /*03b0*/  IMAD.MOV.U32 R3, RZ, RZ, RZ ;  /* 0x000000ffff037224 */ /* 0x000fd800078e00ff */
[----:B------:R-:W-:Y:S02]  /*03c0*/  @P1 IADD3 R0, R0, 0x1, RZ ;  /* 0x0000000100001810 */ /* 0x000fe40007ffe0ff */
[----:B------:R-:W-:-:S05]  /*03d0*/  @!P2 LOP3.LUT R0, RZ, UR4, RZ, 0x33, !PT ;  /* 0x00000004ff00ac12 */ /* 0x000fca000f8e33ff */
[----:B------:R-:W-:-:S04]  /*03e0*/  IMAD.MOV R5, RZ, RZ, -R0 ;  /* 0x000000ffff057224 */ /* 0x000fc800078e0a00 */
[----:B------:R-:W-:Y:S02]  /*03f0*/  IMAD R8, R5, UR4, R6 ;  /* 0x0000000405087c24 */ /* 0x000fe4000f8e0206 */
.L_x_3:
[----:B------:R-:W-:Y:S05]  /*0400*/  BSYNC B0 ;  /* 0x0000000000007941 */ /* 0x000fea0003800000 */
.L_x_1:
[----:B------:R-:W-:Y:S01]  /*0410*/  LOP3.LUT R2, R3, UR7, RZ, 0xfc, !PT ;  /* 0x0000000703027c12 */ /* 0x000fe2000f8efcff */
[----:B------:R-:W-:Y:S03]  /*0420*/  BSSY B0, `(.L_x_4) ;  /* 0x000001c000007945 */ /* 0x000fe60003800000 */
[----:B------:R-:W-:-:S13]  /*0430*/  ISETP.NE.U32.AND P0, PT, R2, RZ, PT ;  /* 0x000000ff0200720c */ /* 0x000fda0003f05070 */
[----:B------:R-:W-:Y:S05]  /*0440*/  @!P0 BRA `(.L_x_5) ;  /* 0x0000007000008947 */ /* 0x000fea0003800000 */
[----:B------:R-:W-:Y:S01]  /*0450*/  IMAD.MOV.U32 R2, RZ, RZ, R8 ;  /* 0x000000ffff027224 */ /* 0x000fe200078e0008 */
[----:B------:R-:W-:Y:S01]  /*0460*/  MOV R4, c[0x0][0x168] ;  /* 0x00005a0000047a02 */ /* 0x000fe20000000f00 */
[----:B------:R-:W-:Y:S01]  /*0470*/  IMAD.U32 R5, RZ, RZ, UR7 ;  /* 0x00000007ff057e24 */ /* 0x000fe2000f8e00ff */
[----:B------:R-:W-:Y:S02]  /*0480*/  MOV R8, 0x4a0 ;  /* 0x000004a000087802 */ /* 0x000fe40000000f00 */
[----:B------:R-:W-:Y:S05]  /*0490*/  CALL.REL.NOINC `($__internal_0_$__cuda_sm20_div_u64) ;  /* 0x000009c000007944 */ /* 0x000fea0003c00000 */
[----:B------:R-:W-:Y:S01]  /*04a0*/  IMAD.MOV.U32 R2, RZ, RZ, R4 ;  /* 0x000000ffff027224 */ /* 0x000fe200078e0004 */
[----:B------:R-:W-:Y:S05]  /*04b0*/  BRA `(.L_x_6) ;  /* 0x0000012000007947 */ /* 0x000fea0003800000 */
.L_x_5:
[----:B------:R-:W0:Y:S01]  /*04c0*/  I2F.U32.RP R4, c[0x0][0x168] ;  /* 0x00005a0000047b06 */ /* 0x000e220000209000 */
[----:B------:R-:W-:-:S07]  /*04d0*/  ISETP.NE.U32.AND P2, PT, RZ, c[0x0][0x168], PT ;  /* 0x00005a00ff007a0c */ /* 0x000fce0003f45070 */
[----:B0-----:R-:W0:Y:S02]  /*04e0*/  MUFU.RCP R4, R4 ;  /* 0x0000000400047308 */ /* 0x001e240000001000 */
[----:B0-----:R-:W-:-:S06]  /*04f0*/  IADD3 R2, R4, 0xffffffe, RZ ;  /* 0x0ffffffe04027810 */ /* 0x001fcc0007ffe0ff */
[----:B------:R0:W1:Y:S02]  /*0500*/  F2I.FTZ.U32.TRUNC.NTZ R3, R2 ;  /* 0x0000000200037305 */ /* 0x000064000021f000 */
[----:B0-----:R-:W-:Y:S02]  /*0510*/  IMAD.MOV.U32 R2, RZ, RZ, RZ ;  /* 0x000000ffff027224 */ /* 0x001fe400078e00ff */
[----:B-1----:R-:W-:-:S04]  /*0520*/  IMAD.MOV R5, RZ, RZ, -R3 ;  /* 0x000000ffff057224 */ /* 0x002fc800078e0a03 */
[----:B------:R-:W-:-:S04]  /*0530*/  IMAD R5, R5, c[0x0][0x168], RZ ;  /* 0x00005a0005057a24 */ /* 0x000fc800078e02ff */
[----:B------:R-:W-:-:S06]  /*0540*/  IMAD.HI.U32 R3, R3, R5, R2 ;  /* 0x0000000503037227 */ /* 0x000fcc00078e0002 */
[----:B------:R-:W-:-:S05]  /*0550*/  IMAD.HI.U32 R2, R3, R8, RZ ;  /* 0x0000000803027227 */ /* 0x000fca00078e00ff */
[----:B------:R-:W-:-:S05]  /*0560*/  IADD3 R3, -R2, RZ, RZ ;  /* 0x000000ff02037210 */ /* 0x000fca0007ffe1ff */
[----:B------:R-:W-:-:S05]  /*0570*/  IMAD R3, R3, c[0x0][0x168], R8 ;  /* 0x00005a0003037a24 */ /* 0x000fca00078e0208 */
[----:B------:R-:W-:-:S13]  /*0580*/  ISETP.GE.U32.AND P0, PT, R3, c[0x0][0x168], PT ;  /* 0x00005a0003007a0c */ /* 0x000fda0003f06070 */
[----:B------:R-:W-:Y:S02]  /*0590*/  @P0 IADD3 R3, R3, -c[0x0][0x168], RZ ;  /* 0x80005a0003030a10 */ /* 0x000fe40007ffe0ff */
[----:B------:R-:W-:Y:S02]  /*05a0*/  @P0 IADD3 R2, R2, 0x1, RZ ;  /* 0x0000000102020810 */ /* 0x000fe40007ffe0ff */
[----:B------:R-:W-:-:S13]  /*05b0*/  ISETP.GE.U32.AND P1, PT, R3, c[0x0][0x168], PT ;  /* 0x00005a0003007a0c */ /* 0x000fda0003f26070 */
[----:B------:R-:W-:Y:S02]  /*05c0*/  @P1 IADD3 R2, R2, 0x1, RZ ;  /* 0x0000000102021810 */ /* 0x000fe40007ffe0ff */
[----:B------:R-:W-:Y:S02]  /*05d0*/  @!P2 LOP3.LUT R2, RZ, c[0x0][0x168], RZ, 0x33, !PT ;  /* 0x00005a00ff02aa12 */ /* 0x000fe400078e33ff */
.L_x_6:
[----:B------:R-:W-:Y:S05]  /*05e0*/  BSYNC B0 ;  /* 0x0000000000007941 */ /* 0x000fea0003800000 */
.L_x_4:
[----:B------:R-:W-:Y:S01]  /*05f0*/  LOP3.LUT R3, R7, UR7, RZ, 0xfc, !PT ;  /* 0x0000000707037c12 */ /* 0x000fe2000f8efcff */
[----:B------:R-:W-:Y:S03]  /*0600*/  BSSY B0, `(.L_x_7) ;  /* 0x0000017000007945 */ /* 0x000fe60003800000 */
[----:B------:R-:W-:-:S13]  /*0610*/  ISETP.NE.U32.AND P0, PT, R3, RZ, PT ;  /* 0x000000ff0300720c */ /* 0x000fda0003f05070 */
[----:B------:R-:W-:Y:S05]  /*0620*/  @!P0 BRA `(.L_x_8) ;  /* 0x0000003000008947 */ /* 0x000fea0003800000 */
[----:B------:R-:W-:Y:S02]  /*0630*/  MOV R4, 0x650 ;  /* 0x0000065000047802 */ /* 0x000fe40000000f00 */
[----:B------:R-:W-:Y:S05]  /*0640*/  CALL.REL.NOINC `($__internal_1_$__cuda_sm20_rem_u64) ;  /* 0x00000c4000007944 */ /* 0x000fea0003c00000 */
[----:B------:R-:W-:Y:S05]  /*0650*/  BRA `(.L_x_9) ;  /* 0x0000011000007947 */ /* 0x000fea0003800000 */
.L_x_8:
        /* <DEDUP_REMOVED lines=9> */
[----:B------:R-:W-:-:S04]  /*06f0*/  IMAD.HI.U32 R3, R3, R6, RZ ;  /* 0x0000000603037227 */ /* 0x000fc800078e00ff */
[----:B------:R-:W-:-:S04]  /*0700*/  IMAD.MOV R3, RZ, RZ, -R3 ;  /* 0x000000ffff037224 */ /* 0x000fc800078e0a03 */
[----:B------:R-:W-:-:S05]  /*0710*/  IMAD R3, R3, c[0x0][0x168], R6 ;  /* 0x00005a0003037a24 */ /* 0x000fca00078e0206 */
[----:B------:R-:W-:-:S13]  /*0720*/  ISETP.GE.U32.AND P0, PT, R3, c[0x0][0x168], PT ;  /* 0x00005a0003007a0c */ /* 0x000fda0003f06070 */
[----:B------:R-:W-:-:S04]  /*0730*/  @P0 IADD3 R3, R3, -c[0x0][0x168], RZ ;  /* 0x80005a0003030a10 */ /* 0x000fc80007ffe0ff */
[----:B------:R-:W-:-:S13]  /*0740*/  ISETP.GE.U32.AND P0, PT, R3, c[0x0][0x168], PT ;  /* 0x00005a0003007a0c */ /* 0x000fda0003f06070 */
[----:B------:R-:W-:Y:S02]  /*0750*/  @P0 IADD3 R3, R3, -c[0x0][0x168], RZ ;  /* 0x80005a0003030a10 */ /* 0x000fe40007ffe0ff */
[----:B------:R-:W-:Y:S02]  /*0760*/  @!P1 LOP3.LUT R3, RZ, c[0x0][0x168], RZ, 0x33, !PT ;  /* 0x00005a00ff039a12 */ /* 0x000fe400078e33ff */
.L_x_9:
[----:B------:R-:W-:Y:S05]  /*0770*/  BSYNC B0 ;  /* 0x0000000000007941 */ /* 0x000fea0003800000 */
.L_x_7:
[----:B------:R-:W-:Y:S02]  /*0780*/  SHF.R.S32.HI R4, RZ, 0x1f, R0 ;  /* 0x0000001fff047819 */ /* 0x000fe40000011400 */
[----:B------:R-:W-:-:S03]  /*0790*/  SHF.R.S32.HI R8, RZ, 0x1f, R2 ;  /* 0x0000001fff087819 */ /* 0x000fc60000011402 */
[----:B------:R-:W-:Y:S02]  /*07a0*/  IMAD R9, R4, c[0x0][0x1f0], RZ ;  /* 0x00007c0004097a24 */ /* 0x000fe400078e02ff */
[----:B------:R-:W-:-:S04]  /*07b0*/  IMAD.WIDE.U32 R4, R0, c[0x0][0x1f0], RZ ;  /* 0x00007c0000047a25 */ /* 0x000fc800078e00ff */
[----:B------:R-:W-:Y:S01]  /*07c0*/  IMAD R9, R0, UR9, R9 ;  /* 0x0000000900097c24 */ /* 0x000fe2000f8e0209 */
[----:B------:R-:W-:Y:S01]  /*07d0*/  LOP3.LUT R0, RZ, R3, RZ, 0x33, !PT ;  /* 0x00000003ff007212 */ /* 0x000fe200078e33ff */
[----:B------:R-:W-:Y:S01]  /*07e0*/  IMAD R11, R8, c[0x0][0x1f8], RZ ;  /* 0x00007e00080b7a24 */ /* 0x000fe200078e02ff */
[----:B------:R-:W-:Y:S01]  /*07f0*/  IADD3 R3, R3, c[0x0][0x1bc], RZ ;  /* 0x00006f0003037a10 */ /* 0x000fe20007ffe0ff */
[----:B------:R-:W-:Y:S01]  /*0800*/  IMAD.IADD R5, R5, 0x1, R9 ;  /* 0x0000000105057824 */ /* 0x000fe200078e0209 */
[----:B------:R-:W-:Y:S01]  /*0810*/  IADD3 R9, R0, c[0x0][0x1c8], RZ ;  /* 0x0000720000097a10 */ /* 0x000fe20007ffe0ff */
[C---:B------:R-:W-:Y:S02]  /*0820*/  IMAD R11, R2.reuse, UR11, R11 ;  /* 0x0000000b020b7c24 */ /* 0x040fe4000f8e020b */
[C---:B------:R-:W-:Y:S01]  /*0830*/  IMAD.WIDE.U32 R4, R2.reuse, c[0x0][0x1f8], R4 ;  /* 0x00007e0002047a25 */ /* 0x040fe200078e0004 */
[----:B------:R-:W-:Y:S02]  /*0840*/  SHF.R.S32.HI R0, RZ, 0x1f, R9 ;  /* 0x0000001fff007819 */ /* 0x000fe40000011409 */
[----:B------:R-:W-:-:S02]  /*0850*/  IADD3 R2, R2, c[0x0][0x1b8], RZ ;  /* 0x00006e0002027a10 */ /* 0x000fc40007ffe0ff */
[----:B------:R-:W-:Y:S01]  /*0860*/  IADD3 R5, R5, R11, RZ ;  /* 0x0000000b05057210 */ /* 0x000fe20007ffe0ff */
[----:B------:R-:W-:-:S04]  /*0870*/  IMAD R0, R0, c[0x0][0x1f4], RZ ;  /* 0x00007d0000007a24 */ /* 0x000fc800078e02ff */
[----:B------:R-:W-:-:S04]  /*0880*/  IMAD.WIDE.U32 R4, R9, c[0x0][0x1f4], R4 ;  /* 0x00007d0009047a25 */ /* 0x000fc800078e0004 */
[----:B------:R-:W-:Y:S01]  /*0890*/  IMAD R9, R9, UR10, R0 ;  /* 0x0000000a09097c24 */ /* 0x000fe2000f8e0200 */
[----:B------:R-:W-:Y:S01]  /*08a0*/  IADD3 R8, P0, R4, c[0x0][0x1d0], RZ ;  /* 0x0000740004087a10 */ /* 0x000fe20007f1e0ff */
[----:B------:R-:W-:-:S03]  /*08b0*/  IMAD R0, R3, c[0x0][0x1c0], R2 ;  /* 0x0000700003007a24 */ /* 0x000fc600078e0202 */
[----:B------:R-:W-:Y:S02]  /*08c0*/  IADD3.X R9, R5, c[0x0][0x1d4], R9, P0, !PT ;  /* 0x0000750005097a10 */ /* 0x000fe400007fe409 */
[----:B------:R-:W-:Y:S02]  /*08d0*/  ISETP.GE.AND P0, PT, R3, c[0x0][0x1c4], PT ;  /* 0x0000710003007a0c */ /* 0x000fe40003f06270 */
[----:B------:R-:W-:Y:S02]  /*08e0*/  IADD3 R10, P1, R8, c[0x0][0x1fc], RZ ;  /* 0x00007f00080a7a10 */ /* 0x000fe40007f3e0ff */
[----:B------:R-:W-:Y:S02]  /*08f0*/  ISETP.GE.OR P0, PT, R2, c[0x0][0x1c0], P0 ;  /* 0x0000700002007a0c */ /* 0x000fe40000706670 */
[----:B------:R-:W-:Y:S02]  /*0900*/  IADD3.X R11, R9, UR12, RZ, P1, !PT ;  /* 0x0000000c090b7c10 */ /* 0x000fe40008ffe4ff */
[----:B------:R-:W-:-:S04]  /*0910*/  IADD3 R12, P1, R10, c[0x0][0x1fc], RZ ;  /* 0x00007f000a0c7a10 */ /* 0x000fc80007f3e0ff */
[----:B------:R-:W-:-:S05]  /*0920*/  IADD3.X R13, R11, UR12, RZ, P1, !PT ;  /* 0x0000000c0b0d7c10 */ /* 0x000fca0008ffe4ff */
[----:B------:R-:W-:Y:S05]  /*0930*/  @P0 BRA `(.L_x_10) ;  /* 0x000004e000000947 */ /* 0x000fea0003800000 */
[----:B------:R-:W-:Y:S02]  /*0940*/  IMAD R0, R0, 0x3, RZ ;  /* 0x0000000300007824 */ /* 0x000fe400078e02ff */
[----:B------:R-:W-:-:S03]  /*0950*/  IMAD.MOV.U32 R19, RZ, RZ, c[0x0][0x1a0] ;  /* 0x00006800ff137624 */ /* 0x000fc600078e00ff */
[----:B------:R-:W-:Y:S02]  /*0960*/  SHF.R.S32.HI R2, RZ, 0x1f, R0 ;  /* 0x0000001fff027819 */ /* 0x000fe40000011400 */
[----:B------:R-:W-:-:S03]  /*0970*/  IADD3 R4, R0, 0x1, RZ ;  /* 0x0000000100047810 */ /* 0x000fc60007ffe0ff */
[----:B------:R-:W-:Y:S01]  /*0980*/  IMAD R15, R2, c[0x0][0x1a0], RZ ;  /* 0x00006800020f7a24 */ /* 0x000fe200078e02ff */
[----:B------:R-:W-:Y:S01]  /*0990*/  SHF.R.S32.HI R5, RZ, 0x1f, R4 ;  /* 0x0000001fff057819 */ /* 0x000fe20000011404 */
[----:B------:R-:W-:-:S04]  /*09a0*/  IMAD.WIDE.U32 R2, R0, R19, c[0x0][0x180] ;  /* 0x0000600000027625 */ /* 0x000fc800078e0013 */
[C---:B------:R-:W-:Y:S01]  /*09b0*/  IMAD R15, R0.reuse, UR8, R15 ;  /* 0x00000008000f7c24 */ /* 0x040fe2000f8e020f */
[----:B------:R-:W-:Y:S01]  /*09c0*/  IADD3 R0, R0, 0x2, RZ ;  /* 0x0000000200007810 */ /* 0x000fe20007ffe0ff */
[----:B------:R-:W-:Y:S02]  /*09d0*/  IMAD R5, R5, c[0x0][0x1a0], RZ ;  /* 0x0000680005057a24 */ /* 0x000fe400078e02ff */
[----:B------:R-:W-:Y:S01]  /*09e0*/  IMAD.IADD R3, R3, 0x1, R15 ;  /* 0x0000000103037824 */ /* 0x000fe200078e020f */
[----:B------:R-:W-:Y:S01]  /*09f0*/  SHF.R.S32.HI R14, RZ, 0x1f, R0 ;  /* 0x0000001fff0e7819 */ /* 0x000fe20000011400 */
[C---:B------:R-:W-:Y:S02]  /*0a00*/  IMAD R15, R4.reuse, UR8, R5 ;  /* 0x00000008040f7c24 */ /* 0x040fe4000f8e0205 */
[----:B------:R-:W-:Y:S02]  /*0a10*/  IMAD.WIDE.U32 R4, R4, R19, c[0x0][0x180] ;  /* 0x0000600004047625 */ /* 0x000fe400078e0013 */
[----:B------:R-:W2:Y:S02]  /*0a20*/  LDG.E.U8 R3, [R2.64] ;  /* 0x0000000e02037981 */ /* 0x000ea4000c1e1100 */
[----:B------:R-:W-:-:S02]  /*0a30*/  IMAD.IADD R15, R5, 0x1, R15 ;  /* 0x00000001050f7824 */ /* 0x000fc400078e020f */
[----:B------:R-:W-:Y:S01]  /*0a40*/  IMAD R5, R14, c[0x0][0x1a0], RZ ;  /* 0x000068000e057a24 */ /* 0x000fe200078e02ff */
[----:B------:R-:W-:-:S03]  /*0a50*/  MOV R14, R4 ;  /* 0x00000004000e7202 */ /* 0x000fc60000000f00 */
[C---:B------:R-:W-:Y:S02]  /*0a60*/  IMAD R17, R0.reuse, UR8, R5 ;  /* 0x0000000800117c24 */ /* 0x040fe4000f8e0205 */
[----:B------:R-:W-:Y:S01]  /*0a70*/  IMAD.WIDE.U32 R4, R0, R19, c[0x0][0x180] ;  /* 0x0000600000047625 */ /* 0x000fe200078e0013 */
[----:B------:R0:W3:Y:S03]  /*0a80*/  LDG.E.U8 R14, [R14.64] ;  /* 0x0000000e0e0e7981 */ /* 0x0000e6000c1e1100 */
[----:B------:R-:W-:Y:S02]  /*0a90*/  IMAD.IADD R17, R5, 0x1, R17 ;  /* 0x0000000105117824 */ /* 0x000fe400078e0211 */
[----:B------:R-:W-:-:S05]  /*0aa0*/  IMAD.MOV.U32 R16, RZ, RZ, R4 ;  /* 0x000000ffff107224 */ /* 0x000fca00078e0004 */
[----:B------:R-:W4:Y:S01]  /*0ab0*/  LDG.E.U8 R0, [R16.64] ;  /* 0x0000000e10007981 */ /* 0x000f22000c1e1100 */
[----:B------:R-:W-:Y:S01]  /*0ac0*/  MOV R5, 0x437f0000 ;  /* 0x437f000000057802 */ /* 0x000fe20000000f00 */
[----:B------:R-:W-:Y:S01]  /*0ad0*/  IMAD.MOV.U32 R18, RZ, RZ, 0x3b808081 ;  /* 0x3b808081ff127424 */ /* 0x000fe200078e00ff */
[----:B------:R-:W-:Y:S03]  /*0ae0*/  BSSY B0, `(.L_x_11) ;  /* 0x000000e000007945 */ /* 0x000fe60003800000 */
[----:B0-----:R-:W-:-:S04]  /*0af0*/  FFMA R15, R18, -R5, 1 ;  /* 0x3f800000120f7423 */ /* 0x001fc80000000805 */
[----:B------:R-:W-:Y:S01]  /*0b00*/  FFMA R15, R15, R18, 0.0039215688593685626984 ;  /* 0x3b8080810f0f7423 */ /* 0x000fe20000000012 */
[----:B--2---:R-:W0:Y:S08]  /*0b10*/  I2F.U16 R4, R3 ;  /* 0x0000000300047306 */ /* 0x004e300000101000 */
[----:B---3--:R-:W-:Y:S01]  /*0b20*/  I2F.U16 R2, R14 ;  /* 0x0000000e00027306 */ /* 0x008fe20000101000 */
[----:B0-----:R-:W-:-:S07]  /*0b30*/  FFMA R18, R4, R15, RZ ;  /* 0x0000000f04127223 */ /* 0x001fce00000000ff */
[----:B------:R-:W0:Y:S01]  /*0b40*/  FCHK P0, R4, 255 ;  /* 0x437f000004007902 */ /* 0x000e220000000000 */
[----:B------:R-:W-:-:S04]  /*0b50*/  FFMA R19, R18, -255, R4 ;  /* 0xc37f000012137823 */ /* 0x000fc80000000004 */
[----:B------:R-:W-:-:S03]  /*0b60*/  FFMA R15, R15, R19, R18 ;  /* 0x000000130f0f7223 */ /* 0x000fc60000000012 */
[----:B----4-:R-:W1:Y:S01]  /*0b70*/  I2F.U16 R0, R0 ;  /* 0x0000000000007306 */ /* 0x010e620000101000 */
[----:B0-----:R-:W-:Y:S05]  /*0b80*/  @!P0 BRA `(.L_x_12) ;  /* 0x0000003000008947 */ /* 0x001fea0003800000 */
[----:B------:R-:W-:Y:S02]  /*0b90*/  MOV R14, 0xbb0 ;  /* 0x00000bb0000e7802 */ /* 0x000fe40000000f00 */
[----:B-1----:R-:W-:Y:S05]  /*0ba0*/  CALL.REL.NOINC `($__internal_2_$__cuda_sm3x_div_rn_noftz_f32_slowpath) ;  /* 0x00000ab000007944 */ /* 0x002fea0003c00000 */
[----:B0-----:R-:W-:Y:S02]  /*0bb0*/  IMAD.MOV.U32 R15, RZ, RZ, R3 ;  /* 0x000000ffff0f7224 */ /* 0x001fe400078e0003 */
.L_x_12:
[----:B------:R-:W-:Y:S05]  /*0bc0*/  BSYNC B0 ;  /* 0x0000000000007941 */ /* 0x000fea0003800000 */
.L_x_11:
[----:B------:R-:W-:Y:S01]  /*0bd0*/  IMAD.MOV.U32 R4, RZ, RZ, 0x3b808081 ;  /* 0x3b808081ff047424 */ /* 0x000fe200078e00ff */
[----:B------:R0:W-:Y:S01]  /*0be0*/  STG.E [R8.64], R15 ;  /* 0x0000000f08007986 */ /* 0x0001e2000c10190e */
[----:B------:R-:W2:Y:S01]  /*0bf0*/  FCHK P0, R2, 255 ;  /* 0x437f000002007902 */ /* 0x000ea20000000000 */
[----:B------:R-:W-:Y:S01]  /*0c00*/  BSSY B0, `(.L_x_13) ;  /* 0x000000a000007945 */ /* 0x000fe20003800000 */
[----:B------:R-:W-:-:S04]  /*0c10*/  FFMA R3, R4, -R5, 1 ;  /* 0x3f80000004037423 */ /* 0x000fc80000000805 */
[----:B------:R-:W-:-:S04]  /*0c20*/  FFMA R14, R3, R4, 0.0039215688593685626984 ;  /* 0x3b808081030e7423 */ /* 0x000fc80000000004 */
[----:B------:R-:W-:-:S04]  /*0c30*/  FFMA R3, R2, R14, RZ ;  /* 0x0000000e02037223 */ /* 0x000fc800000000ff */
[----:B------:R-:W-:-:S04]  /*0c40*/  FFMA R4, R3, -255, R2 ;  /* 0xc37f000003047823 */ /* 0x000fc80000000002 */
[----:B------:R-:W-:Y:S01]  /*0c50*/  FFMA R3, R14, R4, R3 ;  /* 0x000000040e037223 */ /* 0x000fe20000000003 */
[----:B--2---:R-:W-:Y:S05]  /*0c60*/  @!P0 BRA `(.L_x_14) ;  /* 0x0000003000008947 */ /* 0x004fea0003800000 */
[----:B0-----:R-:W-:Y:S01]  /*0c70*/  IMAD.MOV.U32 R4, RZ, RZ, R2 ;  /* 0x000000ffff047224 */ /* 0x001fe200078e0002 */
[----:B------:R-:W-:Y:S02]  /*0c80*/  MOV R14, 0xca0 ;  /* 0x00000ca0000e7802 */ /* 0x000fe40000000f00 */
[----:B-1----:R-:W-:Y:S05]  /*0c90*/  CALL.REL.NOINC `($__internal_2_$__cuda_sm3x_div_rn_noftz_f32_slowpath) ;  /* 0x000009c000007944 */ /* 0x002fea0003c00000 */
.L_x_14:
[----:B0-----:R-:W-:Y:S05]  /*0ca0*/  BSYNC B0 ;  /* 0x0000000000007941 */ /* 0x001fea0003800000 */
.L_x_13:
[----:B------:R-:W-:Y:S01]  /*0cb0*/  MOV R2, 0x3b808081 ;  /* 0x3b80808100027802 */ /* 0x000fe20000000f00 */
[----:B------:R0:W-:Y:S01]  /*0cc0*/  STG.E [R10.64], R3 ;  /* 0x000000030a007986 */ /* 0x0001e2000c10190e */
[----:B-1----:R-:W1:Y:S01]  /*0cd0*/  FCHK P0, R0, 255 ;  /* 0x437f000000007902 */ /* 0x002e620000000000 */
[----:B------:R-:W-:Y:S02]  /*0ce0*/  BSSY B0, `(.L_x_15) ;  /* 0x000000b000007945 */ /* 0x000fe40003800000 */
[----:B------:R-:W-:-:S04]  /*0cf0*/  FFMA R9, R2, -R5, 1 ;  /* 0x3f80000002097423 */ /* 0x000fc80000000805 */
[----:B------:R-:W-:-:S04]  /*0d00*/  FFMA R4, R9, R2, 0.0039215688593685626984 ;  /* 0x3b80808109047423 */ /* 0x000fc80000000002 */
[----:B------:R-:W-:-:S04]  /*0d10*/  FFMA R9, R0, R4, RZ ;  /* 0x0000000400097223 */ /* 0x000fc800000000ff */
[----:B------:R-:W-:-:S04]  /*0d20*/  FFMA R2, R9, -255, R0 ;  /* 0xc37f000009027823 */ /* 0x000fc80000000000 */
[----:B------:R-:W-:Y:S01]  /*0d30*/  FFMA R9, R4, R2, R9 ;  /* 0x0000000204097223 */ /* 0x000fe20000000009 */
[----:B-1----:R-:W-:Y:S05]  /*0d40*/  @!P0 BRA `(.L_x_16) ;  /* 0x0000004000008947 */ /* 0x002fea0003800000 */
[----:B0-----:R-:W-:Y:S01]  /*0d50*/  IMAD.MOV.U32 R4, RZ, RZ, R0 ;  /* 0x000000ffff047224 */ /* 0x001fe200078e0000 */
[----:B------:R-:W-:Y:S02]  /*0d60*/  MOV R14, 0xd80 ;  /* 0x00000d80000e7802 */ /* 0x000fe40000000f00 */
[----:B------:R-:W-:Y:S05]  /*0d70*/  CALL.REL.NOINC `($__internal_2_$__cuda_sm3x_div_rn_noftz_f32_slowpath) ;  /* 0x000008e000007944 */ /* 0x000fea0003c00000 */
[----:B0-----:R-:W-:Y:S02]  /*0d80*/  IMAD.MOV.U32 R9, RZ, RZ, R3 ;  /* 0x000000ffff097224 */ /* 0x001fe400078e0003 */
.L_x_16:
[----:B0-----:R-:W-:Y:S05]  /*0d90*/  BSYNC B0 ;  /* 0x0000000000007941 */ /* 0x001fea0003800000 */
.L_x_15:
[----:B------:R-:W-:Y:S01]  /*0da0*/  IMAD.MOV.U32 R3, RZ, RZ, c[0x0][0x0] ;  /* 0x00000000ff037624 */ /* 0x000fe200078e00ff */
[----:B------:R0:W-:Y:S03]  /*0db0*/  STG.E [R12.64], R9 ;  /* 0x000000090c007986 */ /* 0x0001e6000c10190e */
[----:B------:R-:W-:-:S05]  /*0dc0*/  IMAD.WIDE.U32 R6, R3, c[0x0][0xc], R6 ;  /* 0x0000030003067a25 */ /* 0x000fca00078e0006 */
[----:B------:R-:W-:-:S04]  /*0dd0*/  ISETP.GE.U32.AND P0, PT, R6, c[0x0][0x178], PT ;  /* 0x00005e0006007a0c */ /* 0x000fc80003f06070 */
[----:B------:R-:W-:-:S13]  /*0de0*/  ISETP.GE.U32.AND.EX P0, PT, R7, c[0x0][0x17c], PT, P0 ;  /* 0x00005f0007007a0c */ /* 0x000fda0003f06100 */
[----:B0-----:R-:W-:Y:S01]  /*0df0*/  @P0 CALL.REL.NOINC `(.L_x_17) ;  /* 0x0000001000000944 */ /* 0x001fe20003c00000 */
[----:B------:R-:W-:Y:S05]  /*0e00*/  BRA `(.L_x_18) ;  /* 0xfffff34000007947 */ /* 0x000fea000383ffff */
.L_x_17:
[----:B------:R-:W-:Y:S05]  /*0e10*/  EXIT ;  /* 0x000000000000794d */ /* 0x000fea0003800000 */
.L_x_10:
[----:B------:R-:W-:Y:S04]  /*0e20*/  STG.E [R8.64], RZ ;  /* 0x000000ff08007986 */ /* 0x000fe8000c10190e */
[----:B------:R-:W-:Y:S04]  /*0e30*/  STG.E [R10.64], RZ ;  /* 0x000000ff0a007986 */ /* 0x000fe8000c10190e */
[----:B------:R-:W-:Y:S01]  /*0e40*/  STG.E [R12.64], RZ ;  /* 0x000000ff0c007986 */ /* 0x000fe2000c10190e */
[----:B------:R-:W-:Y:S05]  /*0e50*/  EXIT ;  /* 0x000000000000794d */ /* 0x000fea0003800000 */
        .weak           $__internal_0_$__cuda_sm20_div_u64
        .type           $__internal_0_$__cuda_sm20_div_u64,@function
        .size           $__internal_0_$__cuda_sm20_div_u64,($__internal_1_$__cuda_sm20_rem_u64 - $__internal_0_$__cuda_sm20_div_u64)
$__internal_0_$__cuda_sm20_div_u64:
[----:B------:R-:W0:Y:S08]  /*0e60*/  I2F.U64.RP R9, R4 ;  /* 0x0000000400097312 */ /* 0x000e300000309000 */
[----:B0-----:R-:W0:Y:S02]  /*0e70*/  MUFU.RCP R9, R9 ;  /* 0x0000000900097308 */ /* 0x001e240000001000 */
[----:B0-----:R-:W-:-:S06]  /*0e80*/  IADD3 R10, R9, 0x1ffffffe, RZ ;  /* 0x1ffffffe090a7810 */ /* 0x001fcc0007ffe0ff */
[----:B------:R-:W0:Y:S02]  /*0e90*/  F2I.U64.TRUNC R10, R10 ;  /* 0x0000000a000a7311 */ /* 0x000e24000020d800 */
[----:B0-----:R-:W-:-:S04]  /*0ea0*/  IMAD.WIDE.U32 R12, R10, R4, RZ ;  /* 0x000000040a0c7225 */ /* 0x001fc800078e00ff */
[----:B------:R-:W-:Y:S01]  /*0eb0*/  IMAD R13, R10, R5, R13 ;  /* 0x000000050a0d7224 */ /* 0x000fe200078e020d */
[----:B------:R-:W-:-:S03]  /*0ec0*/  IADD3 R15, P0, RZ, -R12, RZ ;  /* 0x8000000cff0f7210 */ /* 0x000fc60007f1e0ff */
[----:B------:R-:W-:Y:S02]  /*0ed0*/  IMAD R13, R11, R4, R13 ;  /* 0x000000040b0d7224 */ /* 0x000fe400078e020d */
[----:B------:R-:W-:-:S03]  /*0ee0*/  IMAD.HI.U32 R12, R10, R15, RZ ;  /* 0x0000000f0a0c7227 */ /* 0x000fc600078e00ff */
[----:B------:R-:W-:Y:S01]  /*0ef0*/  IADD3.X R17, RZ, ~R13, RZ, P0, !PT ;  /* 0x8000000dff117210 */ /* 0x000fe200007fe4ff */
[----:B------:R-:W-:-:S04]  /*0f00*/  IMAD.MOV.U32 R13, RZ, RZ, R10 ;  /* 0x000000ffff0d7224 */ /* 0x000fc800078e000a */
[----:B------:R-:W-:-:S04]  /*0f10*/  IMAD.WIDE.U32 R12, P0, R10, R17, R12 ;  /* 0x000000110a0c7225 */ /* 0x000fc8000780000c */
[C---:B------:R-:W-:Y:S02]  /*0f20*/  IMAD R19, R11.reuse, R17, RZ ;  /* 0x000000110b137224 */ /* 0x040fe400078e02ff */
[----:B------:R-:W-:-:S04]  /*0f30*/  IMAD.HI.U32 R12, P1, R11, R15, R12 ;  /* 0x0000000f0b0c7227 */ /* 0x000fc8000782000c */
[----:B------:R-:W-:Y:S01]  /*0f40*/  IMAD.HI.U32 R9, R11, R17, RZ ;  /* 0x000000110b097227 */ /* 0x000fe200078e00ff */
[----:B------:R-:W-:-:S03]  /*0f50*/  IADD3 R13, P2, R19, R12, RZ ;  /* 0x0000000c130d7210 */ /* 0x000fc60007f5e0ff */
[----:B------:R-:W-:Y:S02]  /*0f60*/  IMAD.X R9, R9, 0x1, R11, P0 ;  /* 0x0000000109097824 */ /* 0x000fe400000e060b */
[----:B------:R-:W-:-:S03]  /*0f70*/  IMAD.WIDE.U32 R10, R13, R4, RZ ;  /* 0x000000040d0a7225 */ /* 0x000fc600078e00ff */
[----:B------:R-:W-:Y:S01]  /*0f80*/  IADD3.X R9, RZ, RZ, R9, P2, P1 ;  /* 0x000000ffff097210 */ /* 0x000fe200017e2409 */
[----:B------:R-:W-:Y:S01]  /*0f90*/  IMAD R11, R13, R5, R11 ;  /* 0x000000050d0b7224 */ /* 0x000fe200078e020b */
[----:B------:R-:W-:-:S03]  /*0fa0*/  IADD3 R15, P0, RZ, -R10, RZ ;  /* 0x8000000aff0f7210 */ /* 0x000fc60007f1e0ff */
[----:B------:R-:W-:Y:S02]  /*0fb0*/  IMAD R11, R9, R4, R11 ;  /* 0x00000004090b7224 */ /* 0x000fe400078e020b */
[----:B------:R-:W-:-:S04]  /*0fc0*/  IMAD.HI.U32 R12, R13, R15, RZ ;  /* 0x0000000f0d0c7227 */ /* 0x000fc800078e00ff */
[----:B------:R-:W-:Y:S02]  /*0fd0*/  IMAD.X R10, RZ, RZ, ~R11, P0 ;  /* 0x000000ffff0a7224 */ /* 0x000fe400000e0e0b */
[----:B------:R-:W-:Y:S02]  /*0fe0*/  IMAD.MOV.U32 R11, RZ, RZ, RZ ;  /* 0x000000ffff0b7224 */ /* 0x000fe400078e00ff */
[----:B------:R-:W-:-:S04]  /*0ff0*/  IMAD.WIDE.U32 R12, P0, R13, R10, R12 ;  /* 0x0000000a0d0c7225 */ /* 0x000fc8000780000c */
[C---:B------:R-:W-:Y:S02]  /*1000*/  IMAD R14, R9.reuse, R10, RZ ;  /* 0x0000000a090e7224 */ /* 0x040fe400078e02ff */
[----:B------:R-:W-:-:S04]  /*1010*/  IMAD.HI.U32 R13, P1, R9, R15, R12 ;  /* 0x0000000f090d7227 */ /* 0x000fc8000782000c */
[----:B------:R-:W-:Y:S01]  /*1020*/  IMAD.HI.U32 R10, R9, R10, RZ ;  /* 0x0000000a090a7227 */ /* 0x000fe200078e00ff */
[----:B------:R-:W-:-:S04]  /*1030*/  IADD3 R13, P2, R14, R13, RZ ;  /* 0x0000000d0e0d7210 */ /* 0x000fc80007f5e0ff */
[----:B------:R-:W-:Y:S01]  /*1040*/  IADD3.X R9, R10, R9, RZ, P0, !PT ;  /* 0x000000090a097210 */ /* 0x000fe200007fe4ff */
[----:B------:R-:W-:-:S03]  /*1050*/  IMAD.HI.U32 R10, R13, R2, RZ ;  /* 0x000000020d0a7227 */ /* 0x000fc600078e00ff */
[----:B------:R-:W-:-:S03]  /*1060*/  IADD3.X R9, RZ, RZ, R9, P2, P1 ;  /* 0x000000ffff097210 */ /* 0x000fc600017e2409 */
[----:B------:R-:W-:-:S04]  /*1070*/  IMAD.WIDE.U32 R10, R13, R3, R10 ;  /* 0x000000030d0a7225 */ /* 0x000fc800078e000a */
[C---:B------:R-:W-:Y:S02]  /*1080*/  IMAD R13, R9.reuse, R3, RZ ;  /* 0x00000003090d7224 */ /* 0x040fe400078e02ff */
[----:B------:R-:W-:-:S04]  /*1090*/  IMAD.HI.U32 R10, P0, R9, R2, R10 ;  /* 0x00000002090a7227 */ /* 0x000fc8000780000a */
[----:B------:R-:W-:Y:S01]  /*10a0*/  IMAD.HI.U32 R9, R9, R3, RZ ;  /* 0x0000000309097227 */ /* 0x000fe200078e00ff */
[----:B------:R-:W-:-:S03]  /*10b0*/  IADD3 R13, P1, R13, R10, RZ ;  /* 0x0000000a0d0d7210 */ /* 0x000fc60007f3e0ff */
[----:B------:R-:W-:Y:S02]  /*10c0*/  IMAD.X R9, RZ, RZ, R9, P0 ;  /* 0x000000ffff097224 */ /* 0x000fe400000e0609 */
[----:B------:R-:W-:-:S04]  /*10d0*/  IMAD.WIDE.U32 R10, R13, R4, RZ ;  /* 0x000000040d0a7225 */ /* 0x000fc800078e00ff */
[----:B------:R-:W-:Y:S01]  /*10e0*/  IMAD.X R9, RZ, RZ, R9, P1 ;  /* 0x000000ffff097224 */ /* 0x000fe200008e0609 */
[----:B------:R-:W-:Y:S01]  /*10f0*/  IADD3 R15, P1, -R10, R2, RZ ;  /* 0x000000020a0f7210 */ /* 0x000fe20007f3e1ff */
[----:B------:R-:W-:-:S03]  /*1100*/  IMAD R11, R13, R5, R11 ;  /* 0x000000050d0b7224 */ /* 0x000fc600078e020b */
[-C--:B------:R-:W-:Y:S01]  /*1110*/  ISETP.GE.U32.AND P0, PT, R15, R4.reuse, PT ;  /* 0x000000040f00720c */ /* 0x080fe20003f06070 */
[----:B------:R-:W-:-:S05]  /*1120*/  IMAD R2, R9, R4, R11 ;  /* 0x0000000409027224 */ /* 0x000fca00078e020b */
[----:B------:R-:W-:Y:S02]  /*1130*/  IADD3.X R14, ~R2, R3, RZ, P1, !PT ;  /* 0x00000003020e7210 */ /* 0x000fe40000ffe5ff */
[----:B------:R-:W-:Y:S02]  /*1140*/  IADD3 R3, P2, -R4, R15, RZ ;  /* 0x0000000f04037210 */ /* 0x000fe40007f5e1ff */
[----:B------:R-:W-:Y:S02]  /*1150*/  IADD3 R2, P1, R13, 0x1, RZ ;  /* 0x000000010d027810 */ /* 0x000fe40007f3e0ff */
[C---:B------:R-:W-:Y:S01]  /*1160*/  ISETP.GE.U32.AND.EX P0, PT, R14.reuse, R5, PT, P0 ;  /* 0x000000050e00720c */ /* 0x040fe20003f06100 */
[----:B------:R-:W-:Y:S02]  /*1170*/  IMAD.X R12, R14, 0x1, ~R5, P2 ;  /* 0x000000010e0c7824 */ /* 0x000fe400010e0e05 */
[----:B------:R-:W-:Y:S01]  /*1180*/  IMAD.X R10, RZ, RZ, R9, P1 ;  /* 0x000000ffff0a7224 */ /* 0x000fe200008e0609 */
[----:B------:R-:W-:-:S02]  /*1190*/  SEL R13, R2, R13, P0 ;  /* 0x0000000d020d7207 */ /* 0x000fc40000000000 */
[----:B------:R-:W-:Y:S02]  /*11a0*/  SEL R3, R3, R15, P0 ;  /* 0x0000000f03037207 */ /* 0x000fe40000000000 */
[----:B------:R-:W-:Y:S02]  /*11b0*/  SEL R12, R12, R14, P0 ;  /* 0x0000000e0c0c7207 */ /* 0x000fe40000000000 */
[----:B------:R-:W-:Y:S02]  /*11c0*/  SEL R10, R10, R9, P0 ;  /* 0x000000090a0a7207 */ /* 0x000fe40000000000 */
[----:B------:R-:W-:Y:S02]  /*11d0*/  IADD3 R2, P2, R13, 0x1, RZ ;  /* 0x000000010d027810 */ /* 0x000fe40007f5e0ff */
[----:B------:R-:W-:Y:S02]  /*11e0*/  ISETP.GE.U32.AND P0, PT, R3, R4, PT ;  /* 0x000000040300720c */ /* 0x000fe40003f06070 */
[----:B------:R-:W-:Y:S01]  /*11f0*/  ISETP.NE.U32.AND P1, PT, R4, RZ, PT ;  /* 0x000000ff0400720c */ /* 0x000fe20003f25070 */
[----:B------:R-:W-:Y:S01]  /*1200*/  IMAD.X R3, RZ, RZ, R10, P2 ;  /* 0x000000ffff037224 */ /* 0x000fe200010e060a */
[----:B------:R-:W-:-:S02]  /*1210*/  ISETP.GE.U32.AND.EX P0, PT, R12, R5, PT, P0 ;  /* 0x000000050c00720c */ /* 0x000fc40003f06100 */
[----:B------:R-:W-:Y:S02]  /*1220*/  MOV R9, 0x0 ;  /* 0x0000000000097802 */ /* 0x000fe40000000f00 */
[----:B------:R-:W-:Y:S02]  /*1230*/  SEL R4, R2, R13, P0 ;  /* 0x0000000d02047207 */ /* 0x000fe40000000000 */
[----:B------:R-:W-:Y:S02]  /*1240*/  ISETP.NE.AND.EX P1, PT, R5, RZ, PT, P1 ;  /* 0x000000ff0500720c */ /* 0x000fe40003f25310 */
[----:B------:R-:W-:Y:S02]  /*1250*/  SEL R2, R3, R10, P0 ;  /* 0x0000000a03027207 */ /* 0x000fe40000000000 */
[----:B------:R-:W-:Y:S02]  /*1260*/  SEL R4, R4, 0xffffffff, P1 ;  /* 0xffffffff04047807 */ /* 0x000fe40000800000 */
[----:B------:R-:W-:Y:S01]  /*1270*/  SEL R2, R2, 0xffffffff, P1 ;  /* 0xffffffff02027807 */ /* 0x000fe20000800000 */
[----:B------:R-:W-:Y:S06]  /*1280*/  RET.REL.NODEC R8 `(copy_rgb_frame_tile_cuda_kernel_forward) ;  /* 0xffffed7008007950 */ /* 0x000fec0003c3ffff */
        .weak           $__internal_1_$__cuda_sm20_rem_u64
        .type           $__internal_1_$__cuda_sm20_rem_u64,@function
        .size           $__internal_1_$__cuda_sm20_rem_u64,($__internal_2_$__cuda_sm3x_div_rn_noftz_f32_slowpath - $__internal_1_$__cuda_sm20_rem_u64)
$__internal_1_$__cuda_sm20_rem_u64:
[----:B------:R-:W-:Y:S02]  /*1290*/  ULDC UR6, c[0x0][0x168] ;  /* 0x00005a0000067ab9 */ /* 0x000fe40000000800 */
[----:B------:R-:W0:Y:S08]  /*12a0*/  I2F.U64.RP R3, UR6 ;  /* 0x0000000600037d12 */ /* 0x000e300008309000 */
[----:B0-----:R-:W0:Y:S02]  /*12b0*/  MUFU.RCP R3, R3 ;  /* 0x0000000300037308 */ /* 0x001e240000001000 */
[----:B0-----:R-:W-:-:S06]  /*12c0*/  IADD3 R8, R3, 0x1ffffffe, RZ ;  /* 0x1ffffffe03087810 */ /* 0x001fcc0007ffe0ff */
[----:B------:R-:W0:Y:S02]  /*12d0*/  F2I.U64.TRUNC R8, R8 ;  /* 0x0000000800087311 */ /* 0x000e24000020d800 */
[----:B0-----:R-:W-:-:S04]  /*12e0*/  IMAD.WIDE.U32 R10, R8, c[0x0][0x168], RZ ;  /* 0x00005a00080a7a25 */ /* 0x001fc800078e00ff */
[C---:B------:R-:W-:Y:S01]  /*12f0*/  IMAD R5, R8.reuse, UR7, R11 ;  /* 0x0000000708057c24 */ /* 0x040fe2000f8e020b */
[----:B------:R-:W-:Y:S01]  /*1300*/  IADD3 R13, P0, RZ, -R10, RZ ;  /* 0x8000000aff0d7210 */ /* 0x000fe20007f1e0ff */
[----:B------:R-:W-:Y:S02]  /*1310*/  IMAD.MOV.U32 R11, RZ, RZ, R8 ;  /* 0x000000ffff0b7224 */ /* 0x000fe400078e0008 */
[----:B------:R-:W-:Y:S02]  /*1320*/  IMAD R5, R9, c[0x0][0x168], R5 ;  /* 0x00005a0009057a24 */ /* 0x000fe400078e0205 */
[----:B------:R-:W-:-:S04]  /*1330*/  IMAD.HI.U32 R10, R8, R13, RZ ;  /* 0x0000000d080a7227 */ /* 0x000fc800078e00ff */
[----:B------:R-:W-:-:S04]  /*1340*/  IMAD.X R5, RZ, RZ, ~R5, P0 ;  /* 0x000000ffff057224 */ /* 0x000fc800000e0e05 */
[----:B------:R-:W-:-:S04]  /*1350*/  IMAD.WIDE.U32 R10, P0, R8, R5, R10 ;  /* 0x00000005080a7225 */ /* 0x000fc8000780000a */
[C---:B------:R-:W-:Y:S02]  /*1360*/  IMAD R15, R9.reuse, R5, RZ ;  /* 0x00000005090f7224 */ /* 0x040fe400078e02ff */
[----:B------:R-:W-:-:S04]  /*1370*/  IMAD.HI.U32 R10, P1, R9, R13, R10 ;  /* 0x0000000d090a7227 */ /* 0x000fc8000782000a */
[----:B------:R-:W-:Y:S01]  /*1380*/  IMAD.HI.U32 R3, R9, R5, RZ ;  /* 0x0000000509037227 */ /* 0x000fe200078e00ff */
[----:B------:R-:W-:-:S03]  /*1390*/  IADD3 R11, P2, R15, R10, RZ ;  /* 0x0000000a0f0b7210 */ /* 0x000fc60007f5e0ff */
[----:B------:R-:W-:Y:S02]  /*13a0*/  IMAD.X R3, R3, 0x1, R9, P0 ;  /* 0x0000000103037824 */ /* 0x000fe400000e0609 */
[----:B------:R-:W-:-:S03]  /*13b0*/  IMAD.WIDE.U32 R8, R11, c[0x0][0x168], RZ ;  /* 0x00005a000b087a25 */ /* 0x000fc600078e00ff */
[----:B------:R-:W-:Y:S01]  /*13c0*/  IADD3.X R3, RZ, RZ, R3, P2, P1 ;  /* 0x000000ffff037210 */ /* 0x000fe200017e2403 */
[----:B------:R-:W-:Y:S01]  /*13d0*/  IMAD R10, R11, UR7, R9 ;  /* 0x000000070b0a7c24 */ /* 0x000fe2000f8e0209 */
[----:B------:R-:W-:-:S03]  /*13e0*/  IADD3 R9, P0, RZ, -R8, RZ ;  /* 0x80000008ff097210 */ /* 0x000fc60007f1e0ff */
[----:B------:R-:W-:Y:S02]  /*13f0*/  IMAD R5, R3, c[0x0][0x168], R10 ;  /* 0x00005a0003057a24 */ /* 0x000fe400078e020a */
[----:B------:R-:W-:-:S03]  /*1400*/  IMAD.HI.U32 R10, R11, R9, RZ ;  /* 0x000000090b0a7227 */ /* 0x000fc600078e00ff */
[----:B------:R-:W-:-:S05]  /*1410*/  IADD3.X R8, RZ, ~R5, RZ, P0, !PT ;  /* 0x80000005ff087210 */ /* 0x000fca00007fe4ff */
[----:B------:R-:W-:-:S04]  /*1420*/  IMAD.WIDE.U32 R10, P0, R11, R8, R10 ;  /* 0x000000080b0a7225 */ /* 0x000fc8000780000a */
[C---:B------:R-:W-:Y:S02]  /*1430*/  IMAD R12, R3.reuse, R8, RZ ;  /* 0x00000008030c7224 */ /* 0x040fe400078e02ff */
[----:B------:R-:W-:-:S04]  /*1440*/  IMAD.HI.U32 R5, P1, R3, R9, R10 ;  /* 0x0000000903057227 */ /* 0x000fc8000782000a */
[----:B------:R-:W-:Y:S01]  /*1450*/  IMAD.HI.U32 R8, R3, R8, RZ ;  /* 0x0000000803087227 */ /* 0x000fe200078e00ff */
[----:B------:R-:W-:-:S03]  /*1460*/  IADD3 R5, P2, R12, R5, RZ ;  /* 0x000000050c057210 */ /* 0x000fc60007f5e0ff */
[----:B------:R-:W-:Y:S02]  /*1470*/  IMAD.X R3, R8, 0x1, R3, P0 ;  /* 0x0000000108037824 */ /* 0x000fe400000e0603 */
[----:B------:R-:W-:-:S03]  /*1480*/  IMAD.HI.U32 R8, R5, R6, RZ ;  /* 0x0000000605087227 */ /* 0x000fc600078e00ff */
[----:B------:R-:W-:Y:S01]  /*1490*/  IADD3.X R3, RZ, RZ, R3, P2, P1 ;  /* 0x000000ffff037210 */ /* 0x000fe200017e2403 */
[----:B------:R-:W-:-:S04]  /*14a0*/  IMAD.MOV.U32 R9, RZ, RZ, RZ ;  /* 0x000000ffff097224 */ /* 0x000fc800078e00ff */
[----:B------:R-:W-:-:S04]  /*14b0*/  IMAD.WIDE.U32 R8, R5, R7, R8 ;  /* 0x0000000705087225 */ /* 0x000fc800078e0008 */
[C---:B------:R-:W-:Y:S02]  /*14c0*/  IMAD R10, R3.reuse, R7, RZ ;  /* 0x00000007030a7224 */ /* 0x040fe400078e02ff */
[----:B------:R-:W-:-:S04]  /*14d0*/  IMAD.HI.U32 R5, P0, R3, R6, R8 ;  /* 0x0000000603057227 */ /* 0x000fc80007800008 */
[----:B------:R-:W-:Y:S01]  /*14e0*/  IMAD.HI.U32 R3, R3, R7, RZ ;  /* 0x0000000703037227 */ /* 0x000fe200078e00ff */
[----:B------:R-:W-:-:S03]  /*14f0*/  IADD3 R5, P1, R10, R5, RZ ;  /* 0x000000050a057210 */ /* 0x000fc60007f3e0ff */
[----:B------:R-:W-:Y:S02]  /*1500*/  IMAD.X R3, RZ, RZ, R3, P0 ;  /* 0x000000ffff037224 */ /* 0x000fe400000e0603 */
[----:B------:R-:W-:-:S03]  /*1510*/  IMAD.WIDE.U32 R8, R5, c[0x0][0x168], RZ ;  /* 0x00005a0005087a25 */ /* 0x000fc600078e00ff */
[----:B------:R-:W-:Y:S01]  /*1520*/  IADD3.X R3, RZ, R3, RZ, P1, !PT ;  /* 0x00000003ff037210 */ /* 0x000fe20000ffe4ff */
[----:B------:R-:W-:Y:S01]  /*1530*/  IMAD R10, R5, UR7, R9 ;  /* 0x00000007050a7c24 */ /* 0x000fe2000f8e0209 */
[----:B------:R-:W-:-:S03]  /*1540*/  IADD3 R9, P1, -R8, R6, RZ ;  /* 0x0000000608097210 */ /* 0x000fc60007f3e1ff */
[----:B------:R-:W-:Y:S01]  /*1550*/  IMAD R10, R3, c[0x0][0x168], R10 ;  /* 0x00005a00030a7a24 */ /* 0x000fe200078e020a */
[----:B------:R-:W-:-:S03]  /*1560*/  ISETP.GE.U32.AND P0, PT, R9, c[0x0][0x168], PT ;  /* 0x00005a0009007a0c */ /* 0x000fc60003f06070 */
[----:B------:R-:W-:Y:S01]  /*1570*/  IMAD.X R10, R7, 0x1, ~R10, P1 ;  /* 0x00000001070a7824 */ /* 0x000fe200008e0e0a */
[----:B------:R-:W-:-:S04]  /*1580*/  IADD3 R8, P1, R9, -c[0x0][0x168], RZ ;  /* 0x80005a0009087a10 */ /* 0x000fc80007f3e0ff */
[C---:B------:R-:W-:Y:S02]  /*1590*/  ISETP.GE.U32.AND.EX P0, PT, R10.reuse, UR7, PT, P0 ;  /* 0x000000070a007c0c */ /* 0x040fe4000bf06100 */
[----:B------:R-:W-:Y:S02]  /*15a0*/  IADD3.X R5, R10, ~UR7, RZ, P1, !PT ;  /* 0x800000070a057c10 */ /* 0x000fe40008ffe4ff */
[----:B------:R-:W-:Y:S02]  /*15b0*/  SEL R8, R8, R9, P0 ;  /* 0x0000000908087207 */ /* 0x000fe40000000000 */
[----:B------:R-:W-:Y:S02]  /*15c0*/  SEL R5, R5, R10, P0 ;  /* 0x0000000a05057207 */ /* 0x000fe40000000000 */
[----:B------:R-:W-:Y:S02]  /*15d0*/  ISETP.GE.U32.AND P0, PT, R8, c[0x0][0x168], PT ;  /* 0x00005a0008007a0c */ /* 0x000fe40003f06070 */
[----:B------:R-:W-:-:S02]  /*15e0*/  ISETP.NE.U32.AND P1, PT, RZ, c[0x0][0x168], PT ;  /* 0x00005a00ff007a0c */ /* 0x000fc40003f25070 */
[----:B------:R-:W-:Y:S02]  /*15f0*/  IADD3 R3, R8, -c[0x0][0x168], RZ ;  /* 0x80005a0008037a10 */ /* 0x000fe40007ffe0ff */
[----:B------:R-:W-:Y:S01]  /*1600*/  ISETP.GE.U32.AND.EX P0, PT, R5, UR7, PT, P0 ;  /* 0x0000000705007c0c */ /* 0x000fe2000bf06100 */
[----:B------:R-:W-:Y:S01]  /*1610*/  IMAD.MOV.U32 R5, RZ, RZ, 0x0 ;  /* 0x00000000ff057424 */ /* 0x000fe200078e00ff */
[----:B------:R-:W-:Y:S02]  /*1620*/  ISETP.NE.AND.EX P1, PT, RZ, UR7, PT, P1 ;  /* 0x00000007ff007c0c */ /* 0x000fe4000bf25310 */
[----:B------:R-:W-:-:S04]  /*1630*/  SEL R3, R3, R8, P0 ;  /* 0x0000000803037207 */ /* 0x000fc80000000000 */
[----:B------:R-:W-:Y:S01]  /*1640*/  SEL R3, R3, 0xffffffff, P1 ;  /* 0xffffffff03037807 */ /* 0x000fe20000800000 */
[----:B------:R-:W-:Y:S06]  /*1650*/  RET.REL.NODEC R4 `(copy_rgb_frame_tile_cuda_kernel_forward) ;  /* 0xffffe9a004007950 */ /* 0x000fec0003c3ffff */
        .weak           $__internal_2_$__cuda_sm3x_div_rn_noftz_f32_slowpath
        .type           $__internal_2_$__cuda_sm3x_div_rn_noftz_f32_slowpath,@function
        .size           $__internal_2_$__cuda_sm3x_div_rn_noftz_f32_slowpath,(.L_x_260 - $__internal_2_$__cuda_sm3x_div_rn_noftz_f32_slowpath)
$__internal_2_$__cuda_sm3x_div_rn_noftz_f32_slowpath:
[----:B------:R-:W-:Y:S01]  /*1660*/  SHF.R.U32.HI R15, RZ, 0x17, R5 ;  /* 0x00000017ff0f7819 */ /* 0x000fe20000011605 */
[----:B------:R-:W-:Y:S01]  /*1670*/  BSSY B1, `(.L_x_19) ;  /* 0x0000064000017945 */ /* 0x000fe20003800000 */
[----:B------:R-:W-:Y:S01]  /*1680*/  SHF.R.U32.HI R3, RZ, 0x17, R4 ;  /* 0x00000017ff037819 */ /* 0x000fe20000011604 */
[----:B------:R-:W-:Y:S01]  /*1690*/  IMAD.MOV.U32 R17, RZ, RZ, 0x437f0000 ;  /* 0x437f0000ff117424 */ /* 0x000fe200078e00ff */
[----:B------:R-:W-:Y:S02]  /*16a0*/  LOP3.LUT R15, R15, 0xff, RZ, 0xc0, !PT ;  /* 0x000000ff0f0f7812 */ /* 0x000fe400078ec0ff */
[----:B------:R-:W-:Y:S02]  /*16b0*/  LOP3.LUT R21, R3, 0xff, RZ, 0xc0, !PT ;  /* 0x000000ff03157812 */ /* 0x000fe400078ec0ff */
[----:B------:R-:W-:Y:S02]  /*16c0*/  IADD3 R18, R15, -0x1, RZ ;  /* 0xffffffff0f127810 */ /* 0x000fe40007ffe0ff */
[----:B------:R-:W-:-:S02]  /*16d0*/  IADD3 R19, R21, -0x1, RZ ;  /* 0xffffffff15137810 */ /* 0x000fc40007ffe0ff */
[----:B------:R-:W-:-:S04]  /*16e0*/  ISETP.GT.U32.AND P0, PT, R18, 0xfd, PT ;  /* 0x000000fd1200780c */ /* 0x000fc80003f04070 */
[----:B------:R-:W-:-:S13]  /*16f0*/  ISETP.GT.U32.OR P0, PT, R19, 0xfd, P0 ;  /* 0x000000fd1300780c */ /* 0x000fda0000704470 */
[----:B------:R-:W-:Y:S01]  /*1700*/  @!P0 MOV R16, RZ ;  /* 0x000000ff00108202 */ /* 0x000fe20000000f00 */
[----:B------:R-:W-:Y:S05]  /*1710*/  @!P0 BRA `(.L_x_20) ;  /* 0x0000018000008947 */ /* 0x000fea0003800000 */
[----:B------:R-:W-:Y:S01]  /*1720*/  IMAD.MOV.U32 R3, RZ, RZ, 0x437f0000 ;  /* 0x437f0000ff037424 */ /* 0x000fe200078e00ff */
[----:B------:R-:W-:-:S04]  /*1730*/  FSETP.GTU.FTZ.AND P0, PT, |R4|, +INF , PT ;  /* 0x7f8000000400780b */ /* 0x000fc80003f1c200 */
[----:B------:R-:W-:-:S04]  /*1740*/  FSETP.GTU.FTZ.AND P1, PT, |R3|, +INF , PT ;  /* 0x7f8000000300780b */ /* 0x000fc80003f3c200 */
[----:B------:R-:W-:-:S13]  /*1750*/  PLOP3.LUT P0, PT, P0, P1, PT, 0xa8, 0x0 ;  /* 0x000000000000781c */ /* 0x000fda0000703570 */
[----:B------:R-:W-:Y:S05]  /*1760*/  @P0 BRA `(.L_x_21) ;  /* 0x0000053000000947 */ /* 0x000fea0003800000 */
[----:B------:R-:W-:-:S13]  /*1770*/  LOP3.LUT P0, RZ, R17, 0x7fffffff, R4, 0xc8, !PT ;  /* 0x7fffffff11ff7812 */ /* 0x000fda000780c804 */
[----:B------:R-:W-:Y:S05]  /*1780*/  @!P0 BRA `(.L_x_22) ;  /* 0x000004f000008947 */ /* 0x000fea0003800000 */
[C---:B------:R-:W-:Y:S02]  /*1790*/  FSETP.NEU.FTZ.AND P2, PT, |R4|.reuse, +INF , PT ;  /* 0x7f8000000400780b */ /* 0x040fe40003f5d200 */
[----:B------:R-:W-:Y:S02]  /*17a0*/  FSETP.NEU.FTZ.AND P1, PT, |R3|, +INF , PT ;  /* 0x7f8000000300780b */ /* 0x000fe40003f3d200 */
[----:B------:R-:W-:-:S11]  /*17b0*/  FSETP.NEU.FTZ.AND P0, PT, |R4|, +INF , PT ;  /* 0x7f8000000400780b */ /* 0x000fd60003f1d200 */
[----:B------:R-:W-:Y:S05]  /*17c0*/  @!P1 BRA !P2, `(.L_x_22) ;  /* 0x000004b000009947 */ /* 0x000fea0005000000 */
[----:B------:R-:W-:-:S04]  /*17d0*/  LOP3.LUT P2, RZ, R4, 0x7fffffff, RZ, 0xc0, !PT ;  /* 0x7fffffff04ff7812 */ /* 0x000fc8000784c0ff */
[----:B------:R-:W-:-:S13]  /*17e0*/  PLOP3.LUT P1, PT, P1, P2, PT, 0x2a, 0x0 ;  /* 0x000000000000781c */ /* 0x000fda0000f24572 */
[----:B------:R-:W-:Y:S05]  /*17f0*/  @P1 BRA `(.L_x_23) ;  /* 0x0000046000001947 */ /* 0x000fea0003800000 */
[----:B------:R-:W-:-:S04]  /*1800*/  LOP3.LUT P1, RZ, R17, 0x7fffffff, RZ, 0xc0, !PT ;  /* 0x7fffffff11ff7812 */ /* 0x000fc8000782c0ff */
[----:B------:R-:W-:-:S13]  /*1810*/  PLOP3.LUT P0, PT, P0, P1, PT, 0x2a, 0x0 ;  /* 0x000000000000781c */ /* 0x000fda0000702572 */
[----:B------:R-:W-:Y:S05]  /*1820*/  @P0 BRA `(.L_x_24) ;  /* 0x0000040000000947 */ /* 0x000fea0003800000 */
[----:B------:R-:W-:Y:S02]  /*1830*/  ISETP.GE.AND P0, PT, R19, RZ, PT ;  /* 0x000000ff1300720c */ /* 0x000fe40003f06270 */
[----:B------:R-:W-:-:S11]  /*1840*/  ISETP.GE.AND P1, PT, R18, RZ, PT ;  /* 0x000000ff1200720c */ /* 0x000fd60003f26270 */
[----:B------:R-:W-:Y:S01]  /*1850*/  @P0 IMAD.MOV.U32 R16, RZ, RZ, RZ ;  /* 0x000000ffff100224 */ /* 0x000fe200078e00ff */
[----:B------:R-:W-:Y:S01]  /*1860*/  @!P0 FFMA R4, R4, 1.84467440737095516160e+19, RZ ;  /* 0x5f80000004048823 */ /* 0x000fe200000000ff */
[----:B------:R-:W-:Y:S01]  /*1870*/  @!P0 IMAD.MOV.U32 R16, RZ, RZ, -0x40 ;  /* 0xffffffc0ff108424 */ /* 0x000fe200078e00ff */
[----:B------:R-:W-:-:S04]  /*1880*/  @!P1 FFMA R17, R3, 1.84467440737095516160e+19, RZ ;  /* 0x5f80000003119823 */ /* 0x000fc800000000ff */
[----:B------:R-:W-:Y:S02]  /*1890*/  @!P1 IADD3 R16, R16, 0x40, RZ ;  /* 0x0000004010109810 */ /* 0x000fe40007ffe0ff */
.L_x_20:
[----:B------:R-:W-:Y:S01]  /*18a0*/  LEA R18, R15, 0xc0800000, 0x17 ;  /* 0xc08000000f127811 */ /* 0x000fe200078eb8ff */
[----:B------:R-:W-:Y:S03]  /*18b0*/  BSSY B2, `(.L_x_25) ;  /* 0x0000036000027945 */ /* 0x000fe60003800000 */
[----:B------:R-:W-:Y:S02]  /*18c0*/  IADD3 R18, -R18, R17, RZ ;  /* 0x0000001112127210 */ /* 0x000fe40007ffe1ff */
[----:B------:R-:W-:Y:S02]  /*18d0*/  IADD3 R17, R21, -0x7f, RZ ;  /* 0xffffff8115117810 */ /* 0x000fe40007ffe0ff */
[----:B------:R-:W0:Y:S01]  /*18e0*/  MUFU.RCP R19, R18 ;  /* 0x0000001200137308 */ /* 0x000e220000001000 */
[----:B------:R-:W-:Y:S01]  /*18f0*/  FADD.FTZ R20, -R18, -RZ ;  /* 0x800000ff12147221 */ /* 0x000fe20000010100 */
[C---:B------:R-:W-:Y:S01]  /*1900*/  IADD3 R15, R17.reuse, 0x7f, -R15 ;  /* 0x0000007f110f7810 */ /* 0x040fe20007ffe80f */
[----:B------:R-:W-:-:S04]  /*1910*/  IMAD R3, R17, -0x800000, R4 ;  /* 0xff80000011037824 */ /* 0x000fc800078e0204 */
[----:B------:R-:W-:Y:S01]  /*1920*/  IMAD.IADD R15, R15, 0x1, R16 ;  /* 0x000000010f0f7824 */ /* 0x000fe200078e0210 */
[----:B0-----:R-:W-:-:S04]  /*1930*/  FFMA R22, R19, R20, 1 ;  /* 0x3f80000013167423 */ /* 0x001fc80000000014 */
[----:B------:R-:W-:-:S04]  /*1940*/  FFMA R21, R19, R22, R19 ;  /* 0x0000001613157223 */ /* 0x000fc80000000013 */
[----:B------:R-:W-:-:S04]  /*1950*/  FFMA R4, R3, R21, RZ ;  /* 0x0000001503047223 */ /* 0x000fc800000000ff */
[----:B------:R-:W-:-:S04]  /*1960*/  FFMA R19, R20, R4, R3 ;  /* 0x0000000414137223 */ /* 0x000fc80000000003 */
[----:B------:R-:W-:-:S04]  /*1970*/  FFMA R22, R21, R19, R4 ;  /* 0x0000001315167223 */ /* 0x000fc80000000004 */
[----:B------:R-:W-:-:S04]  /*1980*/  FFMA R19, R20, R22, R3 ;  /* 0x0000001614137223 */ /* 0x000fc80000000003 */
[----:B------:R-:W-:-:S05]  /*1990*/  FFMA R3, R21, R19, R22 ;  /* 0x0000001315037223 */ /* 0x000fca0000000016 */
[----:B------:R-:W-:-:S04]  /*19a0*/  SHF.R.U32.HI R4, RZ, 0x17, R3 ;  /* 0x00000017ff047819 */ /* 0x000fc80000011603 */
[----:B------:R-:W-:-:S05]  /*19b0*/  LOP3.LUT R4, R4, 0xff, RZ, 0xc0, !PT ;  /* 0x000000ff04047812 */ /* 0x000fca00078ec0ff */
[----:B------:R-:W-:-:S05]  /*19c0*/  IMAD.IADD R18, R4, 0x1, R15 ;  /* 0x0000000104127824 */ /* 0x000fca00078e020f */
[----:B------:R-:W-:-:S04]  /*19d0*/  IADD3 R4, R18, -0x1, RZ ;  /* 0xffffffff12047810 */ /* 0x000fc80007ffe0ff */
[----:B------:R-:W-:-:S13]  /*19e0*/  ISETP.GE.U32.AND P0, PT, R4, 0xfe, PT ;  /* 0x000000fe0400780c */ /* 0x000fda0003f06070 */
[----:B------:R-:W-:Y:S05]  /*19f0*/  @!P0 BRA `(.L_x_26) ;  /* 0x0000020000008947 */ /* 0x000fea0003800000 */
[----:B------:R-:W-:-:S13]  /*1a00*/  ISETP.GT.AND P0, PT, R18, 0xfe, PT ;  /* 0x000000fe1200780c */ /* 0x000fda0003f04270 */
[----:B------:R-:W-:Y:S05]  /*1a10*/  @P0 BRA `(.L_x_27) ;  /* 0x000001b000000947 */ /* 0x000fea0003800000 */
[----:B------:R-:W-:-:S13]  /*1a20*/  ISETP.GE.AND P0, PT, R18, 0x1, PT ;  /* 0x000000011200780c */ /* 0x000fda0003f06270 */
[----:B------:R-:W-:Y:S05]  /*1a30*/  @P0 BRA `(.L_x_28) ;  /* 0x000001d000000947 */ /* 0x000fea0003800000 */
[----:B------:R-:W-:Y:S02]  /*1a40*/  ISETP.GE.AND P0, PT, R18, -0x18, PT ;  /* 0xffffffe81200780c */ /* 0x000fe40003f06270 */
[----:B------:R-:W-:-:S11]  /*1a50*/  LOP3.LUT R3, R3, 0x80000000, RZ, 0xc0, !PT ;  /* 0x8000000003037812 */ /* 0x000fd600078ec0ff */
[----:B------:R-:W-:Y:S05]  /*1a60*/  @!P0 BRA `(.L_x_28) ;  /* 0x000001a000008947 */ /* 0x000fea0003800000 */
[CCC-:B------:R-:W-:Y:S01]  /*1a70*/  FFMA.RZ R4, R21.reuse, R19.reuse, R22.reuse ;  /* 0x0000001315047223 */ /* 0x1c0fe2000000c016 */
[C---:B------:R-:W-:Y:S01]  /*1a80*/  IADD3 R17, R18.reuse, 0x20, RZ ;  /* 0x0000002012117810 */ /* 0x040fe20007ffe0ff */
[CCC-:B------:R-:W-:Y:S01]  /*1a90*/  FFMA.RM R15, R21.reuse, R19.reuse, R22.reuse ;  /* 0x00000013150f7223 */ /* 0x1c0fe20000004016 */
[----:B------:R-:W-:Y:S02]  /*1aa0*/  ISETP.NE.AND P2, PT, R18, RZ, PT ;  /* 0x000000ff1200720c */ /* 0x000fe40003f45270 */
[----:B------:R-:W-:Y:S01]  /*1ab0*/  LOP3.LUT R16, R4, 0x7fffff, RZ, 0xc0, !PT ;  /* 0x007fffff04107812 */ /* 0x000fe200078ec0ff */
[----:B------:R-:W-:Y:S01]  /*1ac0*/  FFMA.RP R4, R21, R19, R22 ;  /* 0x0000001315047223 */ /* 0x000fe20000008016 */
[----:B------:R-:W-:Y:S01]  /*1ad0*/  ISETP.NE.AND P1, PT, R18, RZ, PT ;  /* 0x000000ff1200720c */ /* 0x000fe20003f25270 */
[----:B------:R-:W-:Y:S01]  /*1ae0*/  IMAD.MOV R18, RZ, RZ, -R18 ;  /* 0x000000ffff127224 */ /* 0x000fe200078e0a12 */
[----:B------:R-:W-:Y:S02]  /*1af0*/  LOP3.LUT R16, R16, 0x800000, RZ, 0xfc, !PT ;  /* 0x0080000010107812 */ /* 0x000fe400078efcff */
[----:B------:R-:W-:-:S02]  /*1b00*/  FSETP.NEU.FTZ.AND P0, PT, R4, R15, PT ;  /* 0x0000000f0400720b */ /* 0x000fc40003f1d000 */
[----:B------:R-:W-:Y:S02]  /*1b10*/  SHF.L.U32 R17, R16, R17, RZ ;  /* 0x0000001110117219 */ /* 0x000fe400000006ff */
[----:B------:R-:W-:Y:S02]  /*1b20*/  SEL R15, R18, RZ, P2 ;  /* 0x000000ff120f7207 */ /* 0x000fe40001000000 */
[----:B------:R-:W-:Y:S02]  /*1b30*/  ISETP.NE.AND P1, PT, R17, RZ, P1 ;  /* 0x000000ff1100720c */ /* 0x000fe40000f25270 */
[----:B------:R-:W-:Y:S02]  /*1b40*/  SHF.R.U32.HI R15, RZ, R15, R16 ;  /* 0x0000000fff0f7219 */ /* 0x000fe40000011610 */
[----:B------:R-:W-:Y:S02]  /*1b50*/  PLOP3.LUT P0, PT, P0, P1, PT, 0xa8, 0x0 ;  /* 0x000000000000781c */ /* 0x000fe40000703570 */
[----:B------:R-:W-:-:S02]  /*1b60*/  SHF.R.U32.HI R17, RZ, 0x1, R15 ;  /* 0x00000001ff117819 */ /* 0x000fc4000001160f */
[----:B------:R-:W-:-:S04]  /*1b70*/  SEL R4, RZ, 0x1, !P0 ;  /* 0x00000001ff047807 */ /* 0x000fc80004000000 */
[----:B------:R-:W-:-:S04]  /*1b80*/  LOP3.LUT R4, R4, 0x1, R17, 0xf8, !PT ;  /* 0x0000000104047812 */ /* 0x000fc800078ef811 */
[----:B------:R-:W-:-:S04]  /*1b90*/  LOP3.LUT R4, R4, R15, RZ, 0xc0, !PT ;  /* 0x0000000f04047212 */ /* 0x000fc800078ec0ff */
[----:B------:R-:W-:-:S04]  /*1ba0*/  IADD3 R4, R17, R4, RZ ;  /* 0x0000000411047210 */ /* 0x000fc80007ffe0ff */
[----:B------:R-:W-:Y:S01]  /*1bb0*/  LOP3.LUT R3, R4, R3, RZ, 0xfc, !PT ;  /* 0x0000000304037212 */ /* 0x000fe200078efcff */
[----:B------:R-:W-:Y:S05]  /*1bc0*/  BRA `(.L_x_28) ;  /* 0x0000004000007947 */ /* 0x000fea0003800000 */
.L_x_27:
[----:B------:R-:W-:-:S04]  /*1bd0*/  LOP3.LUT R3, R3, 0x80000000, RZ, 0xc0, !PT ;  /* 0x8000000003037812 */ /* 0x000fc800078ec0ff */
[----:B------:R-:W-:Y:S01]  /*1be0*/  LOP3.LUT R3, R3, 0x7f800000, RZ, 0xfc, !PT ;  /* 0x7f80000003037812 */ /* 0x000fe200078efcff */
[----:B------:R-:W-:Y:S05]  /*1bf0*/  BRA `(.L_x_28) ;  /* 0x0000001000007947 */ /* 0x000fea0003800000 */
.L_x_26:
[----:B------:R-:W-:Y:S02]  /*1c00*/  IMAD R3, R15, 0x800000, R3 ;  /* 0x008000000f037824 */ /* 0x000fe400078e0203 */
.L_x_28:
[----:B------:R-:W-:Y:S05]  /*1c10*/  BSYNC B2 ;  /* 0x0000000000027941 */ /* 0x000fea0003800000 */
.L_x_25:
[----:B------:R-:W-:Y:S05]  /*1c20*/  BRA `(.L_x_29) ;  /* 0x0000008000007947 */ /* 0x000fea0003800000 */
.L_x_24:
[----:B------:R-:W-:-:S04]  /*1c30*/  LOP3.LUT R3, R17, 0x80000000, R4, 0x48, !PT ;  /* 0x8000000011037812 */ /* 0x000fc800078e4804 */
[----:B------:R-:W-:Y:S01]  /*1c40*/  LOP3.LUT R3, R3, 0x7f800000, RZ, 0xfc, !PT ;  /* 0x7f80000003037812 */ /* 0x000fe200078efcff */
[----:B------:R-:W-:Y:S05]  /*1c50*/  BRA `(.L_x_29) ;  /* 0x0000005000007947 */ /* 0x000fea0003800000 */
.L_x_23:
[----:B------:R-:W-:Y:S01]  /*1c60*/  LOP3.LUT R3, R17, 0x80000000, R4, 0x48, !PT ;  /* 0x8000000011037812 */ /* 0x000fe200078e4804 */
[----:B------:R-:W-:Y:S05]  /*1c70*/  BRA `(.L_x_29) ;  /* 0x0000003000007947 */ /* 0x000fea0003800000 */
.L_x_22:
[----:B------:R-:W0:Y:S01]  /*1c80*/  MUFU.RSQ R3, -QNAN ;  /* 0xffc0000000037908 */ /* 0x000e220000001400 */
[----:B------:R-:W-:Y:S05]  /*1c90*/  BRA `(.L_x_29) ;  /* 0x0000001000007947 */ /* 0x000fea0003800000 */
.L_x_21:
[----:B------:R-:W-:Y:S02]  /*1ca0*/  FADD.FTZ R3, R4, R3 ;  /* 0x0000000304037221 */ /* 0x000fe40000010000 */
.L_x_29:
[----:B------:R-:W-:Y:S05]  /*1cb0*/  BSYNC B1 ;  /* 0x0000000000017941 */ /* 0x000fea0003800000 */
.L_x_19:
[----:B------:R-:W-:-:S04]  /*1cc0*/  IMAD.MOV.U32 R15, RZ, RZ, 0x0 ;  /* 0x00000000ff0f7424 */ /* 0x000fc800078e00ff */
[----:B------:R-:W-:Y:S05]  /*1cd0*/  RET.REL.NODEC R14 `(copy_rgb_frame_tile_cuda_kernel_forward) ;  /* 0xffffe3200e007950 */ /* 0x000fea0003c3ffff */
.L_x_30:
        /* <DEDUP_REMOVED lines=10> */
.L_x_260:


//--------------------- .text.copy_depth_frame_tiles_cuda_kernel_backward --------------------------
	.section	.text.copy_depth_frame_tiles_cuda_kernel_backward,"ax",@progbits
	.sectioninfo	@"SHI_REGISTERS=8"
	.align	128
        .global         copy_depth_frame_tiles_cuda_kernel_backward
        .type           copy_depth_frame_tiles_cuda_kernel_backward,@function
        .size           copy_depth_frame_tiles_cuda_kernel_backward,(.L_x_280 - copy_depth_frame_tiles_cuda_kernel_backward)
        .other          copy_depth_frame_tiles_cuda_kernel_backward,@"STO_CUDA_ENTRY STV_DEFAULT"
copy_depth_frame_tiles_cuda_kernel_backward:
.text.copy_depth_frame_tiles_cuda_kernel_backward:
        /* <DEDUP_REMOVED lines=9> */
.L_x_31:
        /* <DEDUP_REMOVED lines=15> */
.L_x_280:


//--------------------- .text.copy_depth_frame_tiles_cuda_kernel_forward --------------------------
	.section	.text.copy_depth_frame_tiles_cuda_kernel_forward,"ax",@progbits
	.sectioninfo	@"SHI_REGISTERS=24"
	.align	128
        .global         copy_depth_frame_tiles_cuda_kernel_forward
        .type           copy_depth_frame_tiles_cuda_kernel_forward,@function
        .size           copy_depth_frame_tiles_cuda_kernel_forward,(.L_x_263 - copy_depth_frame_tiles_cuda_kernel_forward)
        .other          copy_depth_frame_tiles_cuda_kernel_forward,@"STO_CUDA_ENTRY STV_DEFAULT"
copy_depth_frame_tiles_cuda_kernel_forward:
.text.copy_depth_frame_tiles_cuda_kernel_forward:
        /* <DEDUP_REMOVED lines=8> */
[----:B------:R-:W-:Y:S01]  /*0080*/  IMAD.MOV.U32 R7, RZ, RZ, c[0x0][0x1fc] ;  /* 0x00007f00ff077624 */ /* 0x000fe200078e00ff */
[----:B------:R-:W-:Y:S01]  /*0090*/  ULDC UR8, c[0x0][0x0] ;  /* 0x0000000000087ab9 */ /* 0x000fe20000000800 */
[----:B------:R-:W-:Y:S01]  /*00a0*/  IMAD.MOV.U32 R6, RZ, RZ, c[0x0][0x1dc] ;  /* 0x00007700ff067624 */ /* 0x000fe200078e00ff */
[----:B------:R-:W-:Y:S01]  /*00b0*/  ULDC UR9, c[0x0][0xc] ;  /* 0x0000030000097ab9 */ /* 0x000fe20000000800 */
[C---:B------:R-:W-:Y:S01]  /*00c0*/  FADD R0, R7.reuse, c[0x0][0x1fc] ;  /* 0x00007f0007007621 */ /* 0x040fe20000000000 */
[----:B------:R-:W-:Y:S01]  /*00d0*/  UIMAD.WIDE.U32 UR8, UR8, UR9, URZ ;  /* 0x00000009080872a5 */ /* 0x000fe2000f8e003f */
[----:B------:R-:W-:Y:S01]  /*00e0*/  FADD R7, -R7, c[0x0][0x200] ;  /* 0x0000800007077621 */ /* 0x000fe20000000100 */
[----:B------:R-:W-:Y:S01]  /*00f0*/  ULDC UR6, c[0x0][0x168] ;  /* 0x00005a0000067ab9 */ /* 0x000fe20000000800 */
[----:B------:R-:W-:Y:S01]  /*0100*/  FMUL R0, R0, c[0x0][0x200] ;  /* 0x0000800000007a20 */ /* 0x000fe20000400000 */
[----:B------:R-:W-:Y:S02]  /*0110*/  ULDC.64 UR12, c[0x0][0x228] ;  /* 0x00008a00000c7ab9 */ /* 0x000fe40000000a00 */
[----:B------:R-:W-:-:S02]  /*0120*/  ULDC UR7, c[0x0][0x164] ;  /* 0x0000590000077ab9 */ /* 0x000fc40000000800 */
[----:B------:R-:W-:Y:S02]  /*0130*/  ULDC UR10, c[0x0][0x1d8] ;  /* 0x00007600000a7ab9 */ /* 0x000fe40000000800 */
[----:B------:R-:W-:Y:S02]  /*0140*/  ULDC UR11, c[0x0][0x1a0] ;  /* 0x00006800000b7ab9 */ /* 0x000fe40000000800 */
[----:B------:R-:W-:Y:S02]  /*0150*/  ULDC UR14, c[0x0][0x230] ;  /* 0x00008c00000e7ab9 */ /* 0x000fe40000000800 */
[----:B------:R-:W-:Y:S02]  /*0160*/  UMOV UR4, URZ ;  /* 0x0000003f00047c82 */ /* 0x000fe40008000000 */
[----:B------:R-:W-:Y:S02]  /*0170*/  USHF.R.S32.HI UR5, URZ, 0x1f, UR6 ;  /* 0x0000001f3f057899 */ /* 0x000fe40008011406 */
[----:B------:R-:W-:-:S02]  /*0180*/  USHF.R.S32.HI UR12, URZ, 0x1f, UR12 ;  /* 0x0000001f3f0c7899 */ /* 0x000fc4000801140c */
[----:B------:R-:W-:Y:S02]  /*0190*/  USHF.R.S32.HI UR13, URZ, 0x1f, UR13 ;  /* 0x0000001f3f0d7899 */ /* 0x000fe4000801140d */
[----:B------:R-:W-:Y:S02]  /*01a0*/  UIMAD.WIDE UR6, UR6, UR7, URZ ;  /* 0x00000007060672a5 */ /* 0x000fe4000f8e023f */
[----:B------:R-:W-:Y:S02]  /*01b0*/  USHF.R.S32.HI UR10, URZ, 0x1f, UR10 ;  /* 0x0000001f3f0a7899 */ /* 0x000fe4000801140a */
[----:B------:R-:W-:Y:S02]  /*01c0*/  USHF.R.S32.HI UR11, URZ, 0x1f, UR11 ;  /* 0x0000001f3f0b7899 */ /* 0x000fe4000801140b */
[----:B------:R-:W-:Y:S02]  /*01d0*/  USHF.R.S32.HI UR14, URZ, 0x1f, UR14 ;  /* 0x0000001f3f0e7899 */ /* 0x000fe4000801140e */
[----:B------:R-:W-:-:S02]  /*01e0*/  UIADD3 UR15, UR9, UR4, URZ ;  /* 0x00000004090f7290 */ /* 0x000fc4000fffe03f */
[----:B------:R-:W-:Y:S02]  /*01f0*/  ULDC.64 UR16, c[0x0][0x118] ;  /* 0x0000460000107ab9 */ /* 0x000fe40000000a00 */
.L_x_44:
[----:B------:R-:W-:Y:S01]  /*0200*/  LOP3.LUT R2, R5, UR7, RZ, 0xfc, !PT ;  /* 0x0000000705027c12 */ /* 0x000fe2000f8efcff */
[----:B------:R-:W-:Y:S03]  /*0210*/  BSSY B0, `(.L_x_32) ;  /* 0x000002a000007945 */ /* 0x000fe60003800000 */
[----:B------:R-:W-:-:S13]  /*0220*/  ISETP.NE.U32.AND P0, PT, R2, RZ, PT ;  /* 0x000000ff0200720c */ /* 0x000fda0003f05070 */
[----:B------:R-:W-:Y:S05]  /*0230*/  @!P0 BRA `(.L_x_33) ;  /* 0x0000012000008947 */ /* 0x000fea0003800000 */
[----:B------:R-:W-:Y:S01]  /*0240*/  IMAD.U32 R11, RZ, RZ, UR7 ;  /* 0x00000007ff0b7e24 */ /* 0x000fe2000f8e00ff */
[----:B------:R-:W-:Y:S01]  /*0250*/  MOV R8, UR6 ;  /* 0x0000000600087c02 */ /* 0x000fe20008000f00 */
[----:B------:R-:W-:Y:S02]  /*0260*/  IMAD.U32 R9, RZ, RZ, UR7 ;  /* 0x00000007ff097e24 */ /* 0x000fe4000f8e00ff */
[----:B------:R-:W-:Y:S01]  /*0270*/  IMAD.U32 R10, RZ, RZ, UR6 ;  /* 0x00000006ff0a7e24 */ /* 0x000fe2000f8e00ff */
[----:B------:R-:W-:Y:S01]  /*0280*/  MOV R9, R11 ;  /* 0x0000000b00097202 */ /* 0x000fe20000000f00 */
[----:B------:R-:W-:Y:S01]  /*0290*/  IMAD.MOV.U32 R3, RZ, RZ, R4 ;  /* 0x000000ffff037224 */ /* 0x000fe200078e0004 */
[----:B------:R-:W-:Y:S01]  /*02a0*/  MOV R10, 0x2d0 ;  /* 0x000002d0000a7802 */ /* 0x000fe20000000f00 */
[----:B------:R-:W-:Y:S02]  /*02b0*/  IMAD.MOV.U32 R11, RZ, RZ, R5 ;  /* 0x000000ffff0b7224 */ /* 0x000fe400078e0005 */
[----:B------:R-:W-:Y:S05]  /*02c0*/  CALL.REL.NOINC `($__internal_3_$__cuda_sm20_div_u64) ;  /* 0x0000099000007944 */ /* 0x000fea0003c00000 */
[----:B------:R-:W-:-:S05]  /*02d0*/  IADD3 R11, P0, RZ, -R3, RZ ;  /* 0x80000003ff0b7210 */ /* 0x000fca0007f1e0ff */
[----:B------:R-:W-:Y:S02]  /*02e0*/  IMAD.X R2, RZ, RZ, ~R8, P0 ;  /* 0x000000ffff027224 */ /* 0x000fe400000e0e08 */
[----:B------:R-:W-:-:S04]  /*02f0*/  IMAD.WIDE.U32 R8, R11, UR6, R4 ;  /* 0x000000060b087c25 */ /* 0x000fc8000f8e0004 */
[----:B------:R-:W-:Y:S02]  /*0300*/  IMAD R2, R2, UR6, RZ ;  /* 0x0000000602027c24 */ /* 0x000fe4000f8e02ff */
[----:B------:R-:W-:Y:S02]  /*0310*/  IMAD.MOV.U32 R10, RZ, RZ, R8 ;  /* 0x000000ffff0a7224 */ /* 0x000fe400078e0008 */
[----:B------:R-:W-:Y:S02]  /*0320*/  IMAD R11, R11, UR7, R2 ;  /* 0x000000070b0b7c24 */ /* 0x000fe4000f8e0202 */
[----:B------:R-:W-:-:S03]  /*0330*/  IMAD.MOV.U32 R2, RZ, RZ, R3 ;  /* 0x000000ffff027224 */ /* 0x000fc600078e0003 */
[----:B------:R-:W-:Y:S01]  /*0340*/  IADD3 R11, R9, R11, RZ ;  /* 0x0000000b090b7210 */ /* 0x000fe20007ffe0ff */
[----:B------:R-:W-:Y:S05]  /*0350*/  BRA `(.L_x_34) ;  /* 0x0000015000007947 */ /* 0x000fea0003800000 */
.L_x_33:
[----:B------:R-:W0:Y:S01]  /*0360*/  I2F.U32.RP R8, UR6 ;  /* 0x0000000600087d06 */ /* 0x000e220008209000 */
[----:B------:R-:W-:Y:S01]  /*0370*/  IMAD R9, RZ, RZ, -UR6 ;  /* 0x80000006ff097e24 */ /* 0x000fe2000f8e02ff */
[----:B------:R-:W-:Y:S02]  /*0380*/  ISETP.NE.U32.AND P2, PT, RZ, UR6, PT ;  /* 0x00000006ff007c0c */ /* 0x000fe4000bf45070 */
[----:B------:R-:W-:-:S04]  /*0390*/  MOV R11, RZ ;  /* 0x000000ff000b7202 */ /* 0x000fc80000000f00 */
[----:B0-----:R-:W0:Y:S02]  /*03a0*/  MUFU.RCP R8, R8 ;  /* 0x0000000800087308 */ /* 0x001e240000001000 */
[----:B0-----:R-:W-:-:S06]  /*03b0*/  IADD3 R2, R8, 0xffffffe, RZ ;  /* 0x0ffffffe08027810 */ /* 0x001fcc0007ffe0ff */
[----:B------:R0:W1:Y:S02]  /*03c0*/  F2I.FTZ.U32.TRUNC.NTZ R3, R2 ;  /* 0x0000000200037305 */ /* 0x000064000021f000 */
[----:B0-----:R-:W-:Y:S02]  /*03d0*/  IMAD.MOV.U32 R2, RZ, RZ, RZ ;  /* 0x000000ffff027224 */ /* 0x001fe400078e00ff */
        /* <DEDUP_REMOVED lines=8> */
[----:B------:R-:W-:-:S13]  /*0460*/  ISETP.GE.U32.AND P1, PT, R3, UR6, PT ;  /* 0x0000000603007c0c */ /* 0x000fda000bf26070 */
[----:B------:R-:W-:Y:S02]  /*0470*/  @P1 IADD3 R2, R2, 0x1, RZ ;  /* 0x0000000102021810 */ /* 0x000fe40007ffe0ff */
[----:B------:R-:W-:-:S05]  /*0480*/  @!P2 LOP3.LUT R2, RZ, UR6, RZ, 0x33, !PT ;  /* 0x00000006ff02ac12 */ /* 0x000fca000f8e33ff */
[----:B------:R-:W-:-:S04]  /*0490*/  IMAD.MOV R3, RZ, RZ, -R2 ;  /* 0x000000ffff037224 */ /* 0x000fc800078e0a02 */
[----:B------:R-:W-:Y:S02]  /*04a0*/  IMAD R10, R3, UR6, R4 ;  /* 0x00000006030a7c24 */ /* 0x000fe4000f8e0204 */
.L_x_34:
[----:B------:R-:W-:Y:S05]  /*04b0*/  BSYNC B0 ;  /* 0x0000000000007941 */ /* 0x000fea0003800000 */
.L_x_32:
[----:B------:R-:W-:Y:S01]  /*04c0*/  LOP3.LUT R3, R11, UR5, RZ, 0xfc, !PT ;  /* 0x000000050b037c12 */ /* 0x000fe2000f8efcff */
[----:B------:R-:W-:Y:S03]  /*04d0*/  BSSY B0, `(.L_x_35) ;  /* 0x000001b000007945 */ /* 0x000fe60003800000 */
[----:B------:R-:W-:-:S13]  /*04e0*/  ISETP.NE.U32.AND P0, PT, R3, RZ, PT ;  /* 0x000000ff0300720c */ /* 0x000fda0003f05070 */
[----:B------:R-:W-:Y:S05]  /*04f0*/  @!P0 BRA `(.L_x_36) ;  /* 0x0000006000008947 */ /* 0x000fea0003800000 */
[----:B------:R-:W-:Y:S01]  /*0500*/  IMAD.MOV.U32 R3, RZ, RZ, R10 ;  /* 0x000000ffff037224 */ /* 0x000fe200078e000a */
[----:B------:R-:W-:Y:S01]  /*0510*/  MOV R10, 0x550 ;  /* 0x00000550000a7802 */ /* 0x000fe20000000f00 */
[----:B------:R-:W-:Y:S02]  /*0520*/  IMAD.MOV.U32 R8, RZ, RZ, c[0x0][0x168] ;  /* 0x00005a00ff087624 */ /* 0x000fe400078e00ff */
[----:B------:R-:W-:Y:S02]  /*0530*/  IMAD.U32 R9, RZ, RZ, UR5 ;  /* 0x00000005ff097e24 */ /* 0x000fe4000f8e00ff */
[----:B------:R-:W-:Y:S05]  /*0540*/  CALL.REL.NOINC `($__internal_3_$__cuda_sm20_div_u64) ;  /* 0x0000071000007944 */ /* 0x000fea0003c00000 */
[----:B------:R-:W-:Y:S05]  /*0550*/  BRA `(.L_x_37) ;  /* 0x0000012000007947 */ /* 0x000fea0003800000 */
.L_x_36:
[----:B------:R-:W0:Y:S01]  /*0560*/  I2F.U32.RP R3, c[0x0][0x168] ;  /* 0x00005a0000037b06 */ /* 0x000e220000209000 */
[----:B------:R-:W-:-:S07]  /*0570*/  ISETP.NE.U32.AND P2, PT, RZ, c[0x0][0x168], PT ;  /* 0x00005a00ff007a0c */ /* 0x000fce0003f45070 */
[----:B0-----:R-:W0:Y:S02]  /*0580*/  MUFU.RCP R3, R3 ;  /* 0x0000000300037308 */ /* 0x001e240000001000 */
[----:B0-----:R-:W-:-:S06]  /*0590*/  IADD3 R8, R3, 0xffffffe, RZ ;  /* 0x0ffffffe03087810 */ /* 0x001fcc0007ffe0ff */
[----:B------:R0:W1:Y:S02]  /*05a0*/  F2I.FTZ.U32.TRUNC.NTZ R9, R8 ;  /* 0x0000000800097305 */ /* 0x000064000021f000 */
[----:B0-----:R-:W-:Y:S01]  /*05b0*/  MOV R8, RZ ;  /* 0x000000ff00087202 */ /* 0x001fe20000000f00 */
[----:B-1----:R-:W-:-:S04]  /*05c0*/  IMAD.MOV R11, RZ, RZ, -R9 ;  /* 0x000000ffff0b7224 */ /* 0x002fc800078e0a09 */
[----:B------:R-:W-:-:S04]  /*05d0*/  IMAD R11, R11, c[0x0][0x168], RZ ;  /* 0x00005a000b0b7a24 */ /* 0x000fc800078e02ff */
[----:B------:R-:W-:-:S06]  /*05e0*/  IMAD.HI.U32 R9, R9, R11, R8 ;  /* 0x0000000b09097227 */ /* 0x000fcc00078e0008 */
[----:B------:R-:W-:-:S04]  /*05f0*/  IMAD.HI.U32 R3, R9, R10, RZ ;  /* 0x0000000a09037227 */ /* 0x000fc800078e00ff */
[----:B------:R-:W-:-:S04]  /*0600*/  IMAD.MOV R9, RZ, RZ, -R3 ;  /* 0x000000ffff097224 */ /* 0x000fc800078e0a03 */
[----:B------:R-:W-:-:S05]  /*0610*/  IMAD R9, R9, c[0x0][0x168], R10 ;  /* 0x00005a0009097a24 */ /* 0x000fca00078e020a */
[----:B------:R-:W-:-:S13]  /*0620*/  ISETP.GE.U32.AND P0, PT, R9, c[0x0][0x168], PT ;  /* 0x00005a0009007a0c */ /* 0x000fda0003f06070 */
[----:B------:R-:W-:Y:S02]  /*0630*/  @P0 IADD3 R9, R9, -c[0x0][0x168], RZ ;  /* 0x80005a0009090a10 */ /* 0x000fe40007ffe0ff */
[----:B------:R-:W-:Y:S02]  /*0640*/  @P0 IADD3 R3, R3, 0x1, RZ ;  /* 0x0000000103030810 */ /* 0x000fe40007ffe0ff */
[----:B------:R-:W-:-:S13]  /*0650*/  ISETP.GE.U32.AND P1, PT, R9, c[0x0][0x168], PT ;  /* 0x00005a0009007a0c */ /* 0x000fda0003f26070 */
[----:B------:R-:W-:Y:S02]  /*0660*/  @P1 IADD3 R3, R3, 0x1, RZ ;  /* 0x0000000103031810 */ /* 0x000fe40007ffe0ff */
[----:B------:R-:W-:Y:S02]  /*0670*/  @!P2 LOP3.LUT R3, RZ, c[0x0][0x168], RZ, 0x33, !PT ;  /* 0x00005a00ff03aa12 */ /* 0x000fe400078e33ff */
.L_x_37:
[----:B------:R-:W-:Y:S05]  /*0680*/  BSYNC B0 ;  /* 0x0000000000007941 */ /* 0x000fea0003800000 */
.L_x_35:
[----:B------:R-:W-:Y:S01]  /*0690*/  LOP3.LUT R8, R5, UR5, RZ, 0xfc, !PT ;  /* 0x0000000505087c12 */ /* 0x000fe2000f8efcff */
[----:B------:R-:W-:Y:S03]  /*06a0*/  BSSY B0, `(.L_x_38) ;  /* 0x0000017000007945 */ /* 0x000fe60003800000 */
[----:B------:R-:W-:-:S13]  /*06b0*/  ISETP.NE.U32.AND P0, PT, R8, RZ, PT ;  /* 0x000000ff0800720c */ /* 0x000fda0003f05070 */
[----:B------:R-:W-:Y:S05]  /*06c0*/  @!P0 BRA `(.L_x_39) ;  /* 0x0000003000008947 */ /* 0x000fea0003800000 */
[----:B------:R-:W-:Y:S02]  /*06d0*/  MOV R8, 0x6f0 ;  /* 0x000006f000087802 */ /* 0x000fe40000000f00 */
[----:B------:R-:W-:Y:S05]  /*06e0*/  CALL.REL.NOINC `($__internal_4_$__cuda_sm20_rem_u64) ;  /* 0x000009a000007944 */ /* 0x000fea0003c00000 */
[----:B------:R-:W-:Y:S05]  /*06f0*/  BRA `(.L_x_40) ;  /* 0x0000011000007947 */ /* 0x000fea0003800000 */
.L_x_39:
[----:B------:R-:W0:Y:S01]  /*0700*/  I2F.U32.RP R10, c[0x0][0x168] ;  /* 0x00005a00000a7b06 */ /* 0x000e220000209000 */
[----:B------:R-:W-:Y:S01]  /*0710*/  IMAD.MOV.U32 R8, RZ, RZ, RZ ;  /* 0x000000ffff087224 */ /* 0x000fe200078e00ff */
[----:B------:R-:W-:-:S06]  /*0720*/  ISETP.NE.U32.AND P1, PT, RZ, c[0x0][0x168], PT ;  /* 0x00005a00ff007a0c */ /* 0x000fcc0003f25070 */
[----:B0-----:R-:W0:Y:S02]  /*0730*/  MUFU.RCP R10, R10 ;  /* 0x0000000a000a7308 */ /* 0x001e240000001000 */
[----:B0-----:R-:W-:-:S06]  /*0740*/  IADD3 R11, R10, 0xffffffe, RZ ;  /* 0x0ffffffe0a0b7810 */ /* 0x001fcc0007ffe0ff */
[----:B------:R-:W0:Y:S02]  /*0750*/  F2I.FTZ.U32.TRUNC.NTZ R9, R11 ;  /* 0x0000000b00097305 */ /* 0x000e24000021f000 */
[----:B0-----:R-:W-:-:S04]  /*0760*/  IMAD.MOV R13, RZ, RZ, -R9 ;  /* 0x000000ffff0d7224 */ /* 0x001fc800078e0a09 */
        /* <DEDUP_REMOVED lines=10> */
.L_x_40:
[----:B------:R-:W-:Y:S05]  /*0810*/  BSYNC B0 ;  /* 0x0000000000007941 */ /* 0x000fea0003800000 */
.L_x_38:
[----:B------:R-:W-:Y:S02]  /*0820*/  SHF.R.S32.HI R12, RZ, 0x1f, R2 ;  /* 0x0000001fff0c7819 */ /* 0x000fe40000011402 */
[----:B------:R-:W-:-:S03]  /*0830*/  MOV R9, c[0x0][0x1d8] ;  /* 0x0000760000097a02 */ /* 0x000fc60000000f00 */
[----:B------:R-:W-:Y:S02]  /*0840*/  IMAD R11, R12, c[0x0][0x1d8], RZ ;  /* 0x000076000c0b7a24 */ /* 0x000fe400078e02ff */
[----:B------:R-:W-:-:S04]  /*0850*/  IMAD.WIDE.U32 R8, R2, R9, c[0x0][0x1b8] ;  /* 0x00006e0002087625 */ /* 0x000fc800078e0009 */
[----:B------:R-:W-:Y:S01]  /*0860*/  IMAD R11, R2, UR10, R11 ;  /* 0x0000000a020b7c24 */ /* 0x000fe2000f8e020b */
[----:B------:R-:W-:-:S03]  /*0870*/  IADD3 R10, P0, R8, c[0x0][0x1dc], RZ ;  /* 0x00007700080a7a10 */ /* 0x000fc60007f1e0ff */
[----:B------:R-:W-:-:S05]  /*0880*/  IMAD.IADD R9, R9, 0x1, R11 ;  /* 0x0000000109097824 */ /* 0x000fca00078e020b */
[----:B------:R-:W-:Y:S01]  /*0890*/  LEA.HI.X.SX32 R11, R6, R9, 0x1, P0 ;  /* 0x00000009060b7211 */ /* 0x000fe200000f0eff */
[----:B------:R0:W2:Y:S04]  /*08a0*/  LDG.E R16, [R8.64] ;  /* 0x0000001008107981 */ /* 0x0000a8000c1e1900 */
[----:B------:R1:W3:Y:S01]  /*08b0*/  LDG.E R15, [R10.64] ;  /* 0x000000100a0f7981 */ /* 0x0002e2000c1e1900 */
[----:B------:R-:W-:-:S04]  /*08c0*/  IMAD R13, R12, c[0x0][0x228], RZ ;  /* 0x00008a000c0d7a24 */ /* 0x000fc800078e02ff */
[C---:B------:R-:W-:Y:S02]  /*08d0*/  IMAD R17, R2.reuse, UR12, R13 ;  /* 0x0000000c02117c24 */ /* 0x040fe4000f8e020d */
[----:B------:R-:W-:Y:S01]  /*08e0*/  IMAD.WIDE.U32 R12, R2, c[0x0][0x228], RZ ;  /* 0x00008a00020c7a25 */ /* 0x000fe200078e00ff */
[----:B------:R-:W-:-:S03]  /*08f0*/  SHF.R.S32.HI R2, RZ, 0x1f, R3 ;  /* 0x0000001fff027819 */ /* 0x000fc60000011403 */
[----:B------:R-:W-:Y:S02]  /*0900*/  IMAD.IADD R13, R13, 0x1, R17 ;  /* 0x000000010d0d7824 */ /* 0x000fe400078e0211 */
[----:B------:R-:W-:Y:S01]  /*0910*/  IMAD R18, R2, c[0x0][0x230], RZ ;  /* 0x00008c0002127a24 */ /* 0x000fe200078e02ff */
[----:B------:R-:W-:Y:S01]  /*0920*/  LOP3.LUT R2, RZ, R14, RZ, 0x33, !PT ;  /* 0x0000000eff027212 */ /* 0x000fe200078e33ff */
[----:B-1----:R-:W-:-:S03]  /*0930*/  IMAD.WIDE.U32 R10, R3, c[0x0][0x230], R12 ;  /* 0x00008c00030a7a25 */ /* 0x002fc600078e000c */
[----:B------:R-:W-:Y:S01]  /*0940*/  IADD3 R13, R2, c[0x0][0x1f8], RZ ;  /* 0x00007e00020d7a10 */ /* 0x000fe20007ffe0ff */
[----:B------:R-:W-:-:S03]  /*0950*/  IMAD R17, R3, UR14, R18 ;  /* 0x0000000e03117c24 */ /* 0x000fc6000f8e0212 */
[----:B------:R-:W-:Y:S01]  /*0960*/  SHF.R.S32.HI R2, RZ, 0x1f, R13 ;  /* 0x0000001fff027819 */ /* 0x000fe2000001140d */
[----:B------:R-:W-:-:S04]  /*0970*/  IMAD.IADD R11, R11, 0x1, R17 ;  /* 0x000000010b0b7824 */ /* 0x000fc800078e0211 */
[----:B------:R-:W-:Y:S02]  /*0980*/  IMAD R2, R2, c[0x0][0x22c], RZ ;  /* 0x00008b0002027a24 */ /* 0x000fe400078e02ff */
[----:B0-----:R-:W-:-:S04]  /*0990*/  IMAD.WIDE.U32 R8, R13, c[0x0][0x22c], R10 ;  /* 0x00008b000d087a25 */ /* 0x001fc800078e000a */
[----:B------:R-:W-:Y:S01]  /*09a0*/  IMAD R13, R13, UR13, R2 ;  /* 0x0000000d0d0d7c24 */ /* 0x000fe2000f8e0202 */
[----:B------:R-:W-:-:S04]  /*09b0*/  IADD3 R8, P1, R8, c[0x0][0x208], RZ ;  /* 0x0000820008087a10 */ /* 0x000fc80007f3e0ff */
[----:B------:R-:W-:Y:S01]  /*09c0*/  IADD3.X R9, R9, c[0x0][0x20c], R13, P1, !PT ;  /* 0x0000830009097a10 */ /* 0x000fe20000ffe40d */
[----:B---3--:R-:W-:Y:S01]  /*09d0*/  IMAD.IADD R15, R15, 0x1, R14 ;  /* 0x000000010f0f7824 */ /* 0x008fe200078e020e */
[----:B--2---:R-:W-:-:S04]  /*09e0*/  IADD3 R16, R16, R3, RZ ;  /* 0x0000000310107210 */ /* 0x004fc80007ffe0ff */
[----:B------:R-:W-:-:S04]  /*09f0*/  ISETP.GE.AND P0, PT, R15, c[0x0][0x1f4], PT ;  /* 0x00007d000f007a0c */ /* 0x000fc80003f06270 */
[----:B------:R-:W-:Y:S01]  /*0a00*/  ISETP.GE.OR P0, PT, R16, c[0x0][0x1f0], P0 ;  /* 0x00007c0010007a0c */ /* 0x000fe20000706670 */
[----:B------:R-:W-:-:S12]  /*0a10*/  IMAD R11, R15, c[0x0][0x1f0], R16 ;  /* 0x00007c000f0b7a24 */ /* 0x000fd800078e0210 */
[----:B------:R-:W-:Y:S05]  /*0a20*/  @P0 BRA `(.L_x_41) ;  /* 0x0000020000000947 */ /* 0x000fea0003800000 */
[----:B------:R-:W-:Y:S01]  /*0a30*/  SHF.R.S32.HI R2, RZ, 0x1f, R11 ;  /* 0x0000001fff027819 */ /* 0x000fe2000001140b */
[----:B------:R-:W-:-:S04]  /*0a40*/  IMAD.MOV.U32 R12, RZ, RZ, c[0x0][0x1a0] ;  /* 0x00006800ff0c7624 */ /* 0x000fc800078e00ff */
[----:B------:R-:W-:Y:S02]  /*0a50*/  IMAD R10, R2, c[0x0][0x1a0], RZ ;  /* 0x00006800020a7a24 */ /* 0x000fe400078e02ff */
[----:B------:R-:W-:-:S04]  /*0a60*/  IMAD.WIDE.U32 R2, R11, R12, c[0x0][0x180] ;  /* 0x000060000b027625 */ /* 0x000fc800078e000c */
[----:B------:R-:W-:-:S04]  /*0a70*/  IMAD R11, R11, UR11, R10 ;  /* 0x0000000b0b0b7c24 */ /* 0x000fc8000f8e020a */
[----:B------:R-:W-:-:S05]  /*0a80*/  IMAD.IADD R3, R3, 0x1, R11 ;  /* 0x0000000103037824 */ /* 0x000fca00078e020b */
[----:B------:R-:W2:Y:S01]  /*0a90*/  LDG.E R2, [R2.64] ;  /* 0x0000001002027981 */ /* 0x000ea2000c1e1900 */
[----:B------:R-:W-:Y:S01]  /*0aa0*/  IMAD.MOV.U32 R11, RZ, RZ, 0x40000000 ;  /* 0x40000000ff0b7424 */ /* 0x000fe200078e00ff */
[----:B------:R-:W-:Y:S03]  /*0ab0*/  BSSY B0, `(.L_x_42) ;  /* 0x000000f000007945 */ /* 0x000fe60003800000 */
[----:B--2---:R-:W-:-:S04]  /*0ac0*/  FFMA R10, R2, R11, -1 ;  /* 0xbf800000020a7423 */ /* 0x004fc8000000000b */
[----:B------:R-:W-:-:S04]  /*0ad0*/  FFMA R10, R7, R10, -c[0x0][0x1fc] ;  /* 0x80007f00070a7623 */ /* 0x000fc8000000000a */
[----:B------:R-:W-:-:S04]  /*0ae0*/  FADD R15, R10, -c[0x0][0x200] ;  /* 0x800080000a0f7621 */ /* 0x000fc80000000000 */
[----:B------:R-:W0:Y:S08]  /*0af0*/  MUFU.RCP R10, R15 ;  /* 0x0000000f000a7308 */ /* 0x000e300000001000 */
[----:B------:R-:W1:Y:S01]  /*0b00*/  FCHK P0, R0, R15 ;  /* 0x0000000f00007302 */ /* 0x000e620000000000 */
[----:B0-----:R-:W-:-:S04]  /*0b10*/  FFMA R11, -R15, R10, 1 ;  /* 0x3f8000000f0b7423 */ /* 0x001fc8000000010a */
[----:B------:R-:W-:-:S04]  /*0b20*/  FFMA R11, R10, R11, R10 ;  /* 0x0000000b0a0b7223 */ /* 0x000fc8000000000a */
[----:B------:R-:W-:-:S04]  /*0b30*/  FFMA R10, R0, R11, RZ ;  /* 0x0000000b000a7223 */ /* 0x000fc800000000ff */
[----:B------:R-:W-:-:S04]  /*0b40*/  FFMA R12, -R15, R10, R0 ;  /* 0x0000000a0f0c7223 */ /* 0x000fc80000000100 */
[----:B------:R-:W-:Y:S01]  /*0b50*/  FFMA R10, R11, R12, R10 ;  /* 0x0000000c0b0a7223 */ /* 0x000fe2000000000a */
[----:B-1----:R-:W-:Y:S05]  /*0b60*/  @!P0 BRA `(.L_x_43) ;  /* 0x0000003000008947 */ /* 0x002fea0003800000 */
[----:B------:R-:W-:Y:S02]  /*0b70*/  MOV R10, 0xb90 ;  /* 0x00000b90000a7802 */ /* 0x000fe40000000f00 */
[----:B------:R-:W-:Y:S05]  /*0b80*/  CALL.REL.NOINC `($__internal_5_$__cuda_sm3x_div_rn_noftz_f32_slowpath) ;  /* 0x000008d000007944 */ /* 0x000fea0003c00000 */
[----:B------:R-:W-:Y:S02]  /*0b90*/  MOV R10, R2 ;  /* 0x00000002000a7202 */ /* 0x000fe40000000f00 */
.L_x_43:
[----:B------:R-:W-:Y:S05]  /*0ba0*/  BSYNC B0 ;  /* 0x0000000000007941 */ /* 0x000fea0003800000 */
.L_x_42:
[----:B------:R-:W-:Y:S01]  /*0bb0*/  FADD R3, RZ, -R10 ;  /* 0x8000000aff037221 */ /* 0x000fe20000000000 */
[----:B------:R-:W-:-:S04]  /*0bc0*/  IADD3 R4, P0, R4, UR8, RZ ;  /* 0x0000000804047c10 */ /* 0x000fc8000ff1e0ff */
[----:B------:R0:W-:Y:S01]  /*0bd0*/  STG.E [R8.64], R3 ;  /* 0x0000000308007986 */ /* 0x0001e2000c101910 */
[----:B------:R-:W-:Y:S02]  /*0be0*/  IADD3.X R5, R5, UR15, RZ, P0, !PT ;  /* 0x0000000f05057c10 */ /* 0x000fe400087fe4ff */
[----:B------:R-:W-:-:S04]  /*0bf0*/  ISETP.GE.U32.AND P0, PT, R4, c[0x0][0x178], PT ;  /* 0x00005e0004007a0c */ /* 0x000fc80003f06070 */
[----:B------:R-:W-:-:S13]  /*0c00*/  ISETP.GE.U32.AND.EX P0, PT, R5, c[0x0][0x17c], PT, P0 ;  /* 0x00005f0005007a0c */ /* 0x000fda0003f06100 */
[----:B0-----:R-:W-:Y:S05]  /*0c10*/  @!P0 BRA `(.L_x_44) ;  /* 0xfffff5e000008947 */ /* 0x001fea000383ffff */
[----:B------:R-:W-:Y:S05]  /*0c20*/  EXIT ;  /* 0x000000000000794d */ /* 0x000fea0003800000 */
.L_x_41:
[----:B------:R-:W-:-:S05]  /*0c30*/  IMAD.MOV.U32 R3, RZ, RZ, c[0x0][0x200] ;  /* 0x00008000ff037624 */ /* 0x000fca00078e00ff */
[----:B------:R-:W-:Y:S01]  /*0c40*/  STG.E [R8.64], R3 ;  /* 0x0000000308007986 */ /* 0x000fe2000c101910 */
[----:B------:R-:W-:Y:S05]  /*0c50*/  EXIT ;  /* 0x000000000000794d */ /* 0x000fea0003800000 */
        .weak           $__internal_3_$__cuda_sm20_div_u64
        .type           $__internal_3_$__cuda_sm20_div_u64,@function
        .size           $__internal_3_$__cuda_sm20_div_u64,($__internal_4_$__cuda_sm20_rem_u64 - $__internal_3_$__cuda_sm20_div_u64)
$__internal_3_$__cuda_sm20_div_u64:
        /* <DEDUP_REMOVED lines=8> */
[----:B------:R-:W-:-:S04]  /*0ce0*/  IMAD.HI.U32 R14, R12, R17, RZ ;  /* 0x000000110c0e7227 */ /* 0x000fc800078e00ff */
[----:B------:R-:W-:Y:S02]  /*0cf0*/  IMAD.X R19, RZ, RZ, ~R15, P0 ;  /* 0x000000ffff137224 */ /* 0x000fe400000e0e0f */
[----:B------:R-:W-:Y:S02]  /*0d00*/  IMAD.MOV.U32 R15, RZ, RZ, R12 ;  /* 0x000000ffff0f7224 */ /* 0x000fe400078e000c */
[-C--:B------:R-:W-:Y:S02]  /*0d10*/  IMAD R21, R13, R19.reuse, RZ ;  /* 0x000000130d157224 */ /* 0x080fe400078e02ff */
[----:B------:R-:W-:-:S04]  /*0d20*/  IMAD.WIDE.U32 R14, P0, R12, R19, R14 ;  /* 0x000000130c0e7225 */ /* 0x000fc8000780000e */
[----:B------:R-:W-:-:S04]  /*0d30*/  IMAD.HI.U32 R19, R13, R19, RZ ;  /* 0x000000130d137227 */ /* 0x000fc800078e00ff */
[----:B------:R-:W-:-:S05]  /*0d40*/  IMAD.HI.U32 R14, P1, R13, R17, R14 ;  /* 0x000000110d0e7227 */ /* 0x000fca000782000e */
[----:B------:R-:W-:Y:S02]  /*0d50*/  IADD3 R15, P2, R21, R14, RZ ;  /* 0x0000000e150f7210 */ /* 0x000fe40007f5e0ff */
[----:B------:R-:W-:-:S03]  /*0d60*/  IADD3.X R14, R19, R13, RZ, P0, !PT ;  /* 0x0000000d130e7210 */ /* 0x000fc600007fe4ff */
[----:B------:R-:W-:Y:S01]  /*0d70*/  IMAD.WIDE.U32 R12, R15, R8, RZ ;  /* 0x000000080f0c7225 */ /* 0x000fe200078e00ff */
[----:B------:R-:W-:-:S03]  /*0d80*/  IADD3.X R17, RZ, RZ, R14, P2, P1 ;  /* 0x000000ffff117210 */ /* 0x000fc600017e240e */
[----:B------:R-:W-:Y:S01]  /*0d90*/  IMAD R13, R15, R9, R13 ;  /* 0x000000090f0d7224 */ /* 0x000fe200078e020d */
[----:B------:R-:W-:-:S03]  /*0da0*/  IADD3 R19, P0, RZ, -R12, RZ ;  /* 0x8000000cff137210 */ /* 0x000fc60007f1e0ff */
[----:B------:R-:W-:Y:S02]  /*0db0*/  IMAD R13, R17, R8, R13 ;  /* 0x00000008110d7224 */ /* 0x000fe400078e020d */
        /* <DEDUP_REMOVED lines=15> */
[----:B------:R-:W-:-:S04]  /*0eb0*/  IADD3 R15, P1, R15, R12, RZ ;  /* 0x0000000c0f0f7210 */ /* 0x000fc80007f3e0ff */
[----:B------:R-:W-:Y:S01]  /*0ec0*/  IADD3.X R14, R14, RZ, RZ, P0, !PT ;  /* 0x000000ff0e0e7210 */ /* 0x000fe200007fe4ff */
[----:B------:R-:W-:-:S04]  /*0ed0*/  IMAD.WIDE.U32 R12, R15, R8, RZ ;  /* 0x000000080f0c7225 */ /* 0x000fc800078e00ff */
[----:B------:R-:W-:Y:S01]  /*0ee0*/  IMAD.X R17, RZ, RZ, R14, P1 ;  /* 0x000000ffff117224 */ /* 0x000fe200008e060e */
[----:B------:R-:W-:Y:S01]  /*0ef0*/  IADD3 R19, P1, -R12, R3, RZ ;  /* 0x000000030c137210 */ /* 0x000fe20007f3e1ff */
[----:B------:R-:W-:-:S03]  /*0f00*/  IMAD R13, R15, R9, R13 ;  /* 0x000000090f0d7224 */ /* 0x000fc600078e020d */
[-C--:B------:R-:W-:Y:S01]  /*0f10*/  ISETP.GE.U32.AND P0, PT, R19, R8.reuse, PT ;  /* 0x000000081300720c */ /* 0x080fe20003f06070 */
[----:B------:R-:W-:Y:S01]  /*0f20*/  IMAD R12, R17, R8, R13 ;  /* 0x00000008110c7224 */ /* 0x000fe200078e020d */
[----:B------:R-:W-:-:S03]  /*0f30*/  IADD3 R3, P2, -R8, R19, RZ ;  /* 0x0000001308037210 */ /* 0x000fc60007f5e1ff */
[----:B------:R-:W-:Y:S01]  /*0f40*/  IMAD.X R18, R11, 0x1, ~R12, P1 ;  /* 0x000000010b127824 */ /* 0x000fe200008e0e0c */
[----:B------:R-:W-:Y:S01]  /*0f50*/  IADD3 R12, P1, R15, 0x1, RZ ;  /* 0x000000010f0c7810 */ /* 0x000fe20007f3e0ff */
[----:B------:R-:W-:Y:S02]  /*0f60*/  IMAD.MOV.U32 R11, RZ, RZ, 0x0 ;  /* 0x00000000ff0b7424 */ /* 0x000fe400078e00ff */
[C---:B------:R-:W-:Y:S01]  /*0f70*/  IMAD.X R16, R18.reuse, 0x1, ~R9, P2 ;  /* 0x0000000112107824 */ /* 0x040fe200010e0e09 */
[----:B------:R-:W-:Y:S02]  /*0f80*/  ISETP.GE.U32.AND.EX P0, PT, R18, R9, PT, P0 ;  /* 0x000000091200720c */ /* 0x000fe40003f06100 */
[----:B------:R-:W-:Y:S02]  /*0f90*/  IADD3.X R14, RZ, R17, RZ, P1, !PT ;  /* 0x00000011ff0e7210 */ /* 0x000fe40000ffe4ff */
[----:B------:R-:W-:Y:S02]  /*0fa0*/  SEL R3, R3, R19, P0 ;  /* 0x0000001303037207 */ /* 0x000fe40000000000 */
[----:B------:R-:W-:-:S02]  /*0fb0*/  SEL R12, R12, R15, P0 ;  /* 0x0000000f0c0c7207 */ /* 0x000fc40000000000 */
[----:B------:R-:W-:Y:S02]  /*0fc0*/  SEL R16, R16, R18, P0 ;  /* 0x0000001210107207 */ /* 0x000fe40000000000 */
[----:B------:R-:W-:Y:S02]  /*0fd0*/  SEL R17, R14, R17, P0 ;  /* 0x000000110e117207 */ /* 0x000fe40000000000 */
[----:B------:R-:W-:Y:S02]  /*0fe0*/  ISETP.GE.U32.AND P0, PT, R3, R8, PT ;  /* 0x000000080300720c */ /* 0x000fe40003f06070 */
[----:B------:R-:W-:Y:S02]  /*0ff0*/  IADD3 R3, P2, R12, 0x1, RZ ;  /* 0x000000010c037810 */ /* 0x000fe40007f5e0ff */
[----:B------:R-:W-:Y:S02]  /*1000*/  ISETP.NE.U32.AND P1, PT, R8, RZ, PT ;  /* 0x000000ff0800720c */ /* 0x000fe40003f25070 */
[----:B------:R-:W-:Y:S01]  /*1010*/  ISETP.GE.U32.AND.EX P0, PT, R16, R9, PT, P0 ;  /* 0x000000091000720c */ /* 0x000fe20003f06100 */
[----:B------:R-:W-:Y:S01]  /*1020*/  IMAD.X R8, RZ, RZ, R17, P2 ;  /* 0x000000ffff087224 */ /* 0x000fe200010e0611 */
[----:B------:R-:W-:-:S02]  /*1030*/  ISETP.NE.AND.EX P1, PT, R9, RZ, PT, P1 ;  /* 0x000000ff0900720c */ /* 0x000fc40003f25310 */
[----:B------:R-:W-:Y:S02]  /*1040*/  SEL R3, R3, R12, P0 ;  /* 0x0000000c03037207 */ /* 0x000fe40000000000 */
[----:B------:R-:W-:Y:S02]  /*1050*/  SEL R8, R8, R17, P0 ;  /* 0x0000001108087207 */ /* 0x000fe40000000000 */
[----:B------:R-:W-:Y:S02]  /*1060*/  SEL R3, R3, 0xffffffff, P1 ;  /* 0xffffffff03037807 */ /* 0x000fe40000800000 */
[----:B------:R-:W-:Y:S01]  /*1070*/  SEL R8, R8, 0xffffffff, P1 ;  /* 0xffffffff08087807 */ /* 0x000fe20000800000 */
[----:B------:R-:W-:Y:S06]  /*1080*/  RET.REL.NODEC R10 `(copy_depth_frame_tiles_cuda_kernel_forward) ;  /* 0xffffef700a007950 */ /* 0x000fec0003c3ffff */
        .weak           $__internal_4_$__cuda_sm20_rem_u64
        .type           $__internal_4_$__cuda_sm20_rem_u64,@function
        .size           $__internal_4_$__cuda_sm20_rem_u64,($__internal_5_$__cuda_sm3x_div_rn_noftz_f32_slowpath - $__internal_4_$__cuda_sm20_rem_u64)
$__internal_4_$__cuda_sm20_rem_u64:
[----:B------:R-:W-:Y:S02]  /*1090*/  ULDC UR4, c[0x0][0x168] ;  /* 0x00005a0000047ab9 */ /* 0x000fe40000000800 */
[----:B------:R-:W0:Y:S08]  /*10a0*/  I2F.U64.RP R9, UR4 ;  /* 0x0000000400097d12 */ /* 0x000e300008309000 */
[----:B0-----:R-:W0:Y:S02]  /*10b0*/  MUFU.RCP R9, R9 ;  /* 0x0000000900097308 */ /* 0x001e240000001000 */
[----:B0-----:R-:W-:-:S06]  /*10c0*/  IADD3 R10, R9, 0x1ffffffe, RZ ;  /* 0x1ffffffe090a7810 */ /* 0x001fcc0007ffe0ff */
[----:B------:R-:W0:Y:S02]  /*10d0*/  F2I.U64.TRUNC R10, R10 ;  /* 0x0000000a000a7311 */ /* 0x000e24000020d800 */
[----:B0-----:R-:W-:-:S04]  /*10e0*/  IMAD.WIDE.U32 R12, R10, c[0x0][0x168], RZ ;  /* 0x00005a000a0c7a25 */ /* 0x001fc800078e00ff */
[----:B------:R-:W-:Y:S01]  /*10f0*/  IMAD R13, R10, UR5, R13 ;  /* 0x000000050a0d7c24 */ /* 0x000fe2000f8e020d */
[----:B------:R-:W-:-:S03]  /*1100*/  IADD3 R15, P0, RZ, -R12, RZ ;  /* 0x8000000cff0f7210 */ /* 0x000fc60007f1e0ff */
[----:B------:R-:W-:Y:S02]  /*1110*/  IMAD R13, R11, c[0x0][0x168], R13 ;  /* 0x00005a000b0d7a24 */ /* 0x000fe400078e020d */
[----:B------:R-:W-:-:S04]  /*1120*/  IMAD.HI.U32 R12, R10, R15, RZ ;  /* 0x0000000f0a0c7227 */ /* 0x000fc800078e00ff */
[----:B------:R-:W-:Y:S01]  /*1130*/  IMAD.X R17, RZ, RZ, ~R13, P0 ;  /* 0x000000ffff117224 */ /* 0x000fe200000e0e0d */
[----:B------:R-:W-:-:S03]  /*1140*/  MOV R13, R10 ;  /* 0x0000000a000d7202 */ /* 0x000fc60000000f00 */
[-C--:B------:R-:W-:Y:S02]  /*1150*/  IMAD R19, R11, R17.reuse, RZ ;  /* 0x000000110b137224 */ /* 0x080fe400078e02ff */
[----:B------:R-:W-:-:S04]  /*1160*/  IMAD.WIDE.U32 R12, P0, R10, R17, R12 ;  /* 0x000000110a0c7225 */ /* 0x000fc8000780000c */
[----:B------:R-:W-:-:S04]  /*1170*/  IMAD.HI.U32 R9, R11, R17, RZ ;  /* 0x000000110b097227 */ /* 0x000fc800078e00ff */
[----:B------:R-:W-:-:S04]  /*1180*/  IMAD.HI.U32 R12, P1, R11, R15, R12 ;  /* 0x0000000f0b0c7227 */ /* 0x000fc8000782000c */
[----:B------:R-:W-:Y:S01]  /*1190*/  IMAD.X R9, R9, 0x1, R11, P0 ;  /* 0x0000000109097824 */ /* 0x000fe200000e060b */
[----:B------:R-:W-:-:S04]  /*11a0*/  IADD3 R13, P2, R19, R12, RZ ;  /* 0x0000000c130d7210 */ /* 0x000fc80007f5e0ff */
[----:B------:R-:W-:Y:S01]  /*11b0*/  IADD3.X R9, RZ, RZ, R9, P2, P1 ;  /* 0x000000ffff097210 */ /* 0x000fe200017e2409 */
[----:B------:R-:W-:-:S04]  /*11c0*/  IMAD.WIDE.U32 R10, R13, c[0x0][0x168], RZ ;  /* 0x00005a000d0a7a25 */ /* 0x000fc800078e00ff */
[----:B------:R-:W-:Y:S01]  /*11d0*/  IMAD R12, R13, UR5, R11 ;  /* 0x000000050d0c7c24 */ /* 0x000fe2000f8e020b */
[----:B------:R-:W-:-:S03]  /*11e0*/  IADD3 R11, P0, RZ, -R10, RZ ;  /* 0x8000000aff0b7210 */ /* 0x000fc60007f1e0ff */
[----:B------:R-:W-:Y:S02]  /*11f0*/  IMAD R10, R9, c[0x0][0x168], R12 ;  /* 0x00005a00090a7a24 */ /* 0x000fe400078e020c */
[----:B------:R-:W-:-:S04]  /*1200*/  IMAD.HI.U32 R12, R13, R11, RZ ;  /* 0x0000000b0d0c7227 */ /* 0x000fc800078e00ff */
[----:B------:R-:W-:-:S04]  /*1210*/  IMAD.X R10, RZ, RZ, ~R10, P0 ;  /* 0x000000ffff0a7224 */ /* 0x000fc800000e0e0a */
[----:B------:R-:W-:-:S04]  /*1220*/  IMAD.WIDE.U32 R12, P0, R13, R10, R12 ;  /* 0x0000000a0d0c7225 */ /* 0x000fc8000780000c */
[C---:B------:R-:W-:Y:S02]  /*1230*/  IMAD R14, R9.reuse, R10, RZ ;  /* 0x0000000a090e7224 */ /* 0x040fe400078e02ff */
[----:B------:R-:W-:Y:S01]  /*1240*/  IMAD.HI.U32 R13, P1, R9, R11, R12 ;  /* 0x0000000b090d7227 */ /* 0x000fe2000782000c */
[----:B------:R-:W-:-:S03]  /*1250*/  MOV R11, RZ ;  /* 0x000000ff000b7202 */ /* 0x000fc60000000f00 */
[----:B------:R-:W-:Y:S01]  /*1260*/  IMAD.HI.U32 R10, R9, R10, RZ ;  /* 0x0000000a090a7227 */ /* 0x000fe200078e00ff */
[----:B------:R-:W-:-:S03]  /*1270*/  IADD3 R13, P2, R14, R13, RZ ;  /* 0x0000000d0e0d7210 */ /* 0x000fc60007f5e0ff */
[----:B------:R-:W-:Y:S02]  /*1280*/  IMAD.X R9, R10, 0x1, R9, P0 ;  /* 0x000000010a097824 */ /* 0x000fe400000e0609 */
        /* <DEDUP_REMOVED lines=8> */
[----:B------:R-:W-:-:S04]  /*1310*/  IMAD.WIDE.U32 R10, R13, c[0x0][0x168], RZ ;  /* 0x00005a000d0a7a25 */ /* 0x000fc800078e00ff */
[----:B------:R-:W-:Y:S01]  /*1320*/  IMAD.X R9, RZ, RZ, R9, P1 ;  /* 0x000000ffff097224 */ /* 0x000fe200008e0609 */
[----:B------:R-:W-:Y:S01]  /*1330*/  IADD3 R14, P1, -R10, R4, RZ ;  /* 0x000000040a0e7210 */ /* 0x000fe20007f3e1ff */
[----:B------:R-:W-:-:S03]  /*1340*/  IMAD R12, R13, UR5, R11 ;  /* 0x000000050d0c7c24 */ /* 0x000fc6000f8e020b */
[----:B------:R-:W-:Y:S01]  /*1350*/  ISETP.GE.U32.AND P0, PT, R14, c[0x0][0x168], PT ;  /* 0x00005a000e007a0c */ /* 0x000fe20003f06070 */
[----:B------:R-:W-:-:S04]  /*1360*/  IMAD R12, R9, c[0x0][0x168], R12 ;  /* 0x00005a00090c7a24 */ /* 0x000fc800078e020c */
[----:B------:R-:W-:Y:S01]  /*1370*/  IMAD.X R11, R5, 0x1, ~R12, P1 ;  /* 0x00000001050b7824 */ /* 0x000fe200008e0e0c */
[----:B------:R-:W-:-:S04]  /*1380*/  IADD3 R9, P1, R14, -c[0x0][0x168], RZ ;  /* 0x80005a000e097a10 */ /* 0x000fc80007f3e0ff */
[C---:B------:R-:W-:Y:S02]  /*1390*/  ISETP.GE.U32.AND.EX P0, PT, R11.reuse, UR5, PT, P0 ;  /* 0x000000050b007c0c */ /* 0x040fe4000bf06100 */
[----:B------:R-:W-:Y:S02]  /*13a0*/  IADD3.X R10, R11, ~UR5, RZ, P1, !PT ;  /* 0x800000050b0a7c10 */ /* 0x000fe40008ffe4ff */
[----:B------:R-:W-:Y:S02]  /*13b0*/  SEL R9, R9, R14, P0 ;  /* 0x0000000e09097207 */ /* 0x000fe40000000000 */
[----:B------:R-:W-:Y:S02]  /*13c0*/  SEL R10, R10, R11, P0 ;  /* 0x0000000b0a0a7207 */ /* 0x000fe40000000000 */
[C---:B------:R-:W-:Y:S02]  /*13d0*/  ISETP.GE.U32.AND P0, PT, R9.reuse, c[0x0][0x168], PT ;  /* 0x00005a0009007a0c */ /* 0x040fe40003f06070 */
[----:B------:R-:W-:-:S02]  /*13e0*/  IADD3 R14, R9, -c[0x0][0x168], RZ ;  /* 0x80005a00090e7a10 */ /* 0x000fc40007ffe0ff */
[----:B------:R-:W-:Y:S02]  /*13f0*/  ISETP.GE.U32.AND.EX P0, PT, R10, UR5, PT, P0 ;  /* 0x000000050a007c0c */ /* 0x000fe4000bf06100 */
[----:B------:R-:W-:Y:S02]  /*1400*/  ISETP.NE.U32.AND P1, PT, RZ, c[0x0][0x168], PT ;  /* 0x00005a00ff007a0c */ /* 0x000fe40003f25070 */
[----:B------:R-:W-:Y:S02]  /*1410*/  SEL R14, R14, R9, P0 ;  /* 0x000000090e0e7207 */ /* 0x000fe40000000000 */
[----:B------:R-:W-:Y:S02]  /*1420*/  MOV R9, 0x0 ;  /* 0x0000000000097802 */ /* 0x000fe40000000f00 */
[----:B------:R-:W-:-:S04]  /*1430*/  ISETP.NE.AND.EX P1, PT, RZ, UR5, PT, P1 ;  /* 0x00000005ff007c0c */ /* 0x000fc8000bf25310 */
[----:B------:R-:W-:Y:S01]  /*1440*/  SEL R14, R14, 0xffffffff, P1 ;  /* 0xffffffff0e0e7807 */ /* 0x000fe20000800000 */
[----:B------:R-:W-:Y:S08]  /*1450*/  RET.REL.NODEC R8 `(copy_depth_frame_tiles_cuda_kernel_forward) ;  /* 0xffffeba008007950 */ /* 0x000ff00003c3ffff */
        .weak           $__internal_5_$__cuda_sm3x_div_rn_noftz_f32_slowpath
        .type           $__internal_5_$__cuda_sm3x_div_rn_noftz_f32_slowpath,@function
        .size           $__internal_5_$__cuda_sm3x_div_rn_noftz_f32_slowpath,(.L_x_263 - $__internal_5_$__cuda_sm3x_div_rn_noftz_f32_slowpath)
$__internal_5_$__cuda_sm3x_div_rn_noftz_f32_slowpath:
[--C-:B------:R-:W-:Y:S01]  /*1460*/  SHF.R.U32.HI R3, RZ, 0x17, R15.reuse ;  /* 0x00000017ff037819 */ /* 0x100fe2000001160f */
[----:B------:R-:W-:Y:S01]  /*1470*/  BSSY B1, `(.L_x_45) ;  /* 0x0000065000017945 */ /* 0x000fe20003800000 */
[--C-:B------:R-:W-:Y:S01]  /*1480*/  SHF.R.U32.HI R2, RZ, 0x17, R0.reuse ;  /* 0x00000017ff027819 */ /* 0x100fe20000011600 */
[----:B------:R-:W-:Y:S01]  /*1490*/  IMAD.MOV.U32 R11, RZ, RZ, R0 ;  /* 0x000000ffff0b7224 */ /* 0x000fe200078e0000 */
[----:B------:R-:W-:Y:S01]  /*14a0*/  LOP3.LUT R19, R3, 0xff, RZ, 0xc0, !PT ;  /* 0x000000ff03137812 */ /* 0x000fe200078ec0ff */
[----:B------:R-:W-:Y:S01]  /*14b0*/  IMAD.MOV.U32 R12, RZ, RZ, R15 ;  /* 0x000000ffff0c7224 */ /* 0x000fe200078e000f */
[----:B------:R-:W-:Y:S02]  /*14c0*/  LOP3.LUT R2, R2, 0xff, RZ, 0xc0, !PT ;  /* 0x000000ff02027812 */ /* 0x000fe400078ec0ff */
[----:B------:R-:W-:Y:S02]  /*14d0*/  IADD3 R16, R19, -0x1, RZ ;  /* 0xffffffff13107810 */ /* 0x000fe40007ffe0ff */
[----:B------:R-:W-:-:S02]  /*14e0*/  IADD3 R14, R2, -0x1, RZ ;  /* 0xffffffff020e7810 */ /* 0x000fc40007ffe0ff */
[----:B------:R-:W-:-:S04]  /*14f0*/  ISETP.GT.U32.AND P0, PT, R16, 0xfd, PT ;  /* 0x000000fd1000780c */ /* 0x000fc80003f04070 */
[----:B------:R-:W-:-:S13]  /*1500*/  ISETP.GT.U32.OR P0, PT, R14, 0xfd, P0 ;  /* 0x000000fd0e00780c */ /* 0x000fda0000704470 */
[----:B------:R-:W-:Y:S01]  /*1510*/  @!P0 IMAD.MOV.U32 R13, RZ, RZ, RZ ;  /* 0x000000ffff0d8224 */ /* 0x000fe200078e00ff */
[----:B------:R-:W-:Y:S05]  /*1520*/  @!P0 BRA `(.L_x_46) ;  /* 0x0000018000008947 */ /* 0x000fea0003800000 */
[----:B------:R-:W-:Y:S02]  /*1530*/  FSETP.GTU.FTZ.AND P0, PT, |R0|, +INF , PT ;  /* 0x7f8000000000780b */ /* 0x000fe40003f1c200 */
[----:B------:R-:W-:Y:S02]  /*1540*/  FSETP.GTU.FTZ.AND P1, PT, |R15|, +INF , PT ;  /* 0x7f8000000f00780b */ /* 0x000fe40003f3c200 */
[----:B------:R-:W-:Y:S02]  /*1550*/  MOV R3, R15 ;  /* 0x0000000f00037202 */ /* 0x000fe40000000f00 */
        /* <DEDUP_REMOVED lines=21> */
.L_x_46:
[----:B------:R-:W-:Y:S01]  /*16b0*/  LEA R3, R19, 0xc0800000, 0x17 ;  /* 0xc080000013037811 */ /* 0x000fe200078eb8ff */
[----:B------:R-:W-:Y:S04]  /*16c0*/  BSSY B2, `(.L_x_51) ;  /* 0x0000036000027945 */ /* 0x000fe80003800000 */
[----:B------:R-:W-:Y:S01]  /*16d0*/  IMAD.IADD R3, R12, 0x1, -R3 ;  /* 0x000000010c037824 */ /* 0x000fe200078e0a03 */
[----:B------:R-:W-:-:S03]  /*16e0*/  IADD3 R12, R2, -0x7f, RZ ;  /* 0xffffff81020c7810 */ /* 0x000fc60007ffe0ff */
[----:B------:R-:W0:Y:S01]  /*16f0*/  MUFU.RCP R14, R3 ;  /* 0x00000003000e7308 */ /* 0x000e220000001000 */
[----:B------:R-:W-:Y:S01]  /*1700*/  FADD.FTZ R15, -R3, -RZ ;  /* 0x800000ff030f7221 */ /* 0x000fe20000010100 */
[C---:B------:R-:W-:Y:S01]  /*1710*/  IMAD R2, R12.reuse, -0x800000, R11 ;  /* 0xff8000000c027824 */ /* 0x040fe200078e020b */
[----:B------:R-:W-:-:S04]  /*1720*/  IADD3 R12, R12, 0x7f, -R19 ;  /* 0x0000007f0c0c7810 */ /* 0x000fc80007ffe813 */
[----:B------:R-:W-:Y:S01]  /*1730*/  IADD3 R12, R12, R13, RZ ;  /* 0x0000000d0c0c7210 */ /* 0x000fe20007ffe0ff */
        /* <DEDUP_REMOVED lines=22> */
[-CC-:B------:R-:W-:Y:S01]  /*18a0*/  FFMA.RM R3, R16, R14.reuse, R17.reuse ;  /* 0x0000000e10037223 */ /* 0x180fe20000004011 */
[C---:B------:R-:W-:Y:S02]  /*18b0*/  ISETP.NE.AND P2, PT, R15.reuse, RZ, PT ;  /* 0x000000ff0f00720c */ /* 0x040fe40003f45270 */
[----:B------:R-:W-:Y:S01]  /*18c0*/  LOP3.LUT R12, R2, 0x7fffff, RZ, 0xc0, !PT ;  /* 0x007fffff020c7812 */ /* 0x000fe200078ec0ff */
[----:B------:R-:W-:Y:S01]  /*18d0*/  FFMA.RP R2, R16, R14, R17 ;  /* 0x0000000e10027223 */ /* 0x000fe20000008011 */
[----:B------:R-:W-:Y:S01]  /*18e0*/  IMAD.MOV R14, RZ, RZ, -R15 ;  /* 0x000000ffff0e7224 */ /* 0x000fe200078e0a0f */
[----:B------:R-:W-:Y:S02]  /*18f0*/  ISETP.NE.AND P1, PT, R15, RZ, PT ;  /* 0x000000ff0f00720c */ /* 0x000fe40003f25270 */
[----:B------:R-:W-:-:S02]  /*1900*/  LOP3.LUT R12, R12, 0x800000, RZ, 0xfc, !PT ;  /* 0x008000000c0c7812 */ /* 0x000fc400078efcff */
[----:B------:R-:W-:Y:S02]  /*1910*/  FSETP.NEU.FTZ.AND P0, PT, R2, R3, PT ;  /* 0x000000030200720b */ /* 0x000fe40003f1d000 */
[----:B------:R-:W-:Y:S02]  /*1920*/  SHF.L.U32 R13, R12, R13, RZ ;  /* 0x0000000d0c0d7219 */ /* 0x000fe400000006ff */
[----:B------:R-:W-:Y:S02]  /*1930*/  SEL R3, R14, RZ, P2 ;  /* 0x000000ff0e037207 */ /* 0x000fe40001000000 */
[----:B------:R-:W-:Y:S02]  /*1940*/  ISETP.NE.AND P1, PT, R13, RZ, P1 ;  /* 0x000000ff0d00720c */ /* 0x000fe40000f25270 */
[----:B------:R-:W-:Y:S02]  /*1950*/  SHF.R.U32.HI R3, RZ, R3, R12 ;  /* 0x00000003ff037219 */ /* 0x000fe4000001160c */
[----:B------:R-:W-:-:S02]  /*1960*/  PLOP3.LUT P0, PT, P0, P1, PT, 0xa8, 0x0 ;  /* 0x000000000000781c */ /* 0x000fc40000703570 */
[----:B------:R-:W-:Y:S02]  /*1970*/  SHF.R.U32.HI R13, RZ, 0x1, R3 ;  /* 0x00000001ff0d7819 */ /* 0x000fe40000011603 */
[----:B------:R-:W-:-:S04]  /*1980*/  SEL R2, RZ, 0x1, !P0 ;  /* 0x00000001ff027807 */ /* 0x000fc80004000000 */
[----:B------:R-:W-:-:S04]  /*1990*/  LOP3.LUT R2, R2, 0x1, R13, 0xf8, !PT ;  /* 0x0000000102027812 */ /* 0x000fc800078ef80d */
[----:B------:R-:W-:-:S05]  /*19a0*/  LOP3.LUT R2, R2, R3, RZ, 0xc0, !PT ;  /* 0x0000000302027212 */ /* 0x000fca00078ec0ff */
[----:B------:R-:W-:-:S05]  /*19b0*/  IMAD.IADD R2, R13, 0x1, R2 ;  /* 0x000000010d027824 */ /* 0x000fca00078e0202 */
[----:B------:R-:W-:Y:S01]  /*19c0*/  LOP3.LUT R11, R2, R11, RZ, 0xfc, !PT ;  /* 0x0000000b020b7212 */ /* 0x000fe200078efcff */
[----:B------:R-:W-:Y:S05]  /*19d0*/  BRA `(.L_x_54) ;  /* 0x0000004000007947 */ /* 0x000fea0003800000 */
.L_x_53:
[----:B------:R-:W-:-:S04]  /*19e0*/  LOP3.LUT R11, R11, 0x80000000, RZ, 0xc0, !PT ;  /* 0x800000000b0b7812 */ /* 0x000fc800078ec0ff */
[----:B------:R-:W-:Y:S01]  /*19f0*/  LOP3.LUT R11, R11, 0x7f800000, RZ, 0xfc, !PT ;  /* 0x7f8000000b0b7812 */ /* 0x000fe200078efcff */
[----:B------:R-:W-:Y:S05]  /*1a00*/  BRA `(.L_x_54) ;  /* 0x0000001000007947 */ /* 0x000fea0003800000 */
.L_x_52:
[----:B------:R-:W-:Y:S02]  /*1a10*/  LEA R11, R12, R11, 0x17 ;  /* 0x0000000b0c0b7211 */ /* 0x000fe400078eb8ff */
.L_x_54:
[----:B------:R-:W-:Y:S05]  /*1a20*/  BSYNC B2 ;  /* 0x0000000000027941 */ /* 0x000fea0003800000 */
.L_x_51:
[----:B------:R-:W-:Y:S05]  /*1a30*/  BRA `(.L_x_55) ;  /* 0x0000008000007947 */ /* 0x000fea0003800000 */
.L_x_50:
[----:B------:R-:W-:-:S04]  /*1a40*/  LOP3.LUT R11, R12, 0x80000000, R11, 0x48, !PT ;  /* 0x800000000c0b7812 */ /* 0x000fc800078e480b */
[----:B------:R-:W-:Y:S01]  /*1a50*/  LOP3.LUT R11, R11, 0x7f800000, RZ, 0xfc, !PT ;  /* 0x7f8000000b0b7812 */ /* 0x000fe200078efcff */
[----:B------:R-:W-:Y:S05]  /*1a60*/  BRA `(.L_x_55) ;  /* 0x0000005000007947 */ /* 0x000fea0003800000 */
.L_x_49:
[----:B------:R-:W-:Y:S01]  /*1a70*/  LOP3.LUT R11, R12, 0x80000000, R11, 0x48, !PT ;  /* 0x800000000c0b7812 */ /* 0x000fe200078e480b */
[----:B------:R-:W-:Y:S05]  /*1a80*/  BRA `(.L_x_55) ;  /* 0x0000003000007947 */ /* 0x000fea0003800000 */
.L_x_48:
[----:B------:R-:W0:Y:S01]  /*1a90*/  MUFU.RSQ R11, -QNAN ;  /* 0xffc00000000b7908 */ /* 0x000e220000001400 */
[----:B------:R-:W-:Y:S05]  /*1aa0*/  BRA `(.L_x_55) ;  /* 0x0000001000007947 */ /* 0x000fea0003800000 */
.L_x_47:
[----:B------:R-:W-:Y:S02]  /*1ab0*/  FADD.FTZ R11, R0, R3 ;  /* 0x00000003000b7221 */ /* 0x000fe40000010000 */
.L_x_55:
[----:B------:R-:W-:Y:S05]  /*1ac0*/  BSYNC B1 ;  /* 0x0000000000017941 */ /* 0x000fea0003800000 */
.L_x_45:
[----:B0-----:R-:W-:Y:S02]  /*1ad0*/  IMAD.MOV.U32 R2, RZ, RZ, R11 ;  /* 0x000000ffff027224 */ /* 0x001fe400078e000b */
[----:B------:R-:W-:-:S04]  /*1ae0*/  IMAD.MOV.U32 R11, RZ, RZ, 0x0 ;  /* 0x00000000ff0b7424 */ /* 0x000fc800078e00ff */
[----:B------:R-:W-:Y:S05]  /*1af0*/  RET.REL.NODEC R10 `(copy_depth_frame_tiles_cuda_kernel_forward) ;  /* 0xffffe5000a007950 */ /* 0x000fea0003c3ffff */
.L_x_56:
        /* <DEDUP_REMOVED lines=16> */
.L_x_263:


//--------------------- .text.copy_rgb_frame_tiles_cuda_kernel_backward --------------------------
	.section	.text.copy_rgb_frame_tiles_cuda_kernel_backward,"ax",@progbits
	.sectioninfo	@"SHI_REGISTERS=8"
	.align	128
        .global         copy_rgb_frame_tiles_cuda_kernel_backward
        .type           copy_rgb_frame_tiles_cuda_kernel_backward,@function
        .size           copy_rgb_frame_tiles_cuda_kernel_backward,(.L_x_282 - copy_rgb_frame_tiles_cuda_kernel_backward)
        .other          copy_rgb_frame_tiles_cuda_kernel_backward,@"STO_CUDA_ENTRY STV_DEFAULT"
copy_rgb_frame_tiles_cuda_kernel_backward:
.text.copy_rgb_frame_tiles_cuda_kernel_backward:
        /* <DEDUP_REMOVED lines=9> */
.L_x_57:
        /* <DEDUP_REMOVED lines=15> */
.L_x_282:


//--------------------- .text.copy_rgb_frame_tiles_cuda_kernel_forward --------------------------
	.section	.text.copy_rgb_frame_tiles_cuda_kernel_forward,"ax",@progbits
	.sectioninfo	@"SHI_REGISTERS=27"
	.align	128
        .global         copy_rgb_frame_tiles_cuda_kernel_forward
        .type           copy_rgb_frame_tiles_cuda_kernel_forward,@function
        .size           copy_rgb_frame_tiles_cuda_kernel_forward,(.L_x_266 - copy_rgb_frame_tiles_cuda_kernel_forward)
        .other          copy_rgb_frame_tiles_cuda_kernel_forward,@"STO_CUDA_ENTRY STV_DEFAULT"
copy_rgb_frame_tiles_cuda_kernel_forward:
.text.copy_rgb_frame_tiles_cuda_kernel_forward:
        /* <DEDUP_REMOVED lines=8> */
[----:B------:R-:W-:Y:S01]  /*0080*/  ULDC UR8, c[0x0][0x0] ;  /* 0x0000000000087ab9 */ /* 0x000fe20000000800 */
[----:B------:R-:W-:Y:S01]  /*0090*/  BSSY B0, `(.L_x_58) ;  /* 0x00000e9000007945 */ /* 0x000fe20003800000 */
[----:B------:R-:W-:Y:S01]  /*00a0*/  ULDC UR9, c[0x0][0xc] ;  /* 0x0000030000097ab9 */ /* 0x000fe20000000800 */
[----:B------:R-:W-:Y:S01]  /*00b0*/  IMAD.MOV.U32 R5, RZ, RZ, c[0x0][0x1dc] ;  /* 0x00007700ff057624 */ /* 0x000fe200078e00ff */
[----:B------:R-:W-:Y:S02]  /*00c0*/  UIMAD.WIDE.U32 UR8, UR8, UR9, URZ ;  /* 0x00000009080872a5 */ /* 0x000fe4000f8e003f */
[----:B------:R-:W-:Y:S02]  /*00d0*/  ULDC UR6, c[0x0][0x168] ;  /* 0x00005a0000067ab9 */ /* 0x000fe40000000800 */
[----:B------:R-:W-:Y:S02]  /*00e0*/  ULDC.64 UR12, c[0x0][0x220] ;  /* 0x00008800000c7ab9 */ /* 0x000fe40000000a00 */
[----:B------:R-:W-:-:S02]  /*00f0*/  ULDC.64 UR14, c[0x0][0x228] ;  /* 0x00008a00000e7ab9 */ /* 0x000fc40000000a00 */
[----:B------:R-:W-:Y:S02]  /*0100*/  ULDC UR7, c[0x0][0x164] ;  /* 0x0000590000077ab9 */ /* 0x000fe40000000800 */
[----:B------:R-:W-:Y:S02]  /*0110*/  ULDC UR10, c[0x0][0x1d8] ;  /* 0x00007600000a7ab9 */ /* 0x000fe40000000800 */
[----:B------:R-:W-:Y:S02]  /*0120*/  ULDC UR11, c[0x0][0x1a0] ;  /* 0x00006800000b7ab9 */ /* 0x000fe40000000800 */
[----:B------:R-:W-:Y:S02]  /*0130*/  UMOV UR4, URZ ;  /* 0x0000003f00047c82 */ /* 0x000fe40008000000 */
[----:B------:R-:W-:Y:S02]  /*0140*/  USHF.R.S32.HI UR5, URZ, 0x1f, UR6 ;  /* 0x0000001f3f057899 */ /* 0x000fe40008011406 */
[----:B------:R-:W-:-:S02]  /*0150*/  USHF.R.S32.HI UR12, URZ, 0x1f, UR12 ;  /* 0x0000001f3f0c7899 */ /* 0x000fc4000801140c */
[----:B------:R-:W-:Y:S02]  /*0160*/  USHF.R.S32.HI UR13, URZ, 0x1f, UR13 ;  /* 0x0000001f3f0d7899 */ /* 0x000fe4000801140d */
[----:B------:R-:W-:Y:S02]  /*0170*/  USHF.R.S32.HI UR14, URZ, 0x1f, UR14 ;  /* 0x0000001f3f0e7899 */ /* 0x000fe4000801140e */
[----:B------:R-:W-:Y:S02]  /*0180*/  USHF.R.S32.HI UR15, URZ, 0x1f, UR15 ;  /* 0x0000001f3f0f7899 */ /* 0x000fe4000801140f */
[----:B------:R-:W-:Y:S02]  /*0190*/  UIMAD.WIDE UR6, UR6, UR7, URZ ;  /* 0x00000007060672a5 */ /* 0x000fe4000f8e023f */
[----:B------:R-:W-:Y:S02]  /*01a0*/  USHF.R.S32.HI UR10, URZ, 0x1f, UR10 ;  /* 0x0000001f3f0a7899 */ /* 0x000fe4000801140a */
[----:B------:R-:W-:-:S02]  /*01b0*/  USHF.R.S32.HI UR11, URZ, 0x1f, UR11 ;  /* 0x0000001f3f0b7899 */ /* 0x000fc4000801140b */
[----:B------:R-:W-:Y:S02]  /*01c0*/  UIADD3 UR16, UR9, UR4, URZ ;  /* 0x0000000409107290 */ /* 0x000fe4000fffe03f */
[----:B------:R-:W-:Y:S02]  /*01d0*/  ULDC.64 UR18, c[0x0][0x118] ;  /* 0x0000460000127ab9 */ /* 0x000fe40000000a00 */
.L_x_76:
        /* <DEDUP_REMOVED lines=12> */
[----:B------:R-:W-:Y:S05]  /*02a0*/  CALL.REL.NOINC `($__internal_6_$__cuda_sm20_div_u64) ;  /* 0x00000cd000007944 */ /* 0x000fea0003c00000 */
[----:B------:R-:W-:-:S05]  /*02b0*/  IADD3 R9, P0, RZ, -R4, RZ ;  /* 0x80000004ff097210 */ /* 0x000fca0007f1e0ff */
[----:B------:R-:W-:Y:S02]  /*02c0*/  IMAD.X R0, RZ, RZ, ~R2, P0 ;  /* 0x000000ffff007224 */ /* 0x000fe400000e0e02 */
[----:B------:R-:W-:-:S04]  /*02d0*/  IMAD.WIDE.U32 R2, R9, UR6, R6 ;  /* 0x0000000609027c25 */ /* 0x000fc8000f8e0006 */
[----:B------:R-:W-:Y:S01]  /*02e0*/  IMAD R0, R0, UR6, RZ ;  /* 0x0000000600007c24 */ /* 0x000fe2000f8e02ff */
[----:B------:R-:W-:-:S03]  /*02f0*/  MOV R8, R2 ;  /* 0x0000000200087202 */ /* 0x000fc60000000f00 */
[----:B------:R-:W-:Y:S02]  /*0300*/  IMAD R9, R9, UR7, R0 ;  /* 0x0000000709097c24 */ /* 0x000fe4000f8e0200 */
[----:B------:R-:W-:Y:S02]  /*0310*/  IMAD.MOV.U32 R0, RZ, RZ, R4 ;  /* 0x000000ffff007224 */ /* 0x000fe400078e0004 */
[----:B------:R-:W-:Y:S01]  /*0320*/  IMAD.IADD R9, R3, 0x1, R9 ;  /* 0x0000000103097824 */ /* 0x000fe200078e0209 */
[----:B------:R-:W-:Y:S05]  /*0330*/  BRA `(.L_x_61) ;  /* 0x0000015000007947 */ /* 0x000fea0003800000 */
.L_x_60:
[----:B------:R-:W0:Y:S01]  /*0340*/  I2F.U32.RP R0, UR6 ;  /* 0x0000000600007d06 */ /* 0x000e220008209000 */
[----:B------:R-:W-:Y:S01]  /*0350*/  IMAD R9, RZ, RZ, -UR6 ;  /* 0x80000006ff097e24 */ /* 0x000fe2000f8e02ff */
[----:B------:R-:W-:-:S06]  /*0360*/  ISETP.NE.U32.AND P2, PT, RZ, UR6, PT ;  /* 0x00000006ff007c0c */ /* 0x000fcc000bf45070 */
[----:B0-----:R-:W0:Y:S02]  /*0370*/  MUFU.RCP R0, R0 ;  /* 0x0000000000007308 */ /* 0x001e240000001000 */
[----:B0-----:R-:W-:-:S06]  /*0380*/  IADD3 R2, R0, 0xffffffe, RZ ;  /* 0x0ffffffe00027810 */ /* 0x001fcc0007ffe0ff */
[----:B------:R0:W1:Y:S02]  /*0390*/  F2I.FTZ.U32.TRUNC.NTZ R3, R2 ;  /* 0x0000000200037305 */ /* 0x000064000021f000 */
[----:B0-----:R-:W-:Y:S02]  /*03a0*/  IMAD.MOV.U32 R2, RZ, RZ, RZ ;  /* 0x000000ffff027224 */ /* 0x001fe400078e00ff */
[----:B-1----:R-:W-:-:S04]  /*03b0*/  IMAD R9, R9, R3, RZ ;  /* 0x0000000309097224 */ /* 0x002fc800078e02ff */
[----:B------:R-:W-:-:S04]  /*03c0*/  IMAD.HI.U32 R3, R3, R9, R2 ;  /* 0x0000000903037227 */ /* 0x000fc800078e0002 */
[----:B------:R-:W-:Y:S02]  /*03d0*/  IMAD.MOV.U32 R9, RZ, RZ, RZ ;  /* 0x000000ffff097224 */ /* 0x000fe400078e00ff */
[----:B------:R-:W-:-:S05]  /*03e0*/  IMAD.HI.U32 R0, R3, R6, RZ ;  /* 0x0000000603007227 */ /* 0x000fca00078e00ff */
[----:B------:R-:W-:-:S05]  /*03f0*/  IADD3 R3, -R0, RZ, RZ ;  /* 0x000000ff00037210 */ /* 0x000fca0007ffe1ff */
        /* <DEDUP_REMOVED lines=9> */
.L_x_61:
[----:B------:R-:W-:Y:S05]  /*0490*/  BSYNC B1 ;  /* 0x0000000000017941 */ /* 0x000fea0003800000 */
.L_x_59:
        /* <DEDUP_REMOVED lines=8> */
[----:B------:R-:W-:Y:S05]  /*0520*/  CALL.REL.NOINC `($__internal_6_$__cuda_sm20_div_u64) ;  /* 0x00000a5000007944 */ /* 0x000fea0003c00000 */
[----:B------:R-:W-:Y:S01]  /*0530*/  IMAD.MOV.U32 R2, RZ, RZ, R4 ;  /* 0x000000ffff027224 */ /* 0x000fe200078e0004 */
[----:B------:R-:W-:Y:S05]  /*0540*/  BRA `(.L_x_64) ;  /* 0x0000012000007947 */ /* 0x000fea0003800000 */
.L_x_63:
        /* <DEDUP_REMOVED lines=18> */
.L_x_64:
[----:B------:R-:W-:Y:S05]  /*0670*/  BSYNC B1 ;  /* 0x0000000000017941 */ /* 0x000fea0003800000 */
.L_x_62:
[----:B------:R-:W-:Y:S01]  /*0680*/  LOP3.LUT R3, R7, UR5, RZ, 0xfc, !PT ;  /* 0x0000000507037c12 */ /* 0x000fe2000f8efcff */
[----:B------:R-:W-:Y:S03]  /*0690*/  BSSY B1, `(.L_x_65) ;  /* 0x0000017000017945 */ /* 0x000fe60003800000 */
[----:B------:R-:W-:-:S13]  /*06a0*/  ISETP.NE.U32.AND P0, PT, R3, RZ, PT ;  /* 0x000000ff0300720c */ /* 0x000fda0003f05070 */
[----:B------:R-:W-:Y:S05]  /*06b0*/  @!P0 BRA `(.L_x_66) ;  /* 0x0000003000008947 */ /* 0x000fea0003800000 */
[----:B------:R-:W-:Y:S02]  /*06c0*/  MOV R4, 0x6e0 ;  /* 0x000006e000047802 */ /* 0x000fe40000000f00 */
[----:B------:R-:W-:Y:S05]  /*06d0*/  CALL.REL.NOINC `($__internal_7_$__cuda_sm20_rem_u64) ;  /* 0x00000cf000007944 */ /* 0x000fea0003c00000 */
[----:B------:R-:W-:Y:S05]  /*06e0*/  BRA `(.L_x_67) ;  /* 0x0000011000007947 */ /* 0x000fea0003800000 */
.L_x_66:
        /* <DEDUP_REMOVED lines=13> */
[----:B------:R-:W-:-:S04]  /*07c0*/  @P0 IADD3 R3, R3, -c[0x0][0x168], RZ ;  /* 0x80005a0003030a10 */ /* 0x000fc80007ffe0ff */
[----:B------:R-:W-:-:S13]  /*07d0*/  ISETP.GE.U32.AND P0, PT, R3, c[0x0][0x168], PT ;  /* 0x00005a0003007a0c */ /* 0x000fda0003f06070 */
[----:B------:R-:W-:Y:S02]  /*07e0*/  @P0 IADD3 R3, R3, -c[0x0][0x168], RZ ;  /* 0x80005a0003030a10 */ /* 0x000fe40007ffe0ff */
[----:B------:R-:W-:Y:S02]  /*07f0*/  @!P1 LOP3.LUT R3, RZ, c[0x0][0x168], RZ, 0x33, !PT ;  /* 0x00005a00ff039a12 */ /* 0x000fe400078e33ff */
.L_x_67:
[----:B------:R-:W-:Y:S05]  /*0800*/  BSYNC B1 ;  /* 0x0000000000017941 */ /* 0x000fea0003800000 */
.L_x_65:
[----:B------:R-:W-:Y:S01]  /*0810*/  SHF.R.S32.HI R12, RZ, 0x1f, R0 ;  /* 0x0000001fff0c7819 */ /* 0x000fe20000011400 */
[----:B------:R-:W-:-:S04]  /*0820*/  IMAD.MOV.U32 R9, RZ, RZ, c[0x0][0x1d8] ;  /* 0x00007600ff097624 */ /* 0x000fc800078e00ff */
        /* <DEDUP_REMOVED lines=18> */
[----:B------:R-:W-:Y:S02]  /*0950*/  SHF.R.S32.HI R0, RZ, 0x1f, R13 ;  /* 0x0000001fff007819 */ /* 0x000fe4000001140d */
[----:B------:R-:W-:-:S03]  /*0960*/  IADD3 R11, R11, R17, RZ ;  /* 0x000000110b0b7210 */ /* 0x000fc60007ffe0ff */
[----:B------:R-:W-:Y:S02]  /*0970*/  IMAD R0, R0, c[0x0][0x224], RZ ;  /* 0x0000890000007a24 */ /* 0x000fe400078e02ff */
[----:B0-----:R-:W-:-:S04]  /*0980*/  IMAD.WIDE.U32 R8, R13, c[0x0][0x224], R10 ;  /* 0x000089000d087a25 */ /* 0x001fc800078e000a */
[----:B------:R-:W-:Y:S01]  /*0990*/  IMAD R13, R13, UR13, R0 ;  /* 0x0000000d0d0d7c24 */ /* 0x000fe2000f8e0200 */
[----:B------:R-:W-:-:S04]  /*09a0*/  IADD3 R8, P0, R8, c[0x0][0x200], RZ ;  /* 0x0000800008087a10 */ /* 0x000fc80007f1e0ff */
[----:B------:R-:W-:Y:S02]  /*09b0*/  IADD3.X R9, R9, c[0x0][0x204], R13, P0, !PT ;  /* 0x0000810009097a10 */ /* 0x000fe400007fe40d */
[----:B------:R-:W-:-:S04]  /*09c0*/  IADD3 R10, P1, R8, c[0x0][0x22c], RZ ;  /* 0x00008b00080a7a10 */ /* 0x000fc80007f3e0ff */
[----:B------:R-:W-:Y:S02]  /*09d0*/  IADD3.X R11, R9, UR15, RZ, P1, !PT ;  /* 0x0000000f090b7c10 */ /* 0x000fe40008ffe4ff */
[----:B------:R-:W-:-:S04]  /*09e0*/  IADD3 R12, P1, R10, c[0x0][0x22c], RZ ;  /* 0x00008b000a0c7a10 */ /* 0x000fc80007f3e0ff */
[----:B------:R-:W-:Y:S01]  /*09f0*/  IADD3.X R13, R11, UR15, RZ, P1, !PT ;  /* 0x0000000f0b0d7c10 */ /* 0x000fe20008ffe4ff */
[----:B--2---:R-:W-:Y:S02]  /*0a00*/  IMAD.IADD R15, R15, 0x1, R2 ;  /* 0x000000010f0f7824 */ /* 0x004fe400078e0202 */
[----:B---3--:R-:W-:-:S05]  /*0a10*/  IMAD.IADD R4, R4, 0x1, R3 ;  /* 0x0000000104047824 */ /* 0x008fca00078e0203 */
[----:B------:R-:W-:-:S04]  /*0a20*/  ISETP.GE.AND P0, PT, R4, c[0x0][0x1f4], PT ;  /* 0x00007d0004007a0c */ /* 0x000fc80003f06270 */
[----:B------:R-:W-:Y:S01]  /*0a30*/  ISETP.GE.OR P0, PT, R15, c[0x0][0x1f0], P0 ;  /* 0x00007c000f007a0c */ /* 0x000fe20000706670 */
[----:B------:R-:W-:-:S12]  /*0a40*/  IMAD R0, R4, c[0x0][0x1f0], R15 ;  /* 0x00007c0004007a24 */ /* 0x000fd800078e020f */
        /* <DEDUP_REMOVED lines=10> */
[----:B------:R-:W-:-:S03]  /*0af0*/  IMAD R17, R4, c[0x0][0x1a0], RZ ;  /* 0x0000680004117a24 */ /* 0x000fc600078e02ff */
[----:B------:R-:W-:Y:S01]  /*0b00*/  IADD3 R3, R3, R15, RZ ;  /* 0x0000000f03037210 */ /* 0x000fe20007ffe0ff */
[C---:B------:R-:W-:Y:S01]  /*0b10*/  IMAD R17, R14.reuse, UR11, R17 ;  /* 0x0000000b0e117c24 */ /* 0x040fe2000f8e0211 */
[----:B------:R-:W-:Y:S01]  /*0b20*/  SHF.R.S32.HI R16, RZ, 0x1f, R0 ;  /* 0x0000001fff107819 */ /* 0x000fe20000011400 */
[----:B------:R-:W-:Y:S02]  /*0b30*/  IMAD.WIDE.U32 R14, R14, R21, c[0x0][0x180] ;  /* 0x000060000e0e7625 */ /* 0x000fe400078e0015 */
[----:B------:R0:W2:Y:S02]  /*0b40*/  LDG.E.U8 R4, [R2.64] ;  /* 0x0000001202047981 */ /* 0x0000a4000c1e1100 */
[----:B------:R-:W-:Y:S02]  /*0b50*/  IMAD.IADD R17, R15, 0x1, R17 ;  /* 0x000000010f117824 */ /* 0x000fe400078e0211 */
[----:B------:R-:W-:Y:S02]  /*0b60*/  IMAD R15, R16, c[0x0][0x1a0], RZ ;  /* 0x00006800100f7a24 */ /* 0x000fe400078e02ff */
[----:B------:R-:W-:-:S02]  /*0b70*/  IMAD.MOV.U32 R16, RZ, RZ, R14 ;  /* 0x000000ffff107224 */ /* 0x000fc400078e000e */
[C---:B------:R-:W-:Y:S02]  /*0b80*/  IMAD R19, R0.reuse, UR11, R15 ;  /* 0x0000000b00137c24 */ /* 0x040fe4000f8e020f */
[----:B------:R-:W-:Y:S02]  /*0b90*/  IMAD.WIDE.U32 R14, R0, R21, c[0x0][0x180] ;  /* 0x00006000000e7625 */ /* 0x000fe400078e0015 */
[----:B------:R-:W3:Y:S02]  /*0ba0*/  LDG.E.U8 R16, [R16.64] ;  /* 0x0000001210107981 */ /* 0x000ee4000c1e1100 */
[----:B------:R-:W-:Y:S01]  /*0bb0*/  IMAD.IADD R19, R15, 0x1, R19 ;  /* 0x000000010f137824 */ /* 0x000fe200078e0213 */
[----:B------:R-:W-:-:S05]  /*0bc0*/  MOV R18, R14 ;  /* 0x0000000e00127202 */ /* 0x000fca0000000f00 */
[----:B------:R-:W4:Y:S01]  /*0bd0*/  LDG.E.U8 R0, [R18.64] ;  /* 0x0000001212007981 */ /* 0x000f22000c1e1100 */
[----:B------:R-:W-:Y:S01]  /*0be0*/  IMAD.MOV.U32 R15, RZ, RZ, 0x3b808081 ;  /* 0x3b808081ff0f7424 */ /* 0x000fe200078e00ff */
[----:B------:R-:W-:Y:S01]  /*0bf0*/  BSSY B1, `(.L_x_69) ;  /* 0x000000e000017945 */ /* 0x000fe20003800000 */
[----:B------:R-:W-:-:S04]  /*0c00*/  IMAD.MOV.U32 R14, RZ, RZ, 0x437f0000 ;  /* 0x437f0000ff0e7424 */ /* 0x000fc800078e00ff */
        /* <DEDUP_REMOVED lines=11> */
[----:B-1----:R-:W-:Y:S05]  /*0cc0*/  CALL.REL.NOINC `($__internal_8_$__cuda_sm3x_div_rn_noftz_f32_slowpath) ;  /* 0x00000ae000007944 */ /* 0x002fea0003c00000 */
.L_x_70:
[----:B------:R-:W-:Y:S05]  /*0cd0*/  BSYNC B1 ;  /* 0x0000000000017941 */ /* 0x000fea0003800000 */
.L_x_69:
[----:B------:R-:W-:Y:S01]  /*0ce0*/  IMAD.MOV.U32 R15, RZ, RZ, 0x3b808081 ;  /* 0x3b808081ff0f7424 */ /* 0x000fe200078e00ff */
[----:B0-----:R0:W-:Y:S01]  /*0cf0*/  STG.E [R8.64], R3 ;  /* 0x0000000308007986 */ /* 0x0011e2000c101912 */
        /* <DEDUP_REMOVED lines=8> */
[----:B0-----:R-:W-:Y:S02]  /*0d80*/  MOV R4, R2 ;  /* 0x0000000200047202 */ /* 0x001fe40000000f00 */
[----:B------:R-:W-:Y:S02]  /*0d90*/  MOV R16, 0xdb0 ;  /* 0x00000db000107802 */ /* 0x000fe40000000f00 */
[----:B-1----:R-:W-:Y:S05]  /*0da0*/  CALL.REL.NOINC `($__internal_8_$__cuda_sm3x_div_rn_noftz_f32_slowpath) ;  /* 0x00000a0000007944 */ /* 0x002fea0003c00000 */
[----:B0-----:R-:W-:Y:S02]  /*0db0*/  IMAD.MOV.U32 R15, RZ, RZ, R3 ;  /* 0x000000ffff0f7224 */ /* 0x001fe400078e0003 */
.L_x_72:
[----:B0-----:R-:W-:Y:S05]  /*0dc0*/  BSYNC B1 ;  /* 0x0000000000017941 */ /* 0x001fea0003800000 */
.L_x_71:
[----:B------:R-:W-:Y:S01]  /*0dd0*/  IMAD.MOV.U32 R3, RZ, RZ, 0x3b808081 ;  /* 0x3b808081ff037424 */ /* 0x000fe200078e00ff */
[----:B------:R0:W-:Y:S01]  /*0de0*/  STG.E [R10.64], R15 ;  /* 0x0000000f0a007986 */ /* 0x0001e2000c101912 */
[----:B-1----:R-:W1:Y:S01]  /*0df0*/  FCHK P0, R0, 255 ;  /* 0x437f000000007902 */ /* 0x002e620000000000 */
[----:B------:R-:W-:Y:S01]  /*0e00*/  BSSY B1, `(.L_x_73) ;  /* 0x000000a000017945 */ /* 0x000fe20003800000 */
        /* <DEDUP_REMOVED lines=8> */
[----:B------:R-:W-:Y:S05]  /*0e90*/  CALL.REL.NOINC `($__internal_8_$__cuda_sm3x_div_rn_noftz_f32_slowpath) ;  /* 0x0000091000007944 */ /* 0x000fea0003c00000 */
.L_x_74:
[----:B0-----:R-:W-:Y:S05]  /*0ea0*/  BSYNC B1 ;  /* 0x0000000000017941 */ /* 0x001fea0003800000 */
.L_x_73:
[----:B------:R-:W-:Y:S01]  /*0eb0*/  IADD3 R6, P0, R6, UR8, RZ ;  /* 0x0000000806067c10 */ /* 0x000fe2000ff1e0ff */
[----:B------:R0:W-:Y:S03]  /*0ec0*/  STG.E [R12.64], R3 ;  /* 0x000000030c007986 */ /* 0x0001e6000c101912 */
[----:B------:R-:W-:Y:S02]  /*0ed0*/  IADD3.X R7, R7, UR16, RZ, P0, !PT ;  /* 0x0000001007077c10 */ /* 0x000fe400087fe4ff */
[----:B------:R-:W-:-:S04]  /*0ee0*/  ISETP.GE.U32.AND P0, PT, R6, c[0x0][0x178], PT ;  /* 0x00005e0006007a0c */ /* 0x000fc80003f06070 */
[----:B------:R-:W-:-:S13]  /*0ef0*/  ISETP.GE.U32.AND.EX P0, PT, R7, c[0x0][0x17c], PT, P0 ;  /* 0x00005f0007007a0c */ /* 0x000fda0003f06100 */
[----:B0-----:R-:W-:Y:S01]  /*0f00*/  @P0 CALL.REL.NOINC `(.L_x_75) ;  /* 0x0000001000000944 */ /* 0x001fe20003c00000 */
[----:B------:R-:W-:Y:S05]  /*0f10*/  BRA `(.L_x_76) ;  /* 0xfffff2c000007947 */ /* 0x000fea000383ffff */
.L_x_75:
[----:B------:R-:W-:Y:S05]  /*0f20*/  BSYNC B0 ;  /* 0x0000000000007941 */ /* 0x000fea0003800000 */
.L_x_58:
[----:B------:R-:W-:Y:S05]  /*0f30*/  EXIT ;  /* 0x000000000000794d */ /* 0x000fea0003800000 */
.L_x_68:
[----:B------:R-:W-:Y:S04]  /*0f40*/  STG.E [R8.64], RZ ;  /* 0x000000ff08007986 */ /* 0x000fe8000c101912 */
[----:B------:R-:W-:Y:S04]  /*0f50*/  STG.E [R10.64], RZ ;  /* 0x000000ff0a007986 */ /* 0x000fe8000c101912 */
[----:B------:R-:W-:Y:S01]  /*0f60*/  STG.E [R12.64], RZ ;  /* 0x000000ff0c007986 */ /* 0x000fe2000c101912 */
[----:B------:R-:W-:Y:S05]  /*0f70*/  EXIT ;  /* 0x000000000000794d */ /* 0x000fea0003800000 */
        .weak           $__internal_6_$__cuda_sm20_div_u64
        .type           $__internal_6_$__cuda_sm20_div_u64,@function
        .size           $__internal_6_$__cuda_sm20_div_u64,($__internal_7_$__cuda_sm20_rem_u64 - $__internal_6_$__cuda_sm20_div_u64)
$__internal_6_$__cuda_sm20_div_u64:
[----:B------:R-:W-:Y:S01]  /*0f80*/  MOV R14, R4 ;  /* 0x00000004000e7202 */ /* 0x000fe20000000f00 */
[----:B------:R-:W-:-:S05]  /*0f90*/  IMAD.MOV.U32 R15, RZ, RZ, R3 ;  /* 0x000000ffff0f7224 */ /* 0x000fca00078e0003 */
        /* <DEDUP_REMOVED lines=44> */
[----:B------:R-:W-:-:S04]  /*1260*/  IMAD R2, R15, R4, R11 ;  /* 0x000000040f027224 */ /* 0x000fc800078e020b */
[----:B------:R-:W-:Y:S01]  /*1270*/  IMAD.X R14, R9, 0x1, ~R2, P1 ;  /* 0x00000001090e7824 */ /* 0x000fe200008e0e02 */
[----:B------:R-:W-:Y:S02]  /*1280*/  IADD3 R9, P2, -R4, R17, RZ ;  /* 0x0000001104097210 */ /* 0x000fe40007f5e1ff */
[----:B------:R-:W-:Y:S02]  /*1290*/  IADD3 R2, P1, R13, 0x1, RZ ;  /* 0x000000010d027810 */ /* 0x000fe40007f3e0ff */
[C---:B------:R-:W-:Y:S01]  /*12a0*/  ISETP.GE.U32.AND.EX P0, PT, R14.reuse, R3, PT, P0 ;  /* 0x000000030e00720c */ /* 0x040fe20003f06100 */
[----:B------:R-:W-:Y:S01]  /*12b0*/  IMAD.X R12, R14, 0x1, ~R3, P2 ;  /* 0x000000010e0c7824 */ /* 0x000fe200010e0e03 */
[----:B------:R-:W-:Y:S02]  /*12c0*/  IADD3.X R10, RZ, R15, RZ, P1, !PT ;  /* 0x0000000fff0a7210 */ /* 0x000fe40000ffe4ff */
[----:B------:R-:W-:Y:S02]  /*12d0*/  SEL R13, R2, R13, P0 ;  /* 0x0000000d020d7207 */ /* 0x000fe40000000000 */
[----:B------:R-:W-:-:S02]  /*12e0*/  SEL R9, R9, R17, P0 ;  /* 0x0000001109097207 */ /* 0x000fc40000000000 */
[----:B------:R-:W-:Y:S02]  /*12f0*/  SEL R12, R12, R14, P0 ;  /* 0x0000000e0c0c7207 */ /* 0x000fe40000000000 */
[----:B------:R-:W-:Y:S02]  /*1300*/  SEL R10, R10, R15, P0 ;  /* 0x0000000f0a0a7207 */ /* 0x000fe40000000000 */
[----:B------:R-:W-:Y:S02]  /*1310*/  IADD3 R2, P2, R13, 0x1, RZ ;  /* 0x000000010d027810 */ /* 0x000fe40007f5e0ff */
[----:B------:R-:W-:Y:S02]  /*1320*/  ISETP.GE.U32.AND P0, PT, R9, R4, PT ;  /* 0x000000040900720c */ /* 0x000fe40003f06070 */
[----:B------:R-:W-:Y:S01]  /*1330*/  ISETP.NE.U32.AND P1, PT, R4, RZ, PT ;  /* 0x000000ff0400720c */ /* 0x000fe20003f25070 */
[----:B------:R-:W-:Y:S01]  /*1340*/  IMAD.X R9, RZ, RZ, R10, P2 ;  /* 0x000000ffff097224 */ /* 0x000fe200010e060a */
[----:B------:R-:W-:-:S02]  /*1350*/  ISETP.GE.U32.AND.EX P0, PT, R12, R3, PT, P0 ;  /* 0x000000030c00720c */ /* 0x000fc40003f06100 */
[----:B------:R-:W-:Y:S02]  /*1360*/  ISETP.NE.AND.EX P1, PT, R3, RZ, PT, P1 ;  /* 0x000000ff0300720c */ /* 0x000fe40003f25310 */
[----:B------:R-:W-:Y:S02]  /*1370*/  SEL R4, R2, R13, P0 ;  /* 0x0000000d02047207 */ /* 0x000fe40000000000 */
[----:B------:R-:W-:Y:S01]  /*1380*/  SEL R2, R9, R10, P0 ;  /* 0x0000000a09027207 */ /* 0x000fe20000000000 */
[----:B------:R-:W-:Y:S01]  /*1390*/  IMAD.MOV.U32 R9, RZ, RZ, 0x0 ;  /* 0x00000000ff097424 */ /* 0x000fe200078e00ff */
[----:B------:R-:W-:Y:S02]  /*13a0*/  SEL R4, R4, 0xffffffff, P1 ;  /* 0xffffffff04047807 */ /* 0x000fe40000800000 */
[----:B------:R-:W-:Y:S01]  /*13b0*/  SEL R2, R2, 0xffffffff, P1 ;  /* 0xffffffff02027807 */ /* 0x000fe20000800000 */
[----:B------:R-:W-:Y:S06]  /*13c0*/  RET.REL.NODEC R8 `(copy_rgb_frame_tiles_cuda_kernel_forward) ;  /* 0xffffec3008007950 */ /* 0x000fec0003c3ffff */
        .weak           $__internal_7_$__cuda_sm20_rem_u64
        .type           $__internal_7_$__cuda_sm20_rem_u64,@function
        .size           $__internal_7_$__cuda_sm20_rem_u64,($__internal_8_$__cuda_sm3x_div_rn_noftz_f32_slowpath - $__internal_7_$__cuda_sm20_rem_u64)
$__internal_7_$__cuda_sm20_rem_u64:
        /* <DEDUP_REMOVED lines=41> */
[----:B------:R-:W-:Y:S02]  /*1660*/  IMAD.X R3, RZ, RZ, R3, P1 ;  /* 0x000000ffff037224 */ /* 0x000fe400008e0603 */
        /* <DEDUP_REMOVED lines=12> */
[----:B------:R-:W-:Y:S01]  /*1730*/  ISETP.GE.U32.AND.EX P0, PT, R9, UR5, PT, P0 ;  /* 0x0000000509007c0c */ /* 0x000fe2000bf06100 */
[----:B------:R-:W-:Y:S01]  /*1740*/  IMAD.MOV.U32 R9, RZ, RZ, 0x0 ;  /* 0x00000000ff097424 */ /* 0x000fe200078e00ff */
[----:B------:R-:W-:Y:S02]  /*1750*/  ISETP.NE.U32.AND P1, PT, RZ, c[0x0][0x168], PT ;  /* 0x00005a00ff007a0c */ /* 0x000fe40003f25070 */
[----:B------:R-:W-:Y:S02]  /*1760*/  SEL R3, R3, R8, P0 ;  /* 0x0000000803037207 */ /* 0x000fe40000000000 */
[----:B------:R-:W-:Y:S02]  /*1770*/  MOV R8, R4 ;  /* 0x0000000400087202 */ /* 0x000fe40000000f00 */
[----:B------:R-:W-:-:S04]  /*1780*/  ISETP.NE.AND.EX P1, PT, RZ, UR5, PT, P1 ;  /* 0x00000005ff007c0c */ /* 0x000fc8000bf25310 */
[----:B------:R-:W-:Y:S01]  /*1790*/  SEL R3, R3, 0xffffffff, P1 ;  /* 0xffffffff03037807 */ /* 0x000fe20000800000 */
[----:B------:R-:W-:Y:S08]  /*17a0*/  RET.REL.NODEC R8 `(copy_rgb_frame_tiles_cuda_kernel_forward) ;  /* 0xffffe85008007950 */ /* 0x000ff00003c3ffff */
        .weak           $__internal_8_$__cuda_sm3x_div_rn_noftz_f32_slowpath
        .type           $__internal_8_$__cuda_sm3x_div_rn_noftz_f32_slowpath,@function
        .size           $__internal_8_$__cuda_sm3x_div_rn_noftz_f32_slowpath,(.L_x_266 - $__internal_8_$__cuda_sm3x_div_rn_noftz_f32_slowpath)
$__internal_8_$__cuda_sm3x_div_rn_noftz_f32_slowpath:
        /* <DEDUP_REMOVED lines=10> */
[----:B------:R-:W-:Y:S01]  /*1850*/  @!P0 IMAD.MOV.U32 R18, RZ, RZ, RZ ;  /* 0x000000ffff128224 */ /* 0x000fe200078e00ff */
[----:B------:R-:W-:Y:S05]  /*1860*/  @!P0 BRA `(.L_x_78) ;  /* 0x0000018000008947 */ /* 0x000fea0003800000 */
[----:B------:R-:W-:Y:S02]  /*1870*/  MOV R3, 0x437f0000 ;  /* 0x437f000000037802 */ /* 0x000fe40000000f00 */
[----:B------:R-:W-:Y:S02]  /*1880*/  FSETP.GTU.FTZ.AND P0, PT, |R4|, +INF , PT ;  /* 0x7f8000000400780b */ /* 0x000fe40003f1c200 */
        /* <DEDUP_REMOVED lines=22> */
.L_x_78:
        /* <DEDUP_REMOVED lines=51> */
.L_x_85:
[----:B------:R-:W-:-:S04]  /*1d20*/  LOP3.LUT R3, R3, 0x80000000, RZ, 0xc0, !PT ;  /* 0x8000000003037812 */ /* 0x000fc800078ec0ff */
[----:B------:R-:W-:Y:S01]  /*1d30*/  LOP3.LUT R3, R3, 0x7f800000, RZ, 0xfc, !PT ;  /* 0x7f80000003037812 */ /* 0x000fe200078efcff */
[----:B------:R-:W-:Y:S05]  /*1d40*/  BRA `(.L_x_86) ;  /* 0x0000001000007947 */ /* 0x000fea0003800000 */
.L_x_84:
[----:B------:R-:W-:Y:S02]  /*1d50*/  LEA R3, R15, R3, 0x17 ;  /* 0x000000030f037211 */ /* 0x000fe400078eb8ff */
.L_x_86:
[----:B------:R-:W-:Y:S05]  /*1d60*/  BSYNC B3 ;  /* 0x0000000000037941 */ /* 0x000fea0003800000 */
.L_x_83:
[----:B------:R-:W-:Y:S05]  /*1d70*/  BRA `(.L_x_87) ;  /* 0x0000008000007947 */ /* 0x000fea0003800000 */
.L_x_82:
[----:B------:R-:W-:-:S04]  /*1d80*/  LOP3.LUT R3, R17, 0x80000000, R4, 0x48, !PT ;  /* 0x8000000011037812 */ /* 0x000fc800078e4804 */
[----:B------:R-:W-:Y:S01]  /*1d90*/  LOP3.LUT R3, R3, 0x7f800000, RZ, 0xfc, !PT ;  /* 0x7f80000003037812 */ /* 0x000fe200078efcff */
[----:B------:R-:W-:Y:S05]  /*1da0*/  BRA `(.L_x_87) ;  /* 0x0000005000007947 */ /* 0x000fea0003800000 */
.L_x_81:
[----:B------:R-:W-:Y:S01]  /*1db0*/  LOP3.LUT R3, R17, 0x80000000, R4, 0x48, !PT ;  /* 0x8000000011037812 */ /* 0x000fe200078e4804 */
[----:B------:R-:W-:Y:S05]  /*1dc0*/  BRA `(.L_x_87) ;  /* 0x0000003000007947 */ /* 0x000fea0003800000 */
.L_x_80:
[----:B------:R-:W0:Y:S01]  /*1dd0*/  MUFU.RSQ R3, -QNAN ;  /* 0xffc0000000037908 */ /* 0x000e220000001400 */
[----:B------:R-:W-:Y:S05]  /*1de0*/  BRA `(.L_x_87) ;  /* 0x0000001000007947 */ /* 0x000fea0003800000 */
.L_x_79:
[----:B------:R-:W-:Y:S02]  /*1df0*/  FADD.FTZ R3, R4, R3 ;  /* 0x0000000304037221 */ /* 0x000fe40000010000 */
.L_x_87:
[----:B------:R-:W-:Y:S05]  /*1e00*/  BSYNC B2 ;  /* 0x0000000000027941 */ /* 0x000fea0003800000 */
.L_x_77:
[----:B------:R-:W-:-:S04]  /*1e10*/  IMAD.MOV.U32 R17, RZ, RZ, 0x0 ;  /* 0x00000000ff117424 */ /* 0x000fc800078e00ff */
[----:B------:R-:W-:Y:S05]  /*1e20*/  RET.REL.NODEC R16 `(copy_rgb_frame_tiles_cuda_kernel_forward) ;  /* 0xffffe1d010007950 */ /* 0x000fea0003c3ffff */
.L_x_88:
        /* <DEDUP_REMOVED lines=13> */
.L_x_266:


//--------------------- .text.copy_depth_frame_cuda_kernel_backward --------------------------
	.section	.text.copy_depth_frame_cuda_kernel_backward,"ax",@progbits
	.sectioninfo	@"SHI_REGISTERS=8"
	.align	128
        .global         copy_depth_frame_cuda_kernel_backward
        .type           copy_depth_frame_cuda_kernel_backward,@function
        .size           copy_depth_frame_cuda_kernel_backward,(.L_x_284 - copy_depth_frame_cuda_kernel_backward)
        .other          copy_depth_frame_cuda_kernel_backward,@"STO_CUDA_ENTRY STV_DEFAULT"
copy_depth_frame_cuda_kernel_backward:
.text.copy_depth_frame_cuda_kernel_backward:
        /* <DEDUP_REMOVED lines=9> */
.L_x_89:
        /* <DEDUP_REMOVED lines=15> */
.L_x_284:


//--------------------- .text.copy_depth_frame_cuda_kernel_forward --------------------------
	.section	.text.copy_depth_frame_cuda_kernel_forward,"ax",@progbits
	.sectioninfo	@"SHI_REGISTERS=20"
	.align	128
        .global         copy_depth_frame_cuda_kernel_forward
        .type           copy_depth_frame_cuda_kernel_forward,@function
        .size           copy_depth_frame_cuda_kernel_forward,(.L_x_268 - copy_depth_frame_cuda_kernel_forward)
        .other          copy_depth_frame_cuda_kernel_forward,@"STO_CUDA_ENTRY STV_DEFAULT"
copy_depth_frame_cuda_kernel_forward:
.text.copy_depth_frame_cuda_kernel_forward:
        /* <DEDUP_REMOVED lines=9> */
[----:B------:R-:W-:Y:S02]  /*0090*/  ULDC.64 UR6, c[0x0][0x1e8] ;  /* 0x00007a0000067ab9 */ /* 0x000fe40000000a00 */
[----:B------:R-:W-:Y:S01]  /*00a0*/  USHF.R.S32.HI UR9, URZ, 0x1f, UR6 ;  /* 0x0000001f3f097899 */ /* 0x000fe20008011406 */
[C---:B------:R-:W-:Y:S01]  /*00b0*/  FADD R0, R6.reuse, c[0x0][0x1c0] ;  /* 0x0000700006007621 */ /* 0x040fe20000000000 */
[----:B------:R-:W-:Y:S01]  /*00c0*/  USHF.R.S32.HI UR10, URZ, 0x1f, UR7 ;  /* 0x0000001f3f0a7899 */ /* 0x000fe20008011407 */
[----:B------:R-:W-:Y:S01]  /*00d0*/  FADD R6, -R6, c[0x0][0x1c4] ;  /* 0x0000710006067621 */ /* 0x000fe20000000100 */
[----:B------:R-:W-:Y:S01]  /*00e0*/  ULDC UR6, c[0x0][0x0] ;  /* 0x0000000000067ab9 */ /* 0x000fe20000000800 */
[----:B------:R-:W-:Y:S01]  /*00f0*/  FMUL R0, R0, c[0x0][0x1c4] ;  /* 0x0000710000007a20 */ /* 0x000fe20000400000 */
[----:B------:R-:W-:Y:S02]  /*0100*/  ULDC UR7, c[0x0][0xc] ;  /* 0x0000030000077ab9 */ /* 0x000fe40000000800 */
[----:B------:R-:W-:-:S02]  /*0110*/  UIMAD.WIDE.U32 UR6, UR6, UR7, URZ ;  /* 0x00000007060672a5 */ /* 0x000fc4000f8e003f */
[----:B------:R-:W-:Y:S02]  /*0120*/  ULDC UR5, c[0x0][0x164] ;  /* 0x0000590000057ab9 */ /* 0x000fe40000000800 */
[----:B------:R-:W-:Y:S02]  /*0130*/  ULDC UR8, c[0x0][0x1a0] ;  /* 0x0000680000087ab9 */ /* 0x000fe40000000800 */
[----:B------:R-:W-:Y:S02]  /*0140*/  UMOV UR4, URZ ;  /* 0x0000003f00047c82 */ /* 0x000fe40008000000 */
[----:B------:R-:W-:Y:S02]  /*0150*/  USHF.R.S32.HI UR5, URZ, 0x1f, UR5 ;  /* 0x0000001f3f057899 */ /* 0x000fe40008011405 */
[----:B------:R-:W-:Y:S02]  /*0160*/  USHF.R.S32.HI UR8, URZ, 0x1f, UR8 ;  /* 0x0000001f3f087899 */ /* 0x000fe40008011408 */
[----:B------:R-:W-:-:S02]  /*0170*/  UIADD3 UR11, UR7, UR4, URZ ;  /* 0x00000004070b7290 */ /* 0x000fc4000fffe03f */
[----:B------:R-:W-:Y:S02]  /*0180*/  ULDC.64 UR12, c[0x0][0x118] ;  /* 0x00004600000c7ab9 */ /* 0x000fe40000000a00 */
.L_x_95:
[----:B------:R-:W-:Y:S01]  /*0190*/  LOP3.LUT R2, R5, UR5, RZ, 0xfc, !PT ;  /* 0x0000000505027c12 */ /* 0x000fe2000f8efcff */
[----:B------:R-:W-:Y:S03]  /*01a0*/  BSSY B0, `(.L_x_90) ;  /* 0x000001d000007945 */ /* 0x000fe60003800000 */
[----:B------:R-:W-:-:S13]  /*01b0*/  ISETP.NE.U32.AND P0, PT, R2, RZ, PT ;  /* 0x000000ff0200720c */ /* 0x000fda0003f05070 */
[----:B------:R-:W-:Y:S05]  /*01c0*/  @!P0 BRA `(.L_x_91) ;  /* 0x0000005000008947 */ /* 0x000fea0003800000 */
[----:B------:R-:W-:Y:S02]  /*01d0*/  MOV R2, 0x1f0 ;  /* 0x000001f000027802 */ /* 0x000fe40000000f00 */
[----:B------:R-:W-:Y:S05]  /*01e0*/  CALL.REL.NOINC `($__internal_9_$__cuda_sm20_div_u64) ;  /* 0x0000046000007944 */ /* 0x000fea0003c00000 */
[----:B------:R-:W-:-:S04]  /*01f0*/  IMAD.MOV R3, RZ, RZ, -R7 ;  /* 0x000000ffff037224 */ /* 0x000fc800078e0a07 */
[----:B------:R-:W-:Y:S01]  /*0200*/  IMAD R12, R3, c[0x0][0x164], R4 ;  /* 0x00005900030c7a24 */ /* 0x000fe200078e0204 */
[----:B------:R-:W-:Y:S05]  /*0210*/  BRA `(.L_x_92) ;  /* 0x0000015000007947 */ /* 0x000fea0003800000 */
.L_x_91:
        /* <DEDUP_REMOVED lines=17> */
[----:B------:R-:W-:-:S05]  /*0330*/  @!P2 LOP3.LUT R3, RZ, c[0x0][0x164], RZ, 0x33, !PT ;  /* 0x00005900ff03aa12 */ /* 0x000fca00078e33ff */
[--C-:B------:R-:W-:Y:S02]  /*0340*/  IMAD.MOV R9, RZ, RZ, -R3.reuse ;  /* 0x000000ffff097224 */ /* 0x100fe400078e0a03 */
[----:B------:R-:W-:Y:S02]  /*0350*/  IMAD.MOV.U32 R7, RZ, RZ, R3 ;  /* 0x000000ffff077224 */ /* 0x000fe400078e0003 */
[----:B------:R-:W-:Y:S02]  /*0360*/  IMAD R12, R9, c[0x0][0x164], R4 ;  /* 0x00005900090c7a24 */ /* 0x000fe400078e0204 */
.L_x_92:
[----:B------:R-:W-:Y:S05]  /*0370*/  BSYNC B0 ;  /* 0x0000000000007941 */ /* 0x000fea0003800000 */
.L_x_90:
[----:B------:R-:W-:Y:S02]  /*0380*/  IMAD R8, R12, c[0x0][0x1b8], R7 ;  /* 0x00006e000c087a24 */ /* 0x000fe400078e0207 */
[----:B------:R-:W-:-:S03]  /*0390*/  IMAD.MOV.U32 R3, RZ, RZ, c[0x0][0x1a0] ;  /* 0x00006800ff037624 */ /* 0x000fc600078e00ff */
[----:B------:R-:W-:-:S05]  /*03a0*/  SHF.R.S32.HI R2, RZ, 0x1f, R8 ;  /* 0x0000001fff027819 */ /* 0x000fca0000011408 */
        /* <DEDUP_REMOVED lines=13> */
[----:B------:R-:W-:Y:S01]  /*0480*/  FFMA R9, R8, R9, R8 ;  /* 0x0000000908097223 */ /* 0x000fe20000000008 */
[----:B------:R-:W-:-:S03]  /*0490*/  LOP3.LUT R8, RZ, R12, RZ, 0x33, !PT ;  /* 0x0000000cff087212 */ /* 0x000fc600078e33ff */
[----:B------:R-:W-:Y:S01]  /*04a0*/  FFMA R10, R0, R9, RZ ;  /* 0x00000009000a7223 */ /* 0x000fe200000000ff */
[----:B------:R-:W-:-:S03]  /*04b0*/  IADD3 R8, R8, c[0x0][0x1bc], RZ ;  /* 0x00006f0008087a10 */ /* 0x000fc60007ffe0ff */
[----:B------:R-:W-:-:S04]  /*04c0*/  FFMA R2, -R13, R10, R0 ;  /* 0x0000000a0d027223 */ /* 0x000fc80000000100 */
[----:B------:R-:W-:Y:S01]  /*04d0*/  FFMA R9, R9, R2, R10 ;  /* 0x0000000209097223 */ /* 0x000fe2000000000a */
[----:B-1----:R-:W-:Y:S05]  /*04e0*/  @!P0 BRA `(.L_x_94) ;  /* 0x0000002000008947 */ /* 0x002fea0003800000 */
[----:B------:R-:W-:Y:S02]  /*04f0*/  MOV R10, 0x510 ;  /* 0x00000510000a7802 */ /* 0x000fe40000000f00 */
[----:B------:R-:W-:Y:S05]  /*0500*/  CALL.REL.NOINC `($__internal_10_$__cuda_sm3x_div_rn_noftz_f32_slowpath) ;  /* 0x0000053000007944 */ /* 0x000fea0003c00000 */
.L_x_94:
[----:B------:R-:W-:Y:S05]  /*0510*/  BSYNC B0 ;  /* 0x0000000000007941 */ /* 0x000fea0003800000 */
.L_x_93:
[----:B------:R-:W-:Y:S01]  /*0520*/  SHF.R.S32.HI R2, RZ, 0x1f, R7 ;  /* 0x0000001fff027819 */ /* 0x000fe20000011407 */
[----:B0-----:R-:W-:-:S04]  /*0530*/  FADD R9, RZ, -R9 ;  /* 0x80000009ff097221 */ /* 0x001fc80000000000 */
[----:B------:R-:W-:Y:S02]  /*0540*/  IMAD R10, R2, c[0x0][0x1ec], RZ ;  /* 0x00007b00020a7a24 */ /* 0x000fe400078e02ff */
[----:B------:R-:W-:-:S04]  /*0550*/  IMAD.WIDE.U32 R2, R7, c[0x0][0x1ec], RZ ;  /* 0x00007b0007027a25 */ /* 0x000fc800078e00ff */
[----:B------:R-:W-:Y:S01]  /*0560*/  IMAD R11, R7, UR10, R10 ;  /* 0x0000000a070b7c24 */ /* 0x000fe2000f8e020a */
[----:B------:R-:W-:-:S03]  /*0570*/  SHF.R.S32.HI R7, RZ, 0x1f, R8 ;  /* 0x0000001fff077819 */ /* 0x000fc60000011408 */
[----:B------:R-:W-:Y:S02]  /*0580*/  IMAD.IADD R3, R3, 0x1, R11 ;  /* 0x0000000103037824 */ /* 0x000fe400078e020b */
[----:B------:R-:W-:Y:S02]  /*0590*/  IMAD R7, R7, c[0x0][0x1e8], RZ ;  /* 0x00007a0007077a24 */ /* 0x000fe400078e02ff */
[----:B------:R-:W-:-:S04]  /*05a0*/  IMAD.WIDE.U32 R2, R8, c[0x0][0x1e8], R2 ;  /* 0x00007a0008027a25 */ /* 0x000fc800078e0002 */
[----:B------:R-:W-:Y:S01]  /*05b0*/  IMAD R7, R8, UR9, R7 ;  /* 0x0000000908077c24 */ /* 0x000fe2000f8e0207 */
[----:B------:R-:W-:-:S04]  /*05c0*/  IADD3 R2, P0, R2, c[0x0][0x1c8], RZ ;  /* 0x0000720002027a10 */ /* 0x000fc80007f1e0ff */
[----:B------:R-:W-:Y:S02]  /*05d0*/  IADD3.X R3, R3, c[0x0][0x1cc], R7, P0, !PT ;  /* 0x0000730003037a10 */ /* 0x000fe400007fe407 */
[----:B------:R-:W-:-:S03]  /*05e0*/  IADD3 R4, P0, R4, UR6, RZ ;  /* 0x0000000604047c10 */ /* 0x000fc6000ff1e0ff */
[----:B------:R0:W-:Y:S01]  /*05f0*/  STG.E [R2.64], R9 ;  /* 0x0000000902007986 */ /* 0x0001e2000c10190c */
[----:B------:R-:W-:Y:S02]  /*0600*/  IADD3.X R5, R5, UR11, RZ, P0, !PT ;  /* 0x0000000b05057c10 */ /* 0x000fe400087fe4ff */
[----:B------:R-:W-:-:S04]  /*0610*/  ISETP.GE.U32.AND P0, PT, R4, c[0x0][0x178], PT ;  /* 0x00005e0004007a0c */ /* 0x000fc80003f06070 */
[----:B------:R-:W-:-:S13]  /*0620*/  ISETP.GE.U32.AND.EX P0, PT, R5, c[0x0][0x17c], PT, P0 ;  /* 0x00005f0005007a0c */ /* 0x000fda0003f06100 */
[----:B0-----:R-:W-:Y:S05]  /*0630*/  @!P0 BRA `(.L_x_95) ;  /* 0xfffffb5000008947 */ /* 0x001fea000383ffff */
[----:B------:R-:W-:Y:S05]  /*0640*/  EXIT ;  /* 0x000000000000794d */ /* 0x000fea0003800000 */
        .weak           $__internal_9_$__cuda_sm20_div_u64
        .type           $__internal_9_$__cuda_sm20_div_u64,@function
        .size           $__internal_9_$__cuda_sm20_div_u64,($__internal_10_$__cuda_sm3x_div_rn_noftz_f32_slowpath - $__internal_9_$__cuda_sm20_div_u64)
$__internal_9_$__cuda_sm20_div_u64:
        /* <DEDUP_REMOVED lines=43> */
[C---:B------:R-:W-:Y:S01]  /*0900*/  IMAD R10, R7.reuse, UR5, R9 ;  /* 0x00000005070a7c24 */ /* 0x040fe2000f8e0209 */
[----:B------:R-:W-:Y:S02]  /*0910*/  IADD3 R8, R7, 0x1, RZ ;  /* 0x0000000107087810 */ /* 0x000fe40007ffe0ff */
        /* <DEDUP_REMOVED lines=8> */
[----:B------:R-:W-:Y:S02]  /*09a0*/  SEL R8, R8, R7, P0 ;  /* 0x0000000708087207 */ /* 0x000fe40000000000 */
[----:B------:R-:W-:Y:S01]  /*09b0*/  ISETP.GE.U32.AND P0, PT, R3, c[0x0][0x164], PT ;  /* 0x0000590003007a0c */ /* 0x000fe20003f06070 */
[----:B------:R-:W-:Y:S01]  /*09c0*/  IMAD.MOV.U32 R3, RZ, RZ, 0x0 ;  /* 0x00000000ff037424 */ /* 0x000fe200078e00ff */
[----:B------:R-:W-:-:S02]  /*09d0*/  ISETP.NE.U32.AND P1, PT, RZ, c[0x0][0x164], PT ;  /* 0x00005900ff007a0c */ /* 0x000fc40003f25070 */
[----:B------:R-:W-:Y:S02]  /*09e0*/  IADD3 R7, R8, 0x1, RZ ;  /* 0x0000000108077810 */ /* 0x000fe40007ffe0ff */
[----:B------:R-:W-:Y:S02]  /*09f0*/  ISETP.GE.U32.AND.EX P0, PT, R9, UR5, PT, P0 ;  /* 0x0000000509007c0c */ /* 0x000fe4000bf06100 */
[----:B------:R-:W-:Y:S02]  /*0a00*/  ISETP.NE.AND.EX P1, PT, RZ, UR5, PT, P1 ;  /* 0x00000005ff007c0c */ /* 0x000fe4000bf25310 */
[----:B------:R-:W-:-:S04]  /*0a10*/  SEL R7, R7, R8, P0 ;  /* 0x0000000807077207 */ /* 0x000fc80000000000 */
[----:B------:R-:W-:Y:S01]  /*0a20*/  SEL R7, R7, 0xffffffff, P1 ;  /* 0xffffffff07077807 */ /* 0x000fe20000800000 */
[----:B------:R-:W-:Y:S06]  /*0a30*/  RET.REL.NODEC R2 `(copy_depth_frame_cuda_kernel_forward) ;  /* 0xfffff5c002007950 */ /* 0x000fec0003c3ffff */
        .weak           $__internal_10_$__cuda_sm3x_div_rn_noftz_f32_slowpath
        .type           $__internal_10_$__cuda_sm3x_div_rn_noftz_f32_slowpath,@function
        .size           $__internal_10_$__cuda_sm3x_div_rn_noftz_f32_slowpath,(.L_x_268 - $__internal_10_$__cuda_sm3x_div_rn_noftz_f32_slowpath)
$__internal_10_$__cuda_sm3x_div_rn_noftz_f32_slowpath:
        /* <DEDUP_REMOVED lines=13> */
[----:B------:R-:W-:Y:S01]  /*0b10*/  FSETP.GTU.FTZ.AND P0, PT, |R0|, +INF , PT ;  /* 0x7f8000000000780b */ /* 0x000fe20003f1c200 */
[----:B------:R-:W-:Y:S01]  /*0b20*/  IMAD.MOV.U32 R3, RZ, RZ, R13 ;  /* 0x000000ffff037224 */ /* 0x000fe200078e000d */
        /* <DEDUP_REMOVED lines=18> */
[----:B------:R-:W-:Y:S01]  /*0c50*/  @!P0 MOV R11, 0xffffffc0 ;  /* 0xffffffc0000b8802 */ /* 0x000fe20000000f00 */
[----:B------:R-:W-:Y:S01]  /*0c60*/  @!P0 FFMA R9, R0, 1.84467440737095516160e+19, RZ ;  /* 0x5f80000000098823 */ /* 0x000fe200000000ff */
[----:B------:R-:W-:Y:S02]  /*0c70*/  @!P1 FFMA R12, R3, 1.84467440737095516160e+19, RZ ;  /* 0x5f800000030c9823 */ /* 0x000fe400000000ff */
[----:B------:R-:W-:Y:S02]  /*0c80*/  @!P1 IADD3 R11, R11, 0x40, RZ ;  /* 0x000000400b0b9810 */ /* 0x000fe40007ffe0ff */
.L_x_97:
[----:B------:R-:W-:Y:S01]  /*0c90*/  LEA R3, R17, 0xc0800000, 0x17 ;  /* 0xc080000011037811 */ /* 0x000fe200078eb8ff */
[----:B------:R-:W-:Y:S04]  /*0ca0*/  BSSY B2, `(.L_x_102) ;  /* 0x0000036000027945 */ /* 0x000fe80003800000 */
[----:B------:R-:W-:Y:S01]  /*0cb0*/  IMAD.IADD R3, R12, 0x1, -R3 ;  /* 0x000000010c037824 */ /* 0x000fe200078e0a03 */
[----:B------:R-:W-:-:S03]  /*0cc0*/  IADD3 R12, R2, -0x7f, RZ ;  /* 0xffffff81020c7810 */ /* 0x000fc60007ffe0ff */
[----:B------:R-:W0:Y:S01]  /*0cd0*/  MUFU.RCP R13, R3 ;  /* 0x00000003000d7308 */ /* 0x000e220000001000 */
[----:B------:R-:W-:Y:S01]  /*0ce0*/  FADD.FTZ R15, -R3, -RZ ;  /* 0x800000ff030f7221 */ /* 0x000fe20000010100 */
[C---:B------:R-:W-:Y:S01]  /*0cf0*/  IMAD R2, R12.reuse, -0x800000, R9 ;  /* 0xff8000000c027824 */ /* 0x040fe200078e0209 */
[----:B------:R-:W-:-:S05]  /*0d00*/  IADD3 R12, R12, 0x7f, -R17 ;  /* 0x0000007f0c0c7810 */ /* 0x000fca0007ffe811 */
        /* <DEDUP_REMOVED lines=43> */
.L_x_104:
[----:B------:R-:W-:-:S04]  /*0fc0*/  LOP3.LUT R9, R9, 0x80000000, RZ, 0xc0, !PT ;  /* 0x8000000009097812 */ /* 0x000fc800078ec0ff */
[----:B------:R-:W-:Y:S01]  /*0fd0*/  LOP3.LUT R9, R9, 0x7f800000, RZ, 0xfc, !PT ;  /* 0x7f80000009097812 */ /* 0x000fe200078efcff */
[----:B------:R-:W-:Y:S05]  /*0fe0*/  BRA `(.L_x_105) ;  /* 0x0000001000007947 */ /* 0x000fea0003800000 */
.L_x_103:
[----:B------:R-:W-:Y:S02]  /*0ff0*/  IMAD R9, R12, 0x800000, R9 ;  /* 0x008000000c097824 */ /* 0x000fe400078e0209 */
.L_x_105:
[----:B------:R-:W-:Y:S05]  /*1000*/  BSYNC B2 ;  /* 0x0000000000027941 */ /* 0x000fea0003800000 */
.L_x_102:
[----:B------:R-:W-:Y:S05]  /*1010*/  BRA `(.L_x_106) ;  /* 0x0000008000007947 */ /* 0x000fea0003800000 */
.L_x_101:
[----:B------:R-:W-:-:S04]  /*1020*/  LOP3.LUT R9, R12, 0x80000000, R9, 0x48, !PT ;  /* 0x800000000c097812 */ /* 0x000fc800078e4809 */
[----:B------:R-:W-:Y:S01]  /*1030*/  LOP3.LUT R9, R9, 0x7f800000, RZ, 0xfc, !PT ;  /* 0x7f80000009097812 */ /* 0x000fe200078efcff */
[----:B------:R-:W-:Y:S05]  /*1040*/  BRA `(.L_x_106) ;  /* 0x0000005000007947 */ /* 0x000fea0003800000 */
.L_x_100:
[----:B------:R-:W-:Y:S01]  /*1050*/  LOP3.LUT R9, R12, 0x80000000, R9, 0x48, !PT ;  /* 0x800000000c097812 */ /* 0x000fe200078e4809 */
[----:B------:R-:W-:Y:S05]  /*1060*/  BRA `(.L_x_106) ;  /* 0x0000003000007947 */ /* 0x000fea0003800000 */
.L_x_99:
[----:B------:R-:W0:Y:S01]  /*1070*/  MUFU.RSQ R9, -QNAN ;  /* 0xffc0000000097908 */ /* 0x000e220000001400 */
[----:B------:R-:W-:Y:S05]  /*1080*/  BRA `(.L_x_106) ;  /* 0x0000001000007947 */ /* 0x000fea0003800000 */
.L_x_98:
[----:B------:R-:W-:Y:S02]  /*1090*/  FADD.FTZ R9, R0, R3 ;  /* 0x0000000300097221 */ /* 0x000fe40000010000 */
.L_x_106:
[----:B------:R-:W-:Y:S05]  /*10a0*/  BSYNC B1 ;  /* 0x0000000000017941 */ /* 0x000fea0003800000 */
.L_x_96:
[----:B------:R-:W-:-:S04]  /*10b0*/  IMAD.MOV.U32 R11, RZ, RZ, 0x0 ;  /* 0x00000000ff0b7424 */ /* 0x000fc800078e00ff */
[----:B------:R-:W-:Y:S05]  /*10c0*/  RET.REL.NODEC R10 `(copy_depth_frame_cuda_kernel_forward) ;  /* 0xffffef300a007950 */ /* 0x000fea0003c3ffff */
.L_x_107:
        /* <DEDUP_REMOVED lines=11> */
.L_x_268:


//--------------------- .text.copy_rgb_frame_cuda_kernel_backward --------------------------
	.section	.text.copy_rgb_frame_cuda_kernel_backward,"ax",@progbits
	.sectioninfo	@"SHI_REGISTERS=8"
	.align	128
        .global         copy_rgb_frame_cuda_kernel_backward
        .type           copy_rgb_frame_cuda_kernel_backward,@function
        .size           copy_rgb_frame_cuda_kernel_backward,(.L_x_286 - copy_rgb_frame_cuda_kernel_backward)
        .other          copy_rgb_frame_cuda_kernel_backward,@"STO_CUDA_ENTRY STV_DEFAULT"
copy_rgb_frame_cuda_kernel_backward:
.text.copy_rgb_frame_cuda_kernel_backward:
        /* <DEDUP_REMOVED lines=9> */
.L_x_108:
        /* <DEDUP_REMOVED lines=15> */
.L_x_286:


//--------------------- .text.copy_rgb_frame_cuda_kernel_forward --------------------------
	.section	.text.copy_rgb_frame_cuda_kernel_forward,"ax",@progbits
	.sectioninfo	@"SHI_REGISTERS=23"
	.align	128
        .global         copy_rgb_frame_cuda_kernel_forward
        .type           copy_rgb_frame_cuda_kernel_forward,@function
        .size           copy_rgb_frame_cuda_kernel_forward,(.L_x_270 - copy_rgb_frame_cuda_kernel_forward)
        .other          copy_rgb_frame_cuda_kernel_forward,@"STO_CUDA_ENTRY STV_DEFAULT"
copy_rgb_frame_cuda_kernel_forward:
.text.copy_rgb_frame_cuda_kernel_forward:
        /* <DEDUP_REMOVED lines=8> */
[----:B------:R-:W-:Y:S01]  /*0080*/  ULDC.64 UR6, c[0x0][0x1e0] ;  /* 0x0000780000067ab9 */ /* 0x000fe20000000a00 */
[----:B------:R-:W-:Y:S01]  /*0090*/  IMAD.MOV.U32 R6, RZ, RZ, R4 ;  /* 0x000000ffff067224 */ /* 0x000fe200078e0004 */
[----:B------:R-:W-:Y:S02]  /*00a0*/  USHF.R.S32.HI UR9, URZ, 0x1f, UR6 ;  /* 0x0000001f3f097899 */ /* 0x000fe40008011406 */
[----:B------:R-:W-:Y:S02]  /*00b0*/  USHF.R.S32.HI UR10, URZ, 0x1f, UR7 ;  /* 0x0000001f3f0a7899 */ /* 0x000fe40008011407 */
[----:B------:R-:W-:Y:S02]  /*00c0*/  ULDC UR6, c[0x0][0x0] ;  /* 0x0000000000067ab9 */ /* 0x000fe40000000800 */
[----:B------:R-:W-:Y:S02]  /*00d0*/  ULDC UR7, c[0x0][0xc] ;  /* 0x0000030000077ab9 */ /* 0x000fe40000000800 */
[----:B------:R-:W-:-:S02]  /*00e0*/  UIMAD.WIDE.U32 UR6, UR6, UR7, URZ ;  /* 0x00000007060672a5 */ /* 0x000fc4000f8e003f */
[----:B------:R-:W-:Y:S02]  /*00f0*/  ULDC UR5, c[0x0][0x164] ;  /* 0x0000590000057ab9 */ /* 0x000fe40000000800 */
[----:B------:R-:W-:Y:S02]  /*0100*/  ULDC UR8, c[0x0][0x1a0] ;  /* 0x0000680000087ab9 */ /* 0x000fe40000000800 */
[----:B------:R-:W-:Y:S02]  /*0110*/  ULDC UR11, c[0x0][0x1e8] ;  /* 0x00007a00000b7ab9 */ /* 0x000fe40000000800 */
[----:B------:R-:W-:Y:S02]  /*0120*/  UMOV UR4, URZ ;  /* 0x0000003f00047c82 */ /* 0x000fe40008000000 */
[----:B------:R-:W-:Y:S02]  /*0130*/  USHF.R.S32.HI UR5, URZ, 0x1f, UR5 ;  /* 0x0000001f3f057899 */ /* 0x000fe40008011405 */
[----:B------:R-:W-:-:S02]  /*0140*/  USHF.R.S32.HI UR8, URZ, 0x1f, UR8 ;  /* 0x0000001f3f087899 */ /* 0x000fc40008011408 */
[----:B------:R-:W-:Y:S02]  /*0150*/  USHF.R.S32.HI UR11, URZ, 0x1f, UR11 ;  /* 0x0000001f3f0b7899 */ /* 0x000fe4000801140b */
[----:B------:R-:W-:Y:S02]  /*0160*/  UIADD3 UR12, UR7, UR4, URZ ;  /* 0x00000004070c7290 */ /* 0x000fe4000fffe03f */
[----:B------:R-:W-:Y:S02]  /*0170*/  ULDC.64 UR14, c[0x0][0x118] ;  /* 0x00004600000e7ab9 */ /* 0x000fe40000000a00 */
.L_x_118:
[----:B------:R-:W-:Y:S01]  /*0180*/  LOP3.LUT R0, R5, UR5, RZ, 0xfc, !PT ;  /* 0x0000000505007c12 */ /* 0x000fe2000f8efcff */
[----:B------:R-:W-:Y:S03]  /*0190*/  BSSY B0, `(.L_x_109) ;  /* 0x000001c000007945 */ /* 0x000fe60003800000 */
[----:B------:R-:W-:-:S13]  /*01a0*/  ISETP.NE.U32.AND P0, PT, R0, RZ, PT ;  /* 0x000000ff0000720c */ /* 0x000fda0003f05070 */
[----:B------:R-:W-:Y:S05]  /*01b0*/  @!P0 BRA `(.L_x_110) ;  /* 0x0000005000008947 */ /* 0x000fea0003800000 */
[----:B------:R-:W-:Y:S02]  /*01c0*/  MOV R0, 0x1e0 ;  /* 0x000001e000007802 */ /* 0x000fe40000000f00 */
[----:B------:R-:W-:Y:S05]  /*01d0*/  CALL.REL.NOINC `($__internal_11_$__cuda_sm20_div_u64) ;  /* 0x0000077000007944 */ /* 0x000fea0003c00000 */
[----:B------:R-:W-:-:S04]  /*01e0*/  IMAD.MOV R3, RZ, RZ, -R7 ;  /* 0x000000ffff037224 */ /* 0x000fc800078e0a07 */
[----:B------:R-:W-:Y:S01]  /*01f0*/  IMAD R10, R3, c[0x0][0x164], R6 ;  /* 0x00005900030a7a24 */ /* 0x000fe200078e0206 */
[----:B------:R-:W-:Y:S05]  /*0200*/  BRA `(.L_x_111) ;  /* 0x0000014000007947 */ /* 0x000fea0003800000 */
.L_x_110:
        /* <DEDUP_REMOVED lines=17> */
[----:B------:R-:W-:-:S05]  /*0320*/  @!P2 LOP3.LUT R7, RZ, c[0x0][0x164], RZ, 0x33, !PT ;  /* 0x00005900ff07aa12 */ /* 0x000fca00078e33ff */
[----:B------:R-:W-:-:S04]  /*0330*/  IMAD.MOV R3, RZ, RZ, -R7 ;  /* 0x000000ffff037224 */ /* 0x000fc800078e0a07 */
[----:B------:R-:W-:Y:S02]  /*0340*/  IMAD R10, R3, c[0x0][0x164], R6 ;  /* 0x00005900030a7a24 */ /* 0x000fe400078e0206 */
.L_x_111:
[----:B------:R-:W-:Y:S05]  /*0350*/  BSYNC B0 ;  /* 0x0000000000007941 */ /* 0x000fea0003800000 */
.L_x_109:
[----:B------:R-:W-:Y:S02]  /*0360*/  IMAD R0, R10, c[0x0][0x1b8], R7 ;  /* 0x00006e000a007a24 */ /* 0x000fe400078e0207 */
[----:B------:R-:W-:Y:S02]  /*0370*/  IMAD.MOV.U32 R15, RZ, RZ, c[0x0][0x1a0] ;  /* 0x00006800ff0f7624 */ /* 0x000fe400078e00ff */
[----:B------:R-:W-:-:S05]  /*0380*/  IMAD R0, R0, 0x3, RZ ;  /* 0x0000000300007824 */ /* 0x000fca00078e02ff */
        /* <DEDUP_REMOVED lines=10> */
[----:B------:R-:W-:-:S03]  /*0430*/  IMAD R13, R8, UR8, R13 ;  /* 0x00000008080d7c24 */ /* 0x000fc6000f8e020d */
[----:B------:R0:W2:Y:S01]  /*0440*/  LDG.E.U8 R4, [R2.64] ;  /* 0x0000000e02047981 */ /* 0x0000a2000c1e1100 */
[----:B------:R-:W-:-:S04]  /*0450*/  IMAD.WIDE.U32 R8, R8, R15, c[0x0][0x180] ;  /* 0x0000600008087625 */ /* 0x000fc800078e000f */
[----:B------:R-:W-:Y:S02]  /*0460*/  IMAD R11, R11, c[0x0][0x1a0], RZ ;  /* 0x000068000b0b7a24 */ /* 0x000fe400078e02ff */
[----:B------:R-:W-:Y:S02]  /*0470*/  IMAD.IADD R13, R9, 0x1, R13 ;  /* 0x00000001090d7824 */ /* 0x000fe400078e020d */
[----:B------:R-:W-:Y:S02]  /*0480*/  IMAD.MOV.U32 R12, RZ, RZ, R8 ;  /* 0x000000ffff0c7224 */ /* 0x000fe400078e0008 */
[C---:B------:R-:W-:Y:S02]  /*0490*/  IMAD R11, R0.reuse, UR8, R11 ;  /* 0x00000008000b7c24 */ /* 0x040fe4000f8e020b */
[----:B------:R-:W-:Y:S02]  /*04a0*/  IMAD.WIDE.U32 R8, R0, R15, c[0x0][0x180] ;  /* 0x0000600000087625 */ /* 0x000fe400078e000f */
[----:B------:R-:W3:Y:S02]  /*04b0*/  LDG.E.U8 R12, [R12.64] ;  /* 0x0000000e0c0c7981 */ /* 0x000ee4000c1e1100 */
[----:B------:R-:W-:Y:S01]  /*04c0*/  IMAD.MOV.U32 R14, RZ, RZ, R8 ;  /* 0x000000ffff0e7224 */ /* 0x000fe200078e0008 */
[----:B------:R-:W-:-:S05]  /*04d0*/  IADD3 R15, R9, R11, RZ ;  /* 0x0000000b090f7210 */ /* 0x000fca0007ffe0ff */
[----:B------:R-:W4:Y:S01]  /*04e0*/  LDG.E.U8 R0, [R14.64] ;  /* 0x0000000e0e007981 */ /* 0x000f22000c1e1100 */
[----:B------:R-:W-:Y:S01]  /*04f0*/  IMAD.MOV.U32 R9, RZ, RZ, 0x3b808081 ;  /* 0x3b808081ff097424 */ /* 0x000fe200078e00ff */
[----:B------:R-:W-:Y:S01]  /*0500*/  BSSY B0, `(.L_x_112) ;  /* 0x0000010000007945 */ /* 0x000fe20003800000 */
[----:B------:R-:W-:-:S04]  /*0510*/  IMAD.MOV.U32 R8, RZ, RZ, 0x437f0000 ;  /* 0x437f0000ff087424 */ /* 0x000fc800078e00ff */
[----:B0-----:R-:W-:-:S04]  /*0520*/  FFMA R3, R9, -R8, 1 ;  /* 0x3f80000009037423 */ /* 0x001fc80000000808 */
[----:B------:R-:W-:Y:S01]  /*0530*/  FFMA R3, R3, R9, 0.0039215688593685626984 ;  /* 0x3b80808103037423 */ /* 0x000fe20000000009 */
[----:B------:R-:W-:-:S04]  /*0540*/  LOP3.LUT R9, RZ, R10, RZ, 0x33, !PT ;  /* 0x0000000aff097212 */ /* 0x000fc800078e33ff */
[----:B------:R-:W-:Y:S01]  /*0550*/  IADD3 R9, R9, c[0x0][0x1bc], RZ ;  /* 0x00006f0009097a10 */ /* 0x000fe20007ffe0ff */
[----:B--2---:R-:W0:Y:S08]  /*0560*/  I2F.U16 R4, R4 ;  /* 0x0000000400047306 */ /* 0x004e300000101000 */
[----:B---3--:R-:W-:Y:S01]  /*0570*/  I2F.U16 R2, R12 ;  /* 0x0000000c00027306 */ /* 0x008fe20000101000 */
[----:B0-----:R-:W-:-:S04]  /*0580*/  FFMA R11, R4, R3, RZ ;  /* 0x00000003040b7223 */ /* 0x001fc800000000ff */
[----:B------:R-:W-:-:S03]  /*0590*/  FFMA R16, R11, -255, R4 ;  /* 0xc37f00000b107823 */ /* 0x000fc60000000004 */
[----:B------:R-:W0:Y:S01]  /*05a0*/  FCHK P0, R4, 255 ;  /* 0x437f000004007902 */ /* 0x000e220000000000 */
[----:B------:R-:W-:-:S07]  /*05b0*/  FFMA R3, R3, R16, R11 ;  /* 0x0000001003037223 */ /* 0x000fce000000000b */
[----:B----4-:R-:W1:Y:S01]  /*05c0*/  I2F.U16 R0, R0 ;  /* 0x0000000000007306 */ /* 0x010e620000101000 */
[----:B0-----:R-:W-:Y:S05]  /*05d0*/  @!P0 BRA `(.L_x_113) ;  /* 0x0000002000008947 */ /* 0x001fea0003800000 */
[----:B------:R-:W-:Y:S02]  /*05e0*/  MOV R12, 0x600 ;  /* 0x00000600000c7802 */ /* 0x000fe40000000f00 */
[----:B-1----:R-:W-:Y:S05]  /*05f0*/  CALL.REL.NOINC `($__internal_12_$__cuda_sm3x_div_rn_noftz_f32_slowpath) ;  /* 0x0000075000007944 */ /* 0x002fea0003c00000 */
.L_x_113:
[----:B------:R-:W-:Y:S05]  /*0600*/  BSYNC B0 ;  /* 0x0000000000007941 */ /* 0x000fea0003800000 */
.L_x_112:
[----:B------:R-:W-:Y:S01]  /*0610*/  SHF.R.S32.HI R4, RZ, 0x1f, R7 ;  /* 0x0000001fff047819 */ /* 0x000fe20000011407 */
[----:B------:R-:W-:Y:S01]  /*0620*/  IMAD.WIDE.U32 R10, R7, c[0x0][0x1e4], RZ ;  /* 0x00007900070a7a25 */ /* 0x000fe200078e00ff */
[----:B------:R-:W-:Y:S03]  /*0630*/  BSSY B0, `(.L_x_114) ;  /* 0x0000017000007945 */ /* 0x000fe60003800000 */
[----:B------:R-:W-:-:S04]  /*0640*/  IMAD R4, R4, c[0x0][0x1e4], RZ ;  /* 0x0000790004047a24 */ /* 0x000fc800078e02ff */
[----:B------:R-:W-:Y:S01]  /*0650*/  IMAD R7, R7, UR10, R4 ;  /* 0x0000000a07077c24 */ /* 0x000fe2000f8e0204 */
[----:B------:R-:W-:-:S03]  /*0660*/  SHF.R.S32.HI R4, RZ, 0x1f, R9 ;  /* 0x0000001fff047819 */ /* 0x000fc60000011409 */
[----:B------:R-:W-:Y:S02]  /*0670*/  IMAD.IADD R11, R11, 0x1, R7 ;  /* 0x000000010b0b7824 */ /* 0x000fe400078e0207 */
[----:B------:R-:W-:Y:S02]  /*0680*/  IMAD R4, R4, c[0x0][0x1e0], RZ ;  /* 0x0000780004047a24 */ /* 0x000fe400078e02ff */
[----:B------:R-:W-:-:S04]  /*0690*/  IMAD.WIDE.U32 R10, R9, c[0x0][0x1e0], R10 ;  /* 0x00007800090a7a25 */ /* 0x000fc800078e000a */
[----:B------:R-:W-:Y:S01]  /*06a0*/  IMAD R9, R9, UR9, R4 ;  /* 0x0000000909097c24 */ /* 0x000fe2000f8e0204 */
[----:B------:R-:W-:Y:S01]  /*06b0*/  IADD3 R10, P0, R10, c[0x0][0x1c0], RZ ;  /* 0x000070000a0a7a10 */ /* 0x000fe20007f1e0ff */
[----:B------:R-:W-:-:S03]  /*06c0*/  IMAD.MOV.U32 R7, RZ, RZ, 0x3b808081 ;  /* 0x3b808081ff077424 */ /* 0x000fc600078e00ff */
[----:B------:R-:W-:Y:S01]  /*06d0*/  IADD3.X R11, R11, c[0x0][0x1c4], R9, P0, !PT ;  /* 0x000071000b0b7a10 */ /* 0x000fe200007fe409 */
[----:B------:R-:W-:-:S04]  /*06e0*/  FFMA R4, R7, -R8, 1 ;  /* 0x3f80000007047423 */ /* 0x000fc80000000808 */
[----:B0-----:R0:W-:Y:S01]  /*06f0*/  STG.E [R10.64], R3 ;  /* 0x000000030a007986 */ /* 0x0011e2000c10190e */
[----:B------:R-:W-:Y:S02]  /*0700*/  FFMA R12, R4, R7, 0.0039215688593685626984 ;  /* 0x3b808081040c7423 */ /* 0x000fe40000000007 */
[----:B------:R-:W2:Y:S02]  /*0710*/  FCHK P0, R2, 255 ;  /* 0x437f000002007902 */ /* 0x000ea40000000000 */
[----:B------:R-:W-:-:S04]  /*0720*/  FFMA R7, R2, R12, RZ ;  /* 0x0000000c02077223 */ /* 0x000fc800000000ff */
[----:B------:R-:W-:-:S04]  /*0730*/  FFMA R4, R7, -255, R2 ;  /* 0xc37f000007047823 */ /* 0x000fc80000000002 */
[----:B------:R-:W-:Y:S01]  /*0740*/  FFMA R7, R12, R4, R7 ;  /* 0x000000040c077223 */ /* 0x000fe20000000007 */
[----:B--2---:R-:W-:Y:S05]  /*0750*/  @!P0 BRA `(.L_x_115) ;  /* 0x0000004000008947 */ /* 0x004fea0003800000 */
[----:B0-----:R-:W-:Y:S02]  /*0760*/  MOV R4, R2 ;  /* 0x0000000200047202 */ /* 0x001fe40000000f00 */
[----:B------:R-:W-:Y:S02]  /*0770*/  MOV R12, 0x790 ;  /* 0x00000790000c7802 */ /* 0x000fe40000000f00 */
[----:B-1----:R-:W-:Y:S05]  /*0780*/  CALL.REL.NOINC `($__internal_12_$__cuda_sm3x_div_rn_noftz_f32_slowpath) ;  /* 0x000005c000007944 */ /* 0x002fea0003c00000 */
[----:B0-----:R-:W-:Y:S02]  /*0790*/  IMAD.MOV.U32 R7, RZ, RZ, R3 ;  /* 0x000000ffff077224 */ /* 0x001fe400078e0003 */
.L_x_115:
[----:B0-----:R-:W-:Y:S05]  /*07a0*/  BSYNC B0 ;  /* 0x0000000000007941 */ /* 0x001fea0003800000 */
.L_x_114:
[----:B------:R-:W-:Y:S01]  /*07b0*/  IADD3 R10, P0, R10, c[0x0][0x1e8], RZ ;  /* 0x00007a000a0a7a10 */ /* 0x000fe20007f1e0ff */
[----:B------:R-:W-:Y:S01]  /*07c0*/  IMAD.MOV.U32 R3, RZ, RZ, 0x3b808081 ;  /* 0x3b808081ff037424 */ /* 0x000fe200078e00ff */
[----:B------:R-:W-:Y:S02]  /*07d0*/  BSSY B0, `(.L_x_116) ;  /* 0x000000e000007945 */ /* 0x000fe40003800000 */
[----:B------:R-:W-:Y:S01]  /*07e0*/  IADD3.X R11, R11, UR11, RZ, P0, !PT ;  /* 0x0000000b0b0b7c10 */ /* 0x000fe200087fe4ff */
[----:B------:R-:W-:-:S04]  /*07f0*/  FFMA R2, R3, -R8, 1 ;  /* 0x3f80000003027423 */ /* 0x000fc80000000808 */
[----:B------:R0:W-:Y:S01]  /*0800*/  STG.E [R10.64], R7 ;  /* 0x000000070a007986 */ /* 0x0001e2000c10190e */
[----:B------:R-:W-:Y:S02]  /*0810*/  FFMA R4, R2, R3, 0.0039215688593685626984 ;  /* 0x3b80808102047423 */ /* 0x000fe40000000003 */
[----:B-1----:R-:W1:Y:S02]  /*0820*/  FCHK P0, R0, 255 ;  /* 0x437f000000007902 */ /* 0x002e640000000000 */
[----:B------:R-:W-:-:S04]  /*0830*/  FFMA R3, R0, R4, RZ ;  /* 0x0000000400037223 */ /* 0x000fc800000000ff */
[----:B------:R-:W-:-:S04]  /*0840*/  FFMA R2, R3, -255, R0 ;  /* 0xc37f000003027823 */ /* 0x000fc80000000000 */
[----:B------:R-:W-:Y:S01]  /*0850*/  FFMA R9, R4, R2, R3 ;  /* 0x0000000204097223 */ /* 0x000fe20000000003 */
[----:B-1----:R-:W-:Y:S05]  /*0860*/  @!P0 BRA `(.L_x_117) ;  /* 0x0000004000008947 */ /* 0x002fea0003800000 */
[----:B0-----:R-:W-:Y:S01]  /*0870*/  IMAD.MOV.U32 R4, RZ, RZ, R0 ;  /* 0x000000ffff047224 */ /* 0x001fe200078e0000 */
[----:B------:R-:W-:Y:S02]  /*0880*/  MOV R12, 0x8a0 ;  /* 0x000008a0000c7802 */ /* 0x000fe40000000f00 */
[----:B------:R-:W-:Y:S05]  /*0890*/  CALL.REL.NOINC `($__internal_12_$__cuda_sm3x_div_rn_noftz_f32_slowpath) ;  /* 0x000004b000007944 */ /* 0x000fea0003c00000 */
[----:B0-----:R-:W-:Y:S02]  /*08a0*/  IMAD.MOV.U32 R9, RZ, RZ, R3 ;  /* 0x000000ffff097224 */ /* 0x001fe400078e0003 */
.L_x_117:
[----:B0-----:R-:W-:Y:S05]  /*08b0*/  BSYNC B0 ;  /* 0x0000000000007941 */ /* 0x001fea0003800000 */
.L_x_116:
[----:B------:R-:W-:-:S04]  /*08c0*/  IADD3 R2, P0, R10, c[0x0][0x1e8], RZ ;  /* 0x00007a000a027a10 */ /* 0x000fc80007f1e0ff */
[----:B------:R-:W-:Y:S02]  /*08d0*/  IADD3.X R3, R11, UR11, RZ, P0, !PT ;  /* 0x0000000b0b037c10 */ /* 0x000fe400087fe4ff */
[----:B------:R-:W-:-:S03]  /*08e0*/  IADD3 R6, P0, R6, UR6, RZ ;  /* 0x0000000606067c10 */ /* 0x000fc6000ff1e0ff */
[----:B------:R0:W-:Y:S01]  /*08f0*/  STG.E [R2.64], R9 ;  /* 0x0000000902007986 */ /* 0x0001e2000c10190e */
[----:B------:R-:W-:Y:S02]  /*0900*/  IADD3.X R5, R5, UR12, RZ, P0, !PT ;  /* 0x0000000c05057c10 */ /* 0x000fe400087fe4ff */
[----:B------:R-:W-:-:S04]  /*0910*/  ISETP.GE.U32.AND P0, PT, R6, c[0x0][0x178], PT ;  /* 0x00005e0006007a0c */ /* 0x000fc80003f06070 */
[----:B------:R-:W-:-:S13]  /*0920*/  ISETP.GE.U32.AND.EX P0, PT, R5, c[0x0][0x17c], PT, P0 ;  /* 0x00005f0005007a0c */ /* 0x000fda0003f06100 */
[----:B0-----:R-:W-:Y:S05]  /*0930*/  @!P0 BRA `(.L_x_118) ;  /* 0xfffff84000008947 */ /* 0x001fea000383ffff */
[----:B------:R-:W-:Y:S05]  /*0940*/  EXIT ;  /* 0x000000000000794d */ /* 0x000fea0003800000 */
        .weak           $__internal_11_$__cuda_sm20_div_u64
        .type           $__internal_11_$__cuda_sm20_div_u64,@function
        .size           $__internal_11_$__cuda_sm20_div_u64,($__internal_12_$__cuda_sm3x_div_rn_noftz_f32_slowpath - $__internal_11_$__cuda_sm20_div_u64)
$__internal_11_$__cuda_sm20_div_u64:
[----:B------:R-:W-:Y:S02]  /*0950*/  ULDC UR4, c[0x0][0x164] ;  /* 0x0000590000047ab9 */ /* 0x000fe40000000800 */
[----:B------:R-:W0:Y:S08]  /*0960*/  I2F.U64.RP R4, UR4 ;  /* 0x0000000400047d12 */ /* 0x000e300008309000 */
[----:B0-----:R-:W0:Y:S02]  /*0970*/  MUFU.RCP R4, R4 ;  /* 0x0000000400047308 */ /* 0x001e240000001000 */
[----:B0-----:R-:W-:-:S06]  /*0980*/  IADD3 R2, R4, 0x1ffffffe, RZ ;  /* 0x1ffffffe04027810 */ /* 0x001fcc0007ffe0ff */
[----:B------:R-:W0:Y:S02]  /*0990*/  F2I.U64.TRUNC R2, R2 ;  /* 0x0000000200027311 */ /* 0x000e24000020d800 */
[----:B0-----:R-:W-:-:S04]  /*09a0*/  IMAD.WIDE.U32 R8, R2, c[0x0][0x164], RZ ;  /* 0x0000590002087a25 */ /* 0x001fc800078e00ff */
[C---:B------:R-:W-:Y:S01]  /*09b0*/  IMAD R7, R2.reuse, UR5, R9 ;  /* 0x0000000502077c24 */ /* 0x040fe2000f8e0209 */
[----:B------:R-:W-:Y:S02]  /*09c0*/  IADD3 R11, P0, RZ, -R8, RZ ;  /* 0x80000008ff0b7210 */ /* 0x000fe40007f1e0ff */
[----:B------:R-:W-:Y:S01]  /*09d0*/  MOV R9, R2 ;  /* 0x0000000200097202 */ /* 0x000fe20000000f00 */
        /* <DEDUP_REMOVED lines=33> */
[C---:B------:R-:W-:Y:S01]  /*0bf0*/  IMAD R3, R7.reuse, UR5, R3 ;  /* 0x0000000507037c24 */ /* 0x040fe2000f8e0203 */
[----:B------:R-:W-:Y:S02]  /*0c00*/  IADD3 R8, P1, -R2, R6, RZ ;  /* 0x0000000602087210 */ /* 0x000fe40007f3e1ff */
[----:B------:R-:W-:Y:S01]  /*0c10*/  IADD3 R2, R7, 0x1, RZ ;  /* 0x0000000107027810 */ /* 0x000fe20007ffe0ff */
        /* <DEDUP_REMOVED lines=11> */
[----:B------:R-:W-:-:S02]  /*0cd0*/  IADD3 R7, R2, 0x1, RZ ;  /* 0x0000000102077810 */ /* 0x000fc40007ffe0ff */
[----:B------:R-:W-:Y:S02]  /*0ce0*/  ISETP.GE.U32.AND.EX P0, PT, R4, UR5, PT, P0 ;  /* 0x0000000504007c0c */ /* 0x000fe4000bf06100 */
[----:B------:R-:W-:Y:S02]  /*0cf0*/  ISETP.NE.U32.AND P1, PT, RZ, c[0x0][0x164], PT ;  /* 0x00005900ff007a0c */ /* 0x000fe40003f25070 */
[----:B------:R-:W-:Y:S01]  /*0d00*/  SEL R7, R7, R2, P0 ;  /* 0x0000000207077207 */ /* 0x000fe20000000000 */
[----:B------:R-:W-:Y:S01]  /*0d10*/  IMAD.MOV.U32 R2, RZ, RZ, R0 ;  /* 0x000000ffff027224 */ /* 0x000fe200078e0000 */
[----:B------:R-:W-:-:S04]  /*0d20*/  ISETP.NE.AND.EX P1, PT, RZ, UR5, PT, P1 ;  /* 0x00000005ff007c0c */ /* 0x000fc8000bf25310 */
[----:B------:R-:W-:Y:S01]  /*0d30*/  SEL R7, R7, 0xffffffff, P1 ;  /* 0xffffffff07077807 */ /* 0x000fe20000800000 */
[----:B------:R-:W-:Y:S08]  /*0d40*/  RET.REL.NODEC R2 `(copy_rgb_frame_cuda_kernel_forward) ;  /* 0xfffff2b002007950 */ /* 0x000ff00003c3ffff */
        .weak           $__internal_12_$__cuda_sm3x_div_rn_noftz_f32_slowpath
        .type           $__internal_12_$__cuda_sm3x_div_rn_noftz_f32_slowpath,@function
        .size           $__internal_12_$__cuda_sm3x_div_rn_noftz_f32_slowpath,(.L_x_270 - $__internal_12_$__cuda_sm3x_div_rn_noftz_f32_slowpath)
$__internal_12_$__cuda_sm3x_div_rn_noftz_f32_slowpath:
        /* <DEDUP_REMOVED lines=36> */
.L_x_120:
        /* <DEDUP_REMOVED lines=35> */
[----:B------:R-:W-:Y:S02]  /*11c0*/  ISETP.NE.AND P1, PT, R16, RZ, PT ;  /* 0x000000ff1000720c */ /* 0x000fe40003f25270 */
[----:B------:R-:W-:Y:S02]  /*11d0*/  LOP3.LUT R14, R14, 0x800000, RZ, 0xfc, !PT ;  /* 0x008000000e0e7812 */ /* 0x000fe400078efcff */
[----:B------:R-:W-:-:S02]  /*11e0*/  IADD3 R16, -R16, RZ, RZ ;  /* 0x000000ff10107210 */ /* 0x000fc40007ffe1ff */
[----:B------:R-:W-:Y:S02]  /*11f0*/  SHF.L.U32 R15, R14, R15, RZ ;  /* 0x0000000f0e0f7219 */ /* 0x000fe400000006ff */
[----:B------:R-:W-:Y:S02]  /*1200*/  FSETP.NEU.FTZ.AND P0, PT, R4, R13, PT ;  /* 0x0000000d0400720b */ /* 0x000fe40003f1d000 */
        /* <DEDUP_REMOVED lines=11> */
.L_x_127:
[----:B------:R-:W-:-:S04]  /*12c0*/  LOP3.LUT R3, R3, 0x80000000, RZ, 0xc0, !PT ;  /* 0x8000000003037812 */ /* 0x000fc800078ec0ff */
[----:B------:R-:W-:Y:S01]  /*12d0*/  LOP3.LUT R3, R3, 0x7f800000, RZ, 0xfc, !PT ;  /* 0x7f80000003037812 */ /* 0x000fe200078efcff */
[----:B------:R-:W-:Y:S05]  /*12e0*/  BRA `(.L_x_128) ;  /* 0x0000001000007947 */ /* 0x000fea0003800000 */
.L_x_126:
[----:B------:R-:W-:Y:S02]  /*12f0*/  IMAD R3, R13, 0x800000, R3 ;  /* 0x008000000d037824 */ /* 0x000fe400078e0203 */
.L_x_128:
[----:B------:R-:W-:Y:S05]  /*1300*/  BSYNC B2 ;  /* 0x0000000000027941 */ /* 0x000fea0003800000 */
.L_x_125:
[----:B------:R-:W-:Y:S05]  /*1310*/  BRA `(.L_x_129) ;  /* 0x0000008000007947 */ /* 0x000fea0003800000 */
.L_x_124:
[----:B------:R-:W-:-:S04]  /*1320*/  LOP3.LUT R3, R15, 0x80000000, R4, 0x48, !PT ;  /* 0x800000000f037812 */ /* 0x000fc800078e4804 */
[----:B------:R-:W-:Y:S01]  /*1330*/  LOP3.LUT R3, R3, 0x7f800000, RZ, 0xfc, !PT ;  /* 0x7f80000003037812 */ /* 0x000fe200078efcff */
[----:B------:R-:W-:Y:S05]  /*1340*/  BRA `(.L_x_129) ;  /* 0x0000005000007947 */ /* 0x000fea0003800000 */
.L_x_123:
[----:B------:R-:W-:Y:S01]  /*1350*/  LOP3.LUT R3, R15, 0x80000000, R4, 0x48, !PT ;  /* 0x800000000f037812 */ /* 0x000fe200078e4804 */
[----:B------:R-:W-:Y:S05]  /*1360*/  BRA `(.L_x_129) ;  /* 0x0000003000007947 */ /* 0x000fea0003800000 */
.L_x_122:
[----:B------:R-:W0:Y:S01]  /*1370*/  MUFU.RSQ R3, -QNAN ;  /* 0xffc0000000037908 */ /* 0x000e220000001400 */
[----:B------:R-:W-:Y:S05]  /*1380*/  BRA `(.L_x_129) ;  /* 0x0000001000007947 */ /* 0x000fea0003800000 */
.L_x_121:
[----:B------:R-:W-:Y:S02]  /*1390*/  FADD.FTZ R3, R4, R3 ;  /* 0x0000000304037221 */ /* 0x000fe40000010000 */
.L_x_129:
[----:B------:R-:W-:Y:S05]  /*13a0*/  BSYNC B1 ;  /* 0x0000000000017941 */ /* 0x000fea0003800000 */
.L_x_119:
[----:B------:R-:W-:-:S04]  /*13b0*/  IMAD.MOV.U32 R13, RZ, RZ, 0x0 ;  /* 0x00000000ff0d7424 */ /* 0x000fc800078e00ff */
[----:B------:R-:W-:Y:S05]  /*13c0*/  RET.REL.NODEC R12 `(copy_rgb_frame_cuda_kernel_forward) ;  /* 0xffffec300c007950 */ /* 0x000fea0003c3ffff */
.L_x_130:
        /* <DEDUP_REMOVED lines=11> */
.L_x_270:


//--------------------- .text.assemble_gfx_vertices_cuda_kernel_backward --------------------------
	.section	.text.assemble_gfx_vertices_cuda_kernel_backward,"ax",@progbits
	.sectioninfo	@"SHI_REGISTERS=8"
	.align	128
        .global         assemble_gfx_vertices_cuda_kernel_backward
        .type           assemble_gfx_vertices_cuda_kernel_backward,@function
        .size           assemble_gfx_vertices_cuda_kernel_backward,(.L_x_288 - assemble_gfx_vertices_cuda_kernel_backward)
        .other          assemble_gfx_vertices_cuda_kernel_backward,@"STO_CUDA_ENTRY STV_DEFAULT"
assemble_gfx_vertices_cuda_kernel_backward:
.text.assemble_gfx_vertices_cuda_kernel_backward:
        /* <DEDUP_REMOVED lines=9> */
.L_x_131:
        /* <DEDUP_REMOVED lines=15> */
.L_x_288:


//--------------------- .text.assemble_gfx_vertices_cuda_kernel_forward --------------------------
	.section	.text.assemble_gfx_vertices_cuda_kernel_forward,"ax",@progbits
	.sectioninfo	@"SHI_REGISTERS=26"
	.align	128
        .global         assemble_gfx_vertices_cuda_kernel_forward
        .type           assemble_gfx_vertices_cuda_kernel_forward,@function
        .size           assemble_gfx_vertices_cuda_kernel_forward,(.L_x_271 - assemble_gfx_vertices_cuda_kernel_forward)
        .other          assemble_gfx_vertices_cuda_kernel_forward,@"STO_CUDA_ENTRY STV_DEFAULT"
assemble_gfx_vertices_cuda_kernel_forward:
.text.assemble_gfx_vertices_cuda_kernel_forward:
        /* <DEDUP_REMOVED lines=9> */
[----:B------:R-:W-:Y:S01]  /*0090*/  IMAD.MOV.U32 R7, RZ, RZ, R3 ;  /* 0x000000ffff077224 */ /* 0x000fe200078e0003 */
[----:B------:R-:W-:Y:S02]  /*00a0*/  ULDC UR7, c[0x0][0xc] ;  /* 0x0000030000077ab9 */ /* 0x000fe40000000800 */
[----:B------:R-:W-:Y:S02]  /*00b0*/  UIMAD.WIDE.U32 UR6, UR6, UR7, URZ ;  /* 0x00000007060672a5 */ /* 0x000fe4000f8e003f */
[----:B------:R-:W-:Y:S02]  /*00c0*/  ULDC UR5, c[0x0][0x1a0] ;  /* 0x0000680000057ab9 */ /* 0x000fe40000000800 */
[----:B------:R-:W-:Y:S02]  /*00d0*/  ULDC.64 UR10, c[0x0][0x248] ;  /* 0x00009200000a7ab9 */ /* 0x000fe40000000a00 */
[----:B------:R-:W-:-:S02]  /*00e0*/  ULDC UR8, c[0x0][0x1d8] ;  /* 0x0000760000087ab9 */ /* 0x000fc40000000800 */
[----:B------:R-:W-:Y:S02]  /*00f0*/  ULDC UR9, c[0x0][0x210] ;  /* 0x0000840000097ab9 */ /* 0x000fe40000000800 */
[----:B------:R-:W-:Y:S02]  /*0100*/  UMOV UR4, URZ ;  /* 0x0000003f00047c82 */ /* 0x000fe40008000000 */
[----:B------:R-:W-:Y:S02]  /*0110*/  USHF.R.S32.HI UR10, URZ, 0x1f, UR10 ;  /* 0x0000001f3f0a7899 */ /* 0x000fe4000801140a */
[----:B------:R-:W-:Y:S02]  /*0120*/  USHF.R.S32.HI UR11, URZ, 0x1f, UR11 ;  /* 0x0000001f3f0b7899 */ /* 0x000fe4000801140b */
[----:B------:R-:W-:Y:S02]  /*0130*/  USHF.R.S32.HI UR5, URZ, 0x1f, UR5 ;  /* 0x0000001f3f057899 */ /* 0x000fe40008011405 */
[----:B------:R-:W-:-:S02]  /*0140*/  USHF.R.S32.HI UR8, URZ, 0x1f, UR8 ;  /* 0x0000001f3f087899 */ /* 0x000fc40008011408 */
[----:B------:R-:W-:Y:S02]  /*0150*/  USHF.R.S32.HI UR9, URZ, 0x1f, UR9 ;  /* 0x0000001f3f097899 */ /* 0x000fe40008011409 */
[----:B------:R-:W-:Y:S02]  /*0160*/  UIADD3 UR4, UR7, UR4, URZ ;  /* 0x0000000407047290 */ /* 0x000fe4000fffe03f */
[----:B------:R-:W-:Y:S02]  /*0170*/  ULDC.64 UR12, c[0x0][0x118] ;  /* 0x00004600000c7ab9 */ /* 0x000fe40000000a00 */
.L_x_138:
[----:B------:R-:W-:Y:S01]  /*0180*/  SHF.R.S32.HI R10, RZ, 0x1f, R2 ;  /* 0x0000001fff0a7819 */ /* 0x000fe20000011402 */
[----:B------:R-:W-:-:S04]  /*0190*/  IMAD.MOV.U32 R5, RZ, RZ, c[0x0][0x210] ;  /* 0x00008400ff057624 */ /* 0x000fc800078e00ff */
[----:B------:R-:W-:Y:S02]  /*01a0*/  IMAD R3, R10, c[0x0][0x210], RZ ;  /* 0x000084000a037a24 */ /* 0x000fe400078e02ff */
[----:B------:R-:W-:-:S04]  /*01b0*/  IMAD.WIDE.U32 R4, R2, R5, c[0x0][0x1f0] ;  /* 0x00007c0002047625 */ /* 0x000fc800078e0005 */
[----:B------:R-:W-:Y:S02]  /*01c0*/  IMAD R3, R2, UR9, R3 ;  /* 0x0000000902037c24 */ /* 0x000fe4000f8e0203 */
[----:B------:R-:W-:Y:S02]  /*01d0*/  IMAD.MOV.U32 R8, RZ, RZ, R4 ;  /* 0x000000ffff087224 */ /* 0x000fe400078e0004 */
[----:B------:R-:W-:-:S05]  /*01e0*/  IMAD.IADD R9, R5, 0x1, R3 ;  /* 0x0000000105097824 */ /* 0x000fca00078e0203 */
[----:B------:R0:W2:Y:S01]  /*01f0*/  LDG.E R3, [R8.64] ;  /* 0x0000000c08037981 */ /* 0x0000a2000c1e1900 */
[----:B------:R-:W-:Y:S02]  /*0200*/  IMAD.MOV.U32 R5, RZ, RZ, c[0x0][0x1d8] ;  /* 0x00007600ff057624 */ /* 0x000fe400078e00ff */
[----:B------:R-:W-:Y:S02]  /*0210*/  IMAD R11, R10, c[0x0][0x1d8], RZ ;  /* 0x000076000a0b7a24 */ /* 0x000fe400078e02ff */
[----:B------:R-:W-:-:S04]  /*0220*/  IMAD.WIDE.U32 R4, R2, R5, c[0x0][0x1b8] ;  /* 0x00006e0002047625 */ /* 0x000fc800078e0005 */
[----:B------:R-:W-:Y:S02]  /*0230*/  IMAD R11, R2, UR8, R11 ;  /* 0x00000008020b7c24 */ /* 0x000fe4000f8e020b */
[----:B------:R-:W-:Y:S02]  /*0240*/  IMAD.MOV.U32 R13, RZ, RZ, c[0x0][0x1a0] ;  /* 0x00006800ff0d7624 */ /* 0x000fe400078e00ff */
[----:B------:R-:W-:Y:S02]  /*0250*/  IMAD.IADD R5, R5, 0x1, R11 ;  /* 0x0000000105057824 */ /* 0x000fe400078e020b */
[----:B------:R-:W-:-:S03]  /*0260*/  IMAD R11, R10, c[0x0][0x1a0], RZ ;  /* 0x000068000a0b7a24 */ /* 0x000fc600078e02ff */
[----:B------:R-:W3:Y:S01]  /*0270*/  LDG.E R0, [R4.64] ;  /* 0x0000000c04007981 */ /* 0x000ee2000c1e1900 */
[----:B------:R-:W-:-:S04]  /*0280*/  IMAD.WIDE.U32 R12, R2, R13, c[0x0][0x180] ;  /* 0x00006000020c7625 */ /* 0x000fc800078e000d */
[----:B------:R-:W-:-:S04]  /*0290*/  IMAD R11, R2, UR5, R11 ;  /* 0x00000005020b7c24 */ /* 0x000fc8000f8e020b */
[----:B------:R-:W-:-:S05]  /*02a0*/  IMAD.IADD R13, R13, 0x1, R11 ;  /* 0x000000010d0d7824 */ /* 0x000fca00078e020b */
[----:B0-----:R0:W5:Y:S04]  /*02b0*/  LDG.E R8, [R12.64] ;  /* 0x0000000c0c087981 */ /* 0x001168000c1e1900 */
[----:B------:R0:W5:Y:S04]  /*02c0*/  LDG.E R6, [R12.64+0x4] ;  /* 0x0000040c0c067981 */ /* 0x000168000c1e1900 */
[----:B------:R0:W5:Y:S01]  /*02d0*/  LDG.E R9, [R12.64+0x8] ;  /* 0x0000080c0c097981 */ /* 0x000162000c1e1900 */
[----:B------:R-:W-:Y:S01]  /*02e0*/  BSSY B0, `(.L_x_132) ;  /* 0x000000d000007945 */ /* 0x000fe20003800000 */
[----:B--2---:R-:W-:-:S04]  /*02f0*/  I2FP.F32.S32 R3, R3 ;  /* 0x0000000300037245 */ /* 0x004fc80000201400 */
[----:B------:R-:W1:Y:S08]  /*0300*/  MUFU.RCP R14, R3 ;  /* 0x00000003000e7308 */ /* 0x000e700000001000 */
[----:B---3--:R-:W2:Y:S01]  /*0310*/  FCHK P0, R0, R3 ;  /* 0x0000000300007302 */ /* 0x008ea20000000000 */
[----:B-1----:R-:W-:-:S04]  /*0320*/  FFMA R11, -R3, R14, 1 ;  /* 0x3f800000030b7423 */ /* 0x002fc8000000010e */
[----:B------:R-:W-:-:S04]  /*0330*/  FFMA R11, R14, R11, R14 ;  /* 0x0000000b0e0b7223 */ /* 0x000fc8000000000e */
[----:B------:R-:W-:-:S04]  /*0340*/  FFMA R14, R0, R11, RZ ;  /* 0x0000000b000e7223 */ /* 0x000fc800000000ff */
[----:B------:R-:W-:-:S04]  /*0350*/  FFMA R15, -R3, R14, R0 ;  /* 0x0000000e030f7223 */ /* 0x000fc80000000100 */
[----:B------:R-:W-:Y:S01]  /*0360*/  FFMA R11, R11, R15, R14 ;  /* 0x0000000f0b0b7223 */ /* 0x000fe2000000000e */
[----:B--2---:R-:W-:Y:S05]  /*0370*/  @!P0 BRA `(.L_x_133) ;  /* 0x0000003000008947 */ /* 0x004fea0003800000 */
[----:B0-----:R-:W-:Y:S02]  /*0380*/  MOV R14, 0x3a0 ;  /* 0x000003a0000e7802 */ /* 0x001fe40000000f00 */
[----:B-----5:R-:W-:Y:S05]  /*0390*/  CALL.REL.NOINC `($__internal_13_$__cuda_sm3x_div_rn_noftz_f32_slowpath) ;  /* 0x000003b000007944 */ /* 0x020fea0003c00000 */
[----:B0-----:R-:W-:Y:S02]  /*03a0*/  IMAD.MOV.U32 R11, RZ, RZ, R0 ;  /* 0x000000ffff0b7224 */ /* 0x001fe400078e0000 */
.L_x_133:
[----:B0-----:R-:W-:Y:S05]  /*03b0*/  BSYNC B0 ;  /* 0x0000000000007941 */ /* 0x001fea0003800000 */
.L_x_132:
[----:B------:R-:W2:Y:S01]  /*03c0*/  LDG.E R14, [R4.64+0x4] ;  /* 0x0000040c040e7981 */ /* 0x000ea2000c1e1900 */
[----:B------:R-:W0:Y:S01]  /*03d0*/  MUFU.RCP R0, R3 ;  /* 0x0000000300007308 */ /* 0x000e220000001000 */
[----:B------:R-:W-:Y:S01]  /*03e0*/  BSSY B0, `(.L_x_134) ;  /* 0x000000c000007945 */ /* 0x000fe20003800000 */
[----:B0-----:R-:W-:-:S04]  /*03f0*/  FFMA R13, -R3, R0, 1 ;  /* 0x3f800000030d7423 */ /* 0x001fc80000000100 */
[----:B------:R-:W-:Y:S02]  /*0400*/  FFMA R0, R0, R13, R0 ;  /* 0x0000000d00007223 */ /* 0x000fe40000000000 */
[----:B--2---:R-:W0:Y:S02]  /*0410*/  FCHK P0, R14, R3 ;  /* 0x000000030e007302 */ /* 0x004e240000000000 */
[----:B------:R-:W-:-:S04]  /*0420*/  FFMA R12, R0, R14, RZ ;  /* 0x0000000e000c7223 */ /* 0x000fc800000000ff */
[----:B------:R-:W-:-:S04]  /*0430*/  FFMA R13, -R3, R12, R14 ;  /* 0x0000000c030d7223 */ /* 0x000fc8000000010e */
[----:B------:R-:W-:Y:S01]  /*0440*/  FFMA R12, R0, R13, R12 ;  /* 0x0000000d000c7223 */ /* 0x000fe2000000000c */
[----:B0-----:R-:W-:Y:S05]  /*0450*/  @!P0 BRA `(.L_x_135) ;  /* 0x0000004000008947 */ /* 0x001fea0003800000 */
[----:B------:R-:W-:Y:S01]  /*0460*/  IMAD.MOV.U32 R0, RZ, RZ, R14 ;  /* 0x000000ffff007224 */ /* 0x000fe200078e000e */
[----:B------:R-:W-:Y:S02]  /*0470*/  MOV R14, 0x490 ;  /* 0x00000490000e7802 */ /* 0x000fe40000000f00 */
[----:B-----5:R-:W-:Y:S05]  /*0480*/  CALL.REL.NOINC `($__internal_13_$__cuda_sm3x_div_rn_noftz_f32_slowpath) ;  /* 0x000002c000007944 */ /* 0x020fea0003c00000 */
[----:B0-----:R-:W-:Y:S02]  /*0490*/  IMAD.MOV.U32 R12, RZ, RZ, R0 ;  /* 0x000000ffff0c7224 */ /* 0x001fe400078e0000 */
.L_x_135:
[----:B------:R-:W-:Y:S05]  /*04a0*/  BSYNC B0 ;  /* 0x0000000000007941 */ /* 0x000fea0003800000 */
.L_x_134:
        /* <DEDUP_REMOVED lines=14> */
.L_x_137:
[----:B------:R-:W-:Y:S05]  /*0590*/  BSYNC B0 ;  /* 0x0000000000007941 */ /* 0x000fea0003800000 */
.L_x_136:
[----:B------:R-:W-:Y:S02]  /*05a0*/  IMAD R3, R10, c[0x0][0x248], RZ ;  /* 0x000092000a037a24 */ /* 0x000fe400078e02ff */
[----:B------:R-:W-:Y:S02]  /*05b0*/  IMAD.MOV.U32 R5, RZ, RZ, c[0x0][0x248] ;  /* 0x00009200ff057624 */ /* 0x000fe400078e00ff */
[C---:B------:R-:W-:Y:S02]  /*05c0*/  IMAD R3, R2.reuse, UR10, R3 ;  /* 0x0000000a02037c24 */ /* 0x040fe4000f8e0203 */
[----:B------:R-:W-:-:S04]  /*05d0*/  IMAD.WIDE.U32 R4, R2, R5, c[0x0][0x228] ;  /* 0x00008a0002047625 */ /* 0x000fc800078e0005 */
[----:B------:R-:W-:Y:S01]  /*05e0*/  IMAD.IADD R5, R5, 0x1, R3 ;  /* 0x0000000105057824 */ /* 0x000fe200078e0203 */
[----:B------:R-:W-:-:S04]  /*05f0*/  IADD3 R14, P0, R4, c[0x0][0x24c], RZ ;  /* 0x00009300040e7a10 */ /* 0x000fc80007f1e0ff */
[----:B------:R-:W-:Y:S01]  /*0600*/  IADD3.X R15, R5, UR11, RZ, P0, !PT ;  /* 0x0000000b050f7c10 */ /* 0x000fe200087fe4ff */
[----:B-----5:R0:W-:Y:S01]  /*0610*/  STG.E [R4.64], R8 ;  /* 0x0000000804007986 */ /* 0x0201e2000c10190c */
[----:B------:R-:W-:-:S03]  /*0620*/  IADD3 R16, P0, R14, c[0x0][0x24c], RZ ;  /* 0x000093000e107a10 */ /* 0x000fc60007f1e0ff */
[----:B------:R0:W-:Y:S01]  /*0630*/  STG.E [R14.64], R6 ;  /* 0x000000060e007986 */ /* 0x0001e2000c10190c */
[----:B------:R-:W-:Y:S02]  /*0640*/  IADD3.X R17, R15, UR11, RZ, P0, !PT ;  /* 0x0000000b0f117c10 */ /* 0x000fe400087fe4ff */
        /* <DEDUP_REMOVED lines=16> */
        .weak           $__internal_13_$__cuda_sm3x_div_rn_noftz_f32_slowpath
        .type           $__internal_13_$__cuda_sm3x_div_rn_noftz_f32_slowpath,@function
        .size           $__internal_13_$__cuda_sm3x_div_rn_noftz_f32_slowpath,(.L_x_271 - $__internal_13_$__cuda_sm3x_div_rn_noftz_f32_slowpath)
$__internal_13_$__cuda_sm3x_div_rn_noftz_f32_slowpath:
[--C-:B------:R-:W-:Y:S01]  /*0750*/  SHF.R.U32.HI R15, RZ, 0x17, R3.reuse ;  /* 0x00000017ff0f7819 */ /* 0x100fe20000011603 */
[----:B------:R-:W-:Y:S01]  /*0760*/  BSSY B1, `(.L_x_139) ;  /* 0x0000063000017945 */ /* 0x000fe20003800000 */
[----:B------:R-:W-:Y:S02]  /*0770*/  SHF.R.U32.HI R13, RZ, 0x17, R0 ;  /* 0x00000017ff0d7819 */ /* 0x000fe40000011600 */
[----:B------:R-:W-:Y:S02]  /*0780*/  LOP3.LUT R20, R15, 0xff, RZ, 0xc0, !PT ;  /* 0x000000ff0f147812 */ /* 0x000fe400078ec0ff */
[----:B------:R-:W-:Y:S01]  /*0790*/  LOP3.LUT R18, R13, 0xff, RZ, 0xc0, !PT ;  /* 0x000000ff0d127812 */ /* 0x000fe200078ec0ff */
[----:B------:R-:W-:Y:S01]  /*07a0*/  IMAD.MOV.U32 R13, RZ, RZ, R3 ;  /* 0x000000ffff0d7224 */ /* 0x000fe200078e0003 */
[----:B------:R-:W-:Y:S02]  /*07b0*/  IADD3 R17, R20, -0x1, RZ ;  /* 0xffffffff14117810 */ /* 0x000fe40007ffe0ff */
[----:B------:R-:W-:-:S02]  /*07c0*/  IADD3 R16, R18, -0x1, RZ ;  /* 0xffffffff12107810 */ /* 0x000fc40007ffe0ff */
[----:B------:R-:W-:-:S04]  /*07d0*/  ISETP.GT.U32.AND P0, PT, R17, 0xfd, PT ;  /* 0x000000fd1100780c */ /* 0x000fc80003f04070 */
[----:B------:R-:W-:-:S13]  /*07e0*/  ISETP.GT.U32.OR P0, PT, R16, 0xfd, P0 ;  /* 0x000000fd1000780c */ /* 0x000fda0000704470 */
[----:B------:R-:W-:Y:S01]  /*07f0*/  @!P0 IMAD.MOV.U32 R15, RZ, RZ, RZ ;  /* 0x000000ffff0f8224 */ /* 0x000fe200078e00ff */
[----:B------:R-:W-:Y:S05]  /*0800*/  @!P0 BRA `(.L_x_140) ;  /* 0x0000017000008947 */ /* 0x000fea0003800000 */
        /* <DEDUP_REMOVED lines=23> */
.L_x_140:
[----:B------:R-:W-:Y:S01]  /*0980*/  LEA R16, R20, 0xc0800000, 0x17 ;  /* 0xc080000014107811 */ /* 0x000fe200078eb8ff */
[----:B------:R-:W-:Y:S04]  /*0990*/  BSSY B2, `(.L_x_145) ;  /* 0x0000036000027945 */ /* 0x000fe80003800000 */
[----:B------:R-:W-:Y:S01]  /*09a0*/  IMAD.IADD R16, R13, 0x1, -R16 ;  /* 0x000000010d107824 */ /* 0x000fe200078e0a10 */
[----:B------:R-:W-:-:S03]  /*09b0*/  IADD3 R13, R18, -0x7f, RZ ;  /* 0xffffff81120d7810 */ /* 0x000fc60007ffe0ff */
[----:B------:R0:W1:Y:S01]  /*09c0*/  MUFU.RCP R17, R16 ;  /* 0x0000001000117308 */ /* 0x0000620000001000 */
[----:B------:R-:W-:Y:S01]  /*09d0*/  FADD.FTZ R19, -R16, -RZ ;  /* 0x800000ff10137221 */ /* 0x000fe20000010100 */
[C---:B------:R-:W-:Y:S01]  /*09e0*/  IMAD R0, R13.reuse, -0x800000, R0 ;  /* 0xff8000000d007824 */ /* 0x040fe200078e0200 */
[----:B0-----:R-:W-:-:S05]  /*09f0*/  IADD3 R16, R13, 0x7f, -R20 ;  /* 0x0000007f0d107810 */ /* 0x001fca0007ffe814 */
[----:B------:R-:W-:Y:S01]  /*0a00*/  IMAD.IADD R16, R16, 0x1, R15 ;  /* 0x0000000110107824 */ /* 0x000fe200078e020f */
[----:B-1----:R-:W-:-:S04]  /*0a10*/  FFMA R18, R17, R19, 1 ;  /* 0x3f80000011127423 */ /* 0x002fc80000000013 */
        /* <DEDUP_REMOVED lines=20> */
[CCC-:B------:R-:W-:Y:S01]  /*0b60*/  FFMA.RM R16, R22.reuse, R18.reuse, R17.reuse ;  /* 0x0000001216107223 */ /* 0x1c0fe20000004011 */
[C---:B------:R-:W-:Y:S02]  /*0b70*/  ISETP.NE.AND P2, PT, R19.reuse, RZ, PT ;  /* 0x000000ff1300720c */ /* 0x040fe40003f45270 */
[----:B------:R-:W-:Y:S02]  /*0b80*/  ISETP.NE.AND P1, PT, R19, RZ, PT ;  /* 0x000000ff1300720c */ /* 0x000fe40003f25270 */
[----:B------:R-:W-:Y:S01]  /*0b90*/  LOP3.LUT R15, R13, 0x7fffff, RZ, 0xc0, !PT ;  /* 0x007fffff0d0f7812 */ /* 0x000fe200078ec0ff */
[----:B------:R-:W-:Y:S01]  /*0ba0*/  FFMA.RP R13, R22, R18, R17 ;  /* 0x00000012160d7223 */ /* 0x000fe20000008011 */
[----:B------:R-:W-:Y:S01]  /*0bb0*/  IADD3 R18, R19, 0x20, RZ ;  /* 0x0000002013127810 */ /* 0x000fe20007ffe0ff */
[----:B------:R-:W-:Y:S01]  /*0bc0*/  IMAD.MOV R17, RZ, RZ, -R19 ;  /* 0x000000ffff117224 */ /* 0x000fe200078e0a13 */
        /* <DEDUP_REMOVED lines=14> */
.L_x_147:
[----:B------:R-:W-:-:S04]  /*0cb0*/  LOP3.LUT R0, R0, 0x80000000, RZ, 0xc0, !PT ;  /* 0x8000000000007812 */ /* 0x000fc800078ec0ff */
[----:B------:R-:W-:Y:S01]  /*0cc0*/  LOP3.LUT R0, R0, 0x7f800000, RZ, 0xfc, !PT ;  /* 0x7f80000000007812 */ /* 0x000fe200078efcff */
[----:B------:R-:W-:Y:S05]  /*0cd0*/  BRA `(.L_x_148) ;  /* 0x0000001000007947 */ /* 0x000fea0003800000 */
.L_x_146:
[----:B------:R-:W-:Y:S02]  /*0ce0*/  IMAD R0, R16, 0x800000, R0 ;  /* 0x0080000010007824 */ /* 0x000fe400078e0200 */
.L_x_148:
[----:B------:R-:W-:Y:S05]  /*0cf0*/  BSYNC B2 ;  /* 0x0000000000027941 */ /* 0x000fea0003800000 */
.L_x_145:
[----:B------:R-:W-:Y:S05]  /*0d00*/  BRA `(.L_x_149) ;  /* 0x0000008000007947 */ /* 0x000fea0003800000 */
.L_x_144:
[----:B------:R-:W-:-:S04]  /*0d10*/  LOP3.LUT R0, R13, 0x80000000, R0, 0x48, !PT ;  /* 0x800000000d007812 */ /* 0x000fc800078e4800 */
[----:B------:R-:W-:Y:S01]  /*0d20*/  LOP3.LUT R0, R0, 0x7f800000, RZ, 0xfc, !PT ;  /* 0x7f80000000007812 */ /* 0x000fe200078efcff */
[----:B------:R-:W-:Y:S05]  /*0d30*/  BRA `(.L_x_149) ;  /* 0x0000005000007947 */ /* 0x000fea0003800000 */
.L_x_143:
[----:B------:R-:W-:Y:S01]  /*0d40*/  LOP3.LUT R0, R13, 0x80000000, R0, 0x48, !PT ;  /* 0x800000000d007812 */ /* 0x000fe200078e4800 */
[----:B------:R-:W-:Y:S05]  /*0d50*/  BRA `(.L_x_149) ;  /* 0x0000003000007947 */ /* 0x000fea0003800000 */
.L_x_142:
[----:B------:R-:W0:Y:S01]  /*0d60*/  MUFU.RSQ R0, -QNAN ;  /* 0xffc0000000007908 */ /* 0x000e220000001400 */
[----:B------:R-:W-:Y:S05]  /*0d70*/  BRA `(.L_x_149) ;  /* 0x0000001000007947 */ /* 0x000fea0003800000 */
.L_x_141:
[----:B------:R-:W-:Y:S02]  /*0d80*/  FADD.FTZ R0, R0, R3 ;  /* 0x0000000300007221 */ /* 0x000fe40000010000 */
.L_x_149:
[----:B------:R-:W-:Y:S05]  /*0d90*/  BSYNC B1 ;  /* 0x0000000000017941 */ /* 0x000fea0003800000 */
.L_x_139:
[----:B------:R-:W-:-:S04]  /*0da0*/  IMAD.MOV.U32 R15, RZ, RZ, 0x0 ;  /* 0x00000000ff0f7424 */ /* 0x000fc800078e00ff */
[----:B------:R-:W-:Y:S05]  /*0db0*/  RET.REL.NODEC R14 `(assemble_gfx_vertices_cuda_kernel_forward) ;  /* 0xfffff2400e007950 */ /* 0x000fea0003c3ffff */
.L_x_150:
        /* <DEDUP_REMOVED lines=12> */
.L_x_271:


//--------------------- .text.compute_average_normals_cuda_kernel_backward --------------------------
	.section	.text.compute_average_normals_cuda_kernel_backward,"ax",@progbits
	.sectioninfo	@"SHI_REGISTERS=8"
	.align	128
        .global         compute_average_normals_cuda_kernel_backward
        .type           compute_average_normals_cuda_kernel_backward,@function
        .size           compute_average_normals_cuda_kernel_backward,(.L_x_290 - compute_average_normals_cuda_kernel_backward)
        .other          compute_average_normals_cuda_kernel_backward,@"STO_CUDA_ENTRY STV_DEFAULT"
compute_average_normals_cuda_kernel_backward:
.text.compute_average_normals_cuda_kernel_backward:
        /* <DEDUP_REMOVED lines=9> */
.L_x_151:
        /* <DEDUP_REMOVED lines=15> */
.L_x_290:


//--------------------- .text.compute_average_normals_cuda_kernel_forward --------------------------
	.section	.text.compute_average_normals_cuda_kernel_forward,"ax",@progbits
	.sectioninfo	@"SHI_REGISTERS=38"
	.align	128
        .global         compute_average_normals_cuda_kernel_forward
        .type           compute_average_normals_cuda_kernel_forward,@function
        .size           compute_average_normals_cuda_kernel_forward,(.L_x_273 - compute_average_normals_cuda_kernel_forward)
        .other          compute_average_normals_cuda_kernel_forward,@"STO_CUDA_ENTRY STV_DEFAULT"
compute_average_normals_cuda_kernel_forward:
.text.compute_average_normals_cuda_kernel_forward:
[----:B------:R-:W-:Y:S02]  /*0000*/  MOV R1, c[0x0][0x28] ;  /* 0x00000a0000017a02 */ /* 0x000fe40000000f00 */
        /* <DEDUP_REMOVED lines=8> */
[----:B------:R-:W-:Y:S01]  /*0090*/  MOV R6, R4 ;  /* 0x0000000400067202 */ /* 0x000fe20000000f00 */
        /* <DEDUP_REMOVED lines=14> */
.L_x_162:
[----:B------:R-:W-:Y:S01]  /*0180*/  SHF.R.S32.HI R0, RZ, 0x1f, R6 ;  /* 0x0000001fff007819 */ /* 0x000fe20000011406 */
[----:B0-----:R-:W-:-:S04]  /*0190*/  IMAD.MOV.U32 R3, RZ, RZ, c[0x0][0x1a0] ;  /* 0x00006800ff037624 */ /* 0x001fc800078e00ff */
[----:B------:R-:W-:Y:S02]  /*01a0*/  IMAD R7, R0, c[0x0][0x1a0], RZ ;  /* 0x0000680000077a24 */ /* 0x000fe400078e02ff */
[----:B------:R-:W-:-:S04]  /*01b0*/  IMAD.WIDE.U32 R2, R6, R3, c[0x0][0x180] ;  /* 0x0000600006027625 */ /* 0x000fc800078e0003 */
[----:B------:R-:W-:Y:S01]  /*01c0*/  IMAD R7, R6, UR5, R7 ;  /* 0x0000000506077c24 */ /* 0x000fe2000f8e0207 */
[----:B------:R-:W-:-:S04]  /*01d0*/  IADD3 R8, P0, R2, c[0x0][0x1a4], RZ ;  /* 0x0000690002087a10 */ /* 0x000fc80007f1e0ff */
[----:B------:R-:W-:Y:S02]  /*01e0*/  IADD3 R3, R3, R7, RZ ;  /* 0x0000000703037210 */ /* 0x000fe40007ffe0ff */
[----:B------:R-:W-:Y:S02]  /*01f0*/  IADD3 R16, P1, R8, c[0x0][0x1a4], RZ ;  /* 0x0000690008107a10 */ /* 0x000fe40007f3e0ff */
[----:B------:R-:W-:Y:S01]  /*0200*/  IADD3.X R9, R3, UR8, RZ, P0, !PT ;  /* 0x0000000803097c10 */ /* 0x000fe200087fe4ff */
[----:B------:R-:W2:Y:S03]  /*0210*/  LDG.E R10, [R2.64] ;  /* 0x0000000c020a7981 */ /* 0x000ea6000c1e1900 */
[----:B------:R-:W-:Y:S01]  /*0220*/  IADD3.X R17, R9, UR8, RZ, P1, !PT ;  /* 0x0000000809117c10 */ /* 0x000fe20008ffe4ff */
[----:B------:R-:W3:Y:S04]  /*0230*/  LDG.E R8, [R8.64] ;  /* 0x0000000c08087981 */ /* 0x000ee8000c1e1900 */
[----:B------:R-:W4:Y:S01]  /*0240*/  LDG.E R7, [R16.64] ;  /* 0x0000000c10077981 */ /* 0x000f22000c1e1900 */
[----:B------:R-:W-:Y:S01]  /*0250*/  IMAD.MOV.U32 R21, RZ, RZ, c[0x0][0x1d8] ;  /* 0x00007600ff157624 */ /* 0x000fe200078e00ff */
[----:B--2---:R-:W-:-:S03]  /*0260*/  SHF.R.S32.HI R14, RZ, 0x1f, R10 ;  /* 0x0000001fff0e7819 */ /* 0x004fc6000001140a */
[----:B------:R-:W-:Y:S01]  /*0270*/  IMAD.WIDE.U32 R18, R10, R21, c[0x0][0x1b8] ;  /* 0x00006e000a127625 */ /* 0x000fe200078e0015 */
[----:B---3--:R-:W-:-:S03]  /*0280*/  SHF.R.S32.HI R13, RZ, 0x1f, R8 ;  /* 0x0000001fff0d7819 */ /* 0x008fc60000011408 */
[----:B------:R-:W-:Y:S02]  /*0290*/  IMAD R11, R14, c[0x0][0x1d8], RZ ;  /* 0x000076000e0b7a24 */ /* 0x000fe400078e02ff */
[----:B------:R-:W-:Y:S01]  /*02a0*/  IMAD.WIDE.U32 R2, R8, R21, c[0x0][0x1b8] ;  /* 0x00006e0008027625 */ /* 0x000fe200078e0015 */
[----:B----4-:R-:W-:-:S03]  /*02b0*/  SHF.R.S32.HI R12, RZ, 0x1f, R7 ;  /* 0x0000001fff0c7819 */ /* 0x010fc60000011407 */
[----:B------:R-:W-:Y:S02]  /*02c0*/  IMAD R15, R13, c[0x0][0x1d8], RZ ;  /* 0x000076000d0f7a24 */ /* 0x000fe400078e02ff */
[----:B------:R-:W-:Y:S02]  /*02d0*/  IMAD R0, R12, c[0x0][0x1d8], RZ ;  /* 0x000076000c007a24 */ /* 0x000fe400078e02ff */
[----:B------:R-:W-:Y:S02]  /*02e0*/  IMAD R11, R10, UR9, R11 ;  /* 0x000000090a0b7c24 */ /* 0x000fe4000f8e020b */
[----:B------:R-:W-:-:S03]  /*02f0*/  IMAD.WIDE.U32 R16, R7, R21, c[0x0][0x1b8] ;  /* 0x00006e0007107625 */ /* 0x000fc600078e0015 */
[----:B------:R-:W-:Y:S01]  /*0300*/  IADD3 R19, R19, R11, RZ ;  /* 0x0000000b13137210 */ /* 0x000fe20007ffe0ff */
[----:B------:R-:W-:Y:S02]  /*0310*/  IMAD R9, R7, UR9, R0 ;  /* 0x0000000907097c24 */ /* 0x000fe4000f8e0200 */
[----:B------:R-:W-:Y:S02]  /*0320*/  IMAD R15, R8, UR9, R15 ;  /* 0x00000009080f7c24 */ /* 0x000fe4000f8e020f */
[----:B------:R-:W2:Y:S01]  /*0330*/  LDG.E R22, [R18.64+0x8] ;  /* 0x0000080c12167981 */ /* 0x000ea2000c1e1900 */
[----:B------:R-:W-:Y:S01]  /*0340*/  IADD3 R17, R17, R9, RZ ;  /* 0x0000000911117210 */ /* 0x000fe20007ffe0ff */
[----:B------:R-:W-:Y:S02]  /*0350*/  IMAD.IADD R3, R3, 0x1, R15 ;  /* 0x0000000103037824 */ /* 0x000fe400078e020f */
[----:B------:R-:W3:Y:S04]  /*0360*/  LDG.E R9, [R18.64] ;  /* 0x0000000c12097981 */ /* 0x000ee8000c1e1900 */
[----:B------:R-:W3:Y:S04]  /*0370*/  LDG.E R0, [R2.64] ;  /* 0x0000000c02007981 */ /* 0x000ee8000c1e1900 */
[----:B------:R-:W2:Y:S04]  /*0380*/  LDG.E R23, [R16.64+0x8] ;  /* 0x0000080c10177981 */ /* 0x000ea8000c1e1900 */
[----:B------:R-:W4:Y:S04]  /*0390*/  LDG.E R20, [R18.64+0x4] ;  /* 0x0000040c12147981 */ /* 0x000f28000c1e1900 */
[----:B------:R-:W5:Y:S04]  /*03a0*/  LDG.E R15, [R2.64+0x8] ;  /* 0x0000080c020f7981 */ /* 0x000f68000c1e1900 */
[----:B------:R-:W4:Y:S04]  /*03b0*/  LDG.E R21, [R16.64+0x4] ;  /* 0x0000040c10157981 */ /* 0x000f28000c1e1900 */
[----:B------:R-:W4:Y:S04]  /*03c0*/  LDG.E R24, [R16.64] ;  /* 0x0000000c10187981 */ /* 0x000f28000c1e1900 */
[----:B------:R-:W4:Y:S01]  /*03d0*/  LDG.E R11, [R2.64+0x4] ;  /* 0x0000040c020b7981 */ /* 0x000f22000c1e1900 */
[----:B------:R-:W-:Y:S01]  /*03e0*/  YIELD ;  /* 0x0000000000007946 */ /* 0x000fe20003800000 */
[----:B------:R-:W-:Y:S01]  /*03f0*/  BSSY B0, `(.L_x_152) ;  /* 0x000001c000007945 */ /* 0x000fe20003800000 */
[----:B---3--:R-:W-:Y:S01]  /*0400*/  FADD R4, R0, -R9 ;  /* 0x8000000900047221 */ /* 0x008fe20000000000 */
[----:B--2---:R-:W-:-:S04]  /*0410*/  FADD R23, -R22, R23 ;  /* 0x0000001716177221 */ /* 0x004fc80000000100 */
[----:B------:R-:W-:Y:S01]  /*0420*/  FMUL R0, R4, R23 ;  /* 0x0000001704007220 */ /* 0x000fe20000400000 */
[----:B-----5:R-:W-:Y:S01]  /*0430*/  FADD R15, R15, -R22 ;  /* 0x800000160f0f7221 */ /* 0x020fe20000000000 */
[----:B----4-:R-:W-:Y:S01]  /*0440*/  FADD R21, -R20, R21 ;  /* 0x0000001514157221 */ /* 0x010fe20000000100 */
[----:B------:R-:W-:-:S03]  /*0450*/  FADD R24, -R9, R24 ;  /* 0x0000001809187221 */ /* 0x000fc60000000100 */
[----:B------:R-:W-:Y:S01]  /*0460*/  FMUL R18, R15, R21 ;  /* 0x000000150f127220 */ /* 0x000fe20000400000 */
[----:B------:R-:W-:Y:S01]  /*0470*/  FADD R11, R11, -R20 ;  /* 0x800000140b0b7221 */ /* 0x000fe20000000000 */
[----:B------:R-:W-:-:S03]  /*0480*/  FFMA R0, R15, R24, -R0 ;  /* 0x000000180f007223 */ /* 0x000fc60000000800 */
[C---:B------:R-:W-:Y:S01]  /*0490*/  FMUL R9, R11.reuse, R24 ;  /* 0x000000180b097220 */ /* 0x040fe20000400000 */
[----:B------:R-:W-:Y:S01]  /*04a0*/  FFMA R2, R11, R23, -R18 ;  /* 0x000000170b027223 */ /* 0x000fe20000000812 */
[----:B------:R-:W-:Y:S02]  /*04b0*/  FMUL R11, R0, R0 ;  /* 0x00000000000b7220 */ /* 0x000fe40000400000 */
[----:B------:R-:W-:Y:S02]  /*04c0*/  FFMA R3, R4, R21, -R9 ;  /* 0x0000001504037223 */ /* 0x000fe40000000809 */
[----:B------:R-:W-:-:S04]  /*04d0*/  FFMA R4, R2, R2, R11 ;  /* 0x0000000202047223 */ /* 0x000fc8000000000b */
[----:B------:R-:W-:-:S05]  /*04e0*/  FFMA R9, R3, R3, R4 ;  /* 0x0000000303097223 */ /* 0x000fca0000000004 */
[----:B------:R-:W-:Y:S01]  /*04f0*/  IADD3 R4, R9, -0xd000000, RZ ;  /* 0xf300000009047810 */ /* 0x000fe20007ffe0ff */
[----:B------:R0:W1:Y:S03]  /*0500*/  MUFU.RSQ R16, R9 ;  /* 0x0000000900107308 */ /* 0x0000660000001400 */
[----:B------:R-:W-:-:S13]  /*0510*/  ISETP.GT.U32.AND P0, PT, R4, 0x727fffff, PT ;  /* 0x727fffff0400780c */ /* 0x000fda0003f04070 */
[----:B------:R-:W-:Y:S05]  /*0520*/  @!P0 BRA `(.L_x_153) ;  /* 0x0000004000008947 */ /* 0x000fea0003800000 */
[----:B01----:R-:W-:Y:S02]  /*0530*/  MOV R19, 0x550 ;  /* 0x0000055000137802 */ /* 0x003fe40000000f00 */
[----:B------:R-:W-:Y:S05]  /*0540*/  CALL.REL.NOINC `($__internal_14_$__cuda_sm20_sqrt_rn_f32_slowpath) ;  /* 0x0000064000007944 */ /* 0x000fea0003c00000 */
[----:B------:R-:W-:Y:S01]  /*0550*/  IMAD.MOV.U32 R4, RZ, RZ, R9 ;  /* 0x000000ffff047224 */ /* 0x000fe200078e0009 */
[----:B------:R-:W-:Y:S05]  /*0560*/  BRA `(.L_x_154) ;  /* 0x0000004000007947 */ /* 0x000fea0003800000 */
.L_x_153:
[----:B01----:R-:W-:Y:S01]  /*0570*/  FMUL.FTZ R4, R9, R16 ;  /* 0x0000001009047220 */ /* 0x003fe20000410000 */
[----:B------:R-:W-:-:S03]  /*0580*/  FMUL.FTZ R11, R16, 0.5 ;  /* 0x3f000000100b7820 */ /* 0x000fc60000410000 */
[----:B------:R-:W-:-:S04]  /*0590*/  FFMA R9, -R4, R4, R9 ;  /* 0x0000000404097223 */ /* 0x000fc80000000109 */
[----:B------:R-:W-:Y:S02]  /*05a0*/  FFMA R4, R9, R11, R4 ;  /* 0x0000000b09047223 */ /* 0x000fe40000000004 */
.L_x_154:
[----:B------:R-:W-:Y:S05]  /*05b0*/  BSYNC B0 ;  /* 0x0000000000007941 */ /* 0x000fea0003800000 */
.L_x_152:
[----:B------:R-:W-:Y:S01]  /*05c0*/  FSETP.GT.AND P0, PT, R4, RZ, PT ;  /* 0x000000ff0400720b */ /* 0x000fe20003f04000 */
[----:B------:R-:W-:Y:S01]  /*05d0*/  BSSY B0, `(.L_x_155) ;  /* 0x000002e000007945 */ /* 0x000fe20003800000 */
[----:B------:R-:W-:Y:S01]  /*05e0*/  MOV R15, RZ ;  /* 0x000000ff000f7202 */ /* 0x000fe20000000f00 */
[----:B------:R-:W-:Y:S01]  /*05f0*/  IMAD.MOV.U32 R11, RZ, RZ, RZ ;  /* 0x000000ffff0b7224 */ /* 0x000fe200078e00ff */
[----:B------:R-:W-:-:S09]  /*0600*/  MOV R9, RZ ;  /* 0x000000ff00097202 */ /* 0x000fd20000000f00 */
[----:B------:R-:W-:Y:S05]  /*0610*/  @!P0 BRA `(.L_x_156) ;  /* 0x0000029000008947 */ /* 0x000fea0003800000 */
[----:B------:R-:W0:Y:S01]  /*0620*/  MUFU.RCP R9, R4 ;  /* 0x0000000400097308 */ /* 0x000e220000001000 */
[----:B------:R-:W-:Y:S07]  /*0630*/  BSSY B1, `(.L_x_157) ;  /* 0x000000b000017945 */ /* 0x000fee0003800000 */
[----:B------:R-:W1:Y:S01]  /*0640*/  FCHK P0, R3, R4 ;  /* 0x0000000403007302 */ /* 0x000e620000000000 */
[----:B0-----:R-:W-:-:S04]  /*0650*/  FFMA R16, R9, -R4, 1 ;  /* 0x3f80000009107423 */ /* 0x001fc80000000804 */
[----:B------:R-:W-:-:S04]  /*0660*/  FFMA R16, R9, R16, R9 ;  /* 0x0000001009107223 */ /* 0x000fc80000000009 */
[----:B------:R-:W-:-:S04]  /*0670*/  FFMA R9, R3, R16, RZ ;  /* 0x0000001003097223 */ /* 0x000fc800000000ff */
[----:B------:R-:W-:-:S04]  /*0680*/  FFMA R11, R9, -R4, R3 ;  /* 0x80000004090b7223 */ /* 0x000fc80000000003 */
[----:B------:R-:W-:Y:S01]  /*0690*/  FFMA R9, R16, R11, R9 ;  /* 0x0000000b10097223 */ /* 0x000fe20000000009 */
[----:B-1----:R-:W-:Y:S05]  /*06a0*/  @!P0 BRA `(.L_x_158) ;  /* 0x0000003000008947 */ /* 0x002fea0003800000 */
[----:B------:R-:W-:Y:S02]  /*06b0*/  MOV R16, 0x6d0 ;  /* 0x000006d000107802 */ /* 0x000fe40000000f00 */
[----:B------:R-:W-:Y:S05]  /*06c0*/  CALL.REL.NOINC `($__internal_15_$__cuda_sm3x_div_rn_noftz_f32_slowpath) ;  /* 0x0000062000007944 */ /* 0x000fea0003c00000 */
[----:B0-----:R-:W-:Y:S02]  /*06d0*/  IMAD.MOV.U32 R9, RZ, RZ, R3 ;  /* 0x000000ffff097224 */ /* 0x001fe400078e0003 */
.L_x_158:
[----:B------:R-:W-:Y:S05]  /*06e0*/  BSYNC B1 ;  /* 0x0000000000017941 */ /* 0x000fea0003800000 */
.L_x_157:
        /* <DEDUP_REMOVED lines=9> */
[----:B------:R-:W-:Y:S02]  /*0780*/  MOV R3, R0 ;  /* 0x0000000000037202 */ /* 0x000fe40000000f00 */
[----:B------:R-:W-:Y:S02]  /*0790*/  MOV R16, 0x7b0 ;  /* 0x000007b000107802 */ /* 0x000fe40000000f00 */
[----:B------:R-:W-:Y:S05]  /*07a0*/  CALL.REL.NOINC `($__internal_15_$__cuda_sm3x_div_rn_noftz_f32_slowpath) ;  /* 0x0000054000007944 */ /* 0x000fea0003c00000 */
[----:B0-----:R-:W-:Y:S02]  /*07b0*/  IMAD.MOV.U32 R11, RZ, RZ, R3 ;  /* 0x000000ffff0b7224 */ /* 0x001fe400078e0003 */
.L_x_160:
[----:B------:R-:W-:Y:S05]  /*07c0*/  BSYNC B1 ;  /* 0x0000000000017941 */ /* 0x000fea0003800000 */
.L_x_159:
        /* <DEDUP_REMOVED lines=13> */
.L_x_161:
[----:B------:R-:W-:Y:S05]  /*08a0*/  BSYNC B1 ;  /* 0x0000000000017941 */ /* 0x000fea0003800000 */
.L_x_156:
[----:B------:R-:W-:Y:S05]  /*08b0*/  BSYNC B0 ;  /* 0x0000000000007941 */ /* 0x000fea0003800000 */
.L_x_155:
[----:B------:R-:W-:Y:S01]  /*08c0*/  IMAD R3, R14, c[0x0][0x210], RZ ;  /* 0x000084000e037a24 */ /* 0x000fe200078e02ff */
[----:B------:R-:W-:Y:S01]  /*08d0*/  MOV R33, c[0x0][0x210] ;  /* 0x0000840000217a02 */ /* 0x000fe20000000f00 */
[----:B------:R-:W-:Y:S01]  /*08e0*/  IMAD R19, R13, c[0x0][0x210], RZ ;  /* 0x000084000d137a24 */ /* 0x000fe200078e02ff */
[----:B------:R-:W-:Y:S01]  /*08f0*/  MOV R35, c[0x0][0x248] ;  /* 0x0000920000237a02 */ /* 0x000fe20000000f00 */
[C---:B------:R-:W-:Y:S02]  /*0900*/  IMAD R17, R10.reuse, UR10, R3 ;  /* 0x0000000a0a117c24 */ /* 0x040fe4000f8e0203 */
[----:B------:R-:W-:-:S04]  /*0910*/  IMAD.WIDE.U32 R2, R10, R33, c[0x0][0x1f0] ;  /* 0x00007c000a027625 */ /* 0x000fc800078e0021 */
[----:B------:R-:W-:Y:S02]  /*0920*/  IMAD.IADD R3, R3, 0x1, R17 ;  /* 0x0000000103037824 */ /* 0x000fe400078e0211 */
[----:B------:R-:W-:Y:S01]  /*0930*/  IMAD R17, R14, c[0x0][0x248], RZ ;  /* 0x000092000e117a24 */ /* 0x000fe200078e02ff */
[----:B------:R-:W-:Y:S01]  /*0940*/  IADD3 R6, P0, R6, UR6, RZ ;  /* 0x0000000606067c10 */ /* 0x000fe2000ff1e0ff */
[----:B------:R-:W-:Y:S01]  /*0950*/  IMAD R0, R12, c[0x0][0x210], RZ ;  /* 0x000084000c007a24 */ /* 0x000fe200078e02ff */
[----:B------:R0:W-:Y:S01]  /*0960*/  RED.E.ADD.F32.FTZ.RN.STRONG.GPU [R2.64], R15 ;  /* 0x0000000f0200798e */ /* 0x0001e2000c10e78c */
[C---:B------:R-:W-:Y:S02]  /*0970*/  IMAD R23, R10.reuse, UR11, R17 ;  /* 0x0000000b0a177c24 */ /* 0x040fe4000f8e0211 */
[----:B------:R-:W-:Y:S01]  /*0980*/  IMAD.WIDE.U32 R16, R10, R35, c[0x0][0x228] ;  /* 0x00008a000a107625 */ /* 0x000fe200078e0023 */
[----:B------:R-:W-:Y:S01]  /*0990*/  IADD3.X R5, R5, UR4, RZ, P0, !PT ;  /* 0x0000000405057c10 */ /* 0x000fe200087fe4ff */
[----:B------:R0:W-:Y:S02]  /*09a0*/  RED.E.ADD.F32.FTZ.RN.STRONG.GPU [R2.64+0x4], R11 ;  /* 0x0000040b0200798e */ /* 0x0001e4000c10e78c */
[----:B------:R-:W-:-:S02]  /*09b0*/  IMAD R13, R13, c[0x0][0x248], RZ ;  /* 0x000092000d0d7a24 */ /* 0x000fc400078e02ff */
[----:B------:R-:W-:Y:S01]  /*09c0*/  IMAD R12, R12, c[0x0][0x248], RZ ;  /* 0x000092000c0c7a24 */ /* 0x000fe200078e02ff */
[----:B------:R-:W-:Y:S01]  /*09d0*/  ISETP.GE.U32.AND P0, PT, R6, c[0x0][0x178], PT ;  /* 0x00005e0006007a0c */ /* 0x000fe20003f06070 */
[C---:B------:R-:W-:Y:S01]  /*09e0*/  IMAD R25, R8.reuse, UR10, R19 ;  /* 0x0000000a08197c24 */ /* 0x040fe2000f8e0213 */
[----:B------:R-:W-:Y:S01]  /*09f0*/  IADD3 R17, R17, R23, RZ ;  /* 0x0000001711117210 */ /* 0x000fe20007ffe0ff */
[C---:B------:R-:W-:Y:S01]  /*0a00*/  IMAD.WIDE.U32 R18, R8.reuse, R33, c[0x0][0x1f0] ;  /* 0x00007c0008127625 */ /* 0x040fe200078e0021 */
[----:B------:R-:W-:Y:S01]  /*0a10*/  ISETP.GE.U32.AND.EX P0, PT, R5, c[0x0][0x17c], PT, P0 ;  /* 0x00005f0005007a0c */ /* 0x000fe20003f06100 */
[----:B------:R0:W-:Y:S02]  /*0a20*/  RED.E.ADD.F32.FTZ.RN.STRONG.GPU [R2.64+0x8], R9 ;  /* 0x000008090200798e */ /* 0x0001e4000c10e78c */
[----:B------:R-:W-:Y:S02]  /*0a30*/  IMAD R27, R8, UR11, R13 ;  /* 0x0000000b081b7c24 */ /* 0x000fe4000f8e020d */
[----:B------:R-:W-:-:S02]  /*0a40*/  IMAD R31, R7, UR11, R12 ;  /* 0x0000000b071f7c24 */ /* 0x000fc4000f8e020c */
[----:B------:R-:W-:Y:S02]  /*0a50*/  IMAD R29, R7, UR10, R0 ;  /* 0x0000000a071d7c24 */ /* 0x000fe4000f8e0200 */
[----:B------:R-:W-:-:S04]  /*0a60*/  IMAD.WIDE.U32 R20, R8, R35, c[0x0][0x228] ;  /* 0x00008a0008147625 */ /* 0x000fc800078e0023 */
[----:B------:R-:W-:Y:S01]  /*0a70*/  IMAD.WIDE.U32 R12, R7, R33, c[0x0][0x1f0] ;  /* 0x00007c00070c7625 */ /* 0x000fe200078e0021 */
[----:B------:R-:W-:-:S03]  /*0a80*/  IADD3 R21, R21, R27, RZ ;  /* 0x0000001b15157210 */ /* 0x000fc60007ffe0ff */
[----:B------:R-:W-:Y:S01]  /*0a90*/  IMAD.WIDE.U32 R22, R7, R35, c[0x0][0x228] ;  /* 0x00008a0007167625 */ /* 0x000fe200078e0023 */
[----:B------:R-:W-:Y:S02]  /*0aa0*/  MOV R7, 0x1 ;  /* 0x0000000100077802 */ /* 0x000fe40000000f00 */
[----:B------:R-:W-:Y:S01]  /*0ab0*/  IADD3 R13, R13, R29, RZ ;  /* 0x0000001d0d0d7210 */ /* 0x000fe20007ffe0ff */
[----:B------:R-:W-:Y:S02]  /*0ac0*/  IMAD.IADD R19, R19, 0x1, R25 ;  /* 0x0000000113137824 */ /* 0x000fe400078e0219 */
[----:B------:R0:W-:Y:S01]  /*0ad0*/  RED.E.ADD.STRONG.GPU [R16.64], R7 ;  /* 0x000000071000798e */ /* 0x0001e2000c10e18c */
[----:B------:R-:W-:-:S03]  /*0ae0*/  IMAD.IADD R23, R23, 0x1, R31 ;  /* 0x0000000117177824 */ /* 0x000fc600078e021f */
[----:B------:R0:W-:Y:S04]  /*0af0*/  RED.E.ADD.F32.FTZ.RN.STRONG.GPU [R18.64], R15 ;  /* 0x0000000f1200798e */ /* 0x0001e8000c10e78c */
[----:B------:R0:W-:Y:S04]  /*0b00*/  RED.E.ADD.F32.FTZ.RN.STRONG.GPU [R18.64+0x4], R11 ;  /* 0x0000040b1200798e */ /* 0x0001e8000c10e78c */
[----:B------:R0:W-:Y:S04]  /*0b10*/  RED.E.ADD.F32.FTZ.RN.STRONG.GPU [R18.64+0x8], R9 ;  /* 0x000008091200798e */ /* 0x0001e8000c10e78c */
[----:B------:R0:W-:Y:S04]  /*0b20*/  RED.E.ADD.STRONG.GPU [R20.64], R7 ;  /* 0x000000071400798e */ /* 0x0001e8000c10e18c */
[----:B------:R0:W-:Y:S04]  /*0b30*/  RED.E.ADD.F32.FTZ.RN.STRONG.GPU [R12.64], R15 ;  /* 0x0000000f0c00798e */ /* 0x0001e8000c10e78c */
[----:B------:R0:W-:Y:S04]  /*0b40*/  RED.E.ADD.F32.FTZ.RN.STRONG.GPU [R12.64+0x4], R11 ;  /* 0x0000040b0c00798e */ /* 0x0001e8000c10e78c */
[----:B------:R0:W-:Y:S04]  /*0b50*/  RED.E.ADD.F32.FTZ.RN.STRONG.GPU [R12.64+0x8], R9 ;  /* 0x000008090c00798e */ /* 0x0001e8000c10e78c */
[----:B------:R0:W-:Y:S01]  /*0b60*/  RED.E.ADD.STRONG.GPU [R22.64], R7 ;  /* 0x000000071600798e */ /* 0x0001e2000c10e18c */
[----:B------:R-:W-:Y:S05]  /*0b70*/  @!P0 BRA `(.L_x_162) ;  /* 0xfffff60000008947 */ /* 0x000fea000383ffff */
[----:B------:R-:W-:Y:S05]  /*0b80*/  EXIT ;  /* 0x000000000000794d */ /* 0x000fea0003800000 */
        .weak           $__internal_14_$__cuda_sm20_sqrt_rn_f32_slowpath
        .type           $__internal_14_$__cuda_sm20_sqrt_rn_f32_slowpath,@function
        .size           $__internal_14_$__cuda_sm20_sqrt_rn_f32_slowpath,($__internal_15_$__cuda_sm3x_div_rn_noftz_f32_slowpath - $__internal_14_$__cuda_sm20_sqrt_rn_f32_slowpath)
$__internal_14_$__cuda_sm20_sqrt_rn_f32_slowpath:
[----:B------:R-:W-:-:S13]  /*0b90*/  LOP3.LUT P0, RZ, R9, 0x7fffffff, RZ, 0xc0, !PT ;  /* 0x7fffffff09ff7812 */ /* 0x000fda000780c0ff */
[----:B------:R-:W-:Y:S05]  /*0ba0*/  @!P0 BRA `(.L_x_163) ;  /* 0x0000011000008947 */ /* 0x000fea0003800000 */
[----:B------:R-:W-:Y:S02]  /*0bb0*/  FSETP.GEU.FTZ.AND P0, PT, R9, RZ, PT ;  /* 0x000000ff0900720b */ /* 0x000fe40003f1e000 */
[----:B------:R-:W-:-:S11]  /*0bc0*/  MOV R4, R9 ;  /* 0x0000000900047202 */ /* 0x000fd60000000f00 */
[----:B------:R-:W-:Y:S01]  /*0bd0*/  @!P0 IMAD.MOV.U32 R9, RZ, RZ, 0x7fffffff ;  /* 0x7fffffffff098424 */ /* 0x000fe200078e00ff */
[----:B------:R-:W-:Y:S05]  /*0be0*/  @!P0 BRA `(.L_x_163) ;  /* 0x000000d000008947 */ /* 0x000fea0003800000 */
[----:B------:R-:W-:-:S13]  /*0bf0*/  FSETP.GTU.FTZ.AND P0, PT, |R4|, +INF , PT ;  /* 0x7f8000000400780b */ /* 0x000fda0003f1c200 */
[----:B------:R-:W-:Y:S01]  /*0c00*/  @P0 FADD.FTZ R9, R4, 1 ;  /* 0x3f80000004090421 */ /* 0x000fe20000010000 */
[----:B------:R-:W-:Y:S05]  /*0c10*/  @P0 BRA `(.L_x_163) ;  /* 0x000000a000000947 */ /* 0x000fea0003800000 */
[----:B------:R-:W-:-:S13]  /*0c20*/  FSETP.NEU.FTZ.AND P0, PT, |R4|, +INF , PT ;  /* 0x7f8000000400780b */ /* 0x000fda0003f1d200 */
[----:B------:R-:W-:-:S04]  /*0c30*/  @P0 FFMA R11, R4, 1.84467440737095516160e+19, RZ ;  /* 0x5f800000040b0823 */ /* 0x000fc800000000ff */
[----:B------:R-:W0:Y:S02]  /*0c40*/  @P0 MUFU.RSQ R16, R11 ;  /* 0x0000000b00100308 */ /* 0x000e240000001400 */
[----:B0-----:R-:W-:Y:S01]  /*0c50*/  @P0 FMUL.FTZ R18, R11, R16 ;  /* 0x000000100b120220 */ /* 0x001fe20000410000 */
[----:B------:R-:W-:-:S03]  /*0c60*/  @P0 FMUL.FTZ R16, R16, 0.5 ;  /* 0x3f00000010100820 */ /* 0x000fc60000410000 */
[----:B------:R-:W-:-:S04]  /*0c70*/  @P0 FADD.FTZ R9, -R18, -RZ ;  /* 0x800000ff12090221 */ /* 0x000fc80000010100 */
[----:B------:R-:W-:Y:S01]  /*0c80*/  @P0 FFMA R15, R18, R9, R11 ;  /* 0x00000009120f0223 */ /* 0x000fe2000000000b */
[----:B------:R-:W-:-:S03]  /*0c90*/  @!P0 MOV R9, R4 ;  /* 0x0000000400098202 */ /* 0x000fc60000000f00 */
[----:B------:R-:W-:-:S04]  /*0ca0*/  @P0 FFMA R15, R15, R16, R18 ;  /* 0x000000100f0f0223 */ /* 0x000fc80000000012 */
[----:B------:R-:W-:Y:S01]  /*0cb0*/  @P0 FMUL.FTZ R9, R15, 2.3283064365386962891e-10 ;  /* 0x2f8000000f090820 */ /* 0x000fe20000410000 */
.L_x_163:
[----:B------:R-:W-:Y:S01]  /*0cc0*/  MOV R16, R19 ;  /* 0x0000001300107202 */ /* 0x000fe20000000f00 */
[----:B------:R-:W-:-:S04]  /*0cd0*/  IMAD.MOV.U32 R17, RZ, RZ, 0x0 ;  /* 0x00000000ff117424 */ /* 0x000fc800078e00ff */
[----:B------:R-:W-:Y:S05]  /*0ce0*/  RET.REL.NODEC R16 `(compute_average_normals_cuda_kernel_forward) ;  /* 0xfffff31010007950 */ /* 0x000fea0003c3ffff */
        .weak           $__internal_15_$__cuda_sm3x_div_rn_noftz_f32_slowpath
        .type           $__internal_15_$__cuda_sm3x_div_rn_noftz_f32_slowpath,@function
        .size           $__internal_15_$__cuda_sm3x_div_rn_noftz_f32_slowpath,(.L_x_273 - $__internal_15_$__cuda_sm3x_div_rn_noftz_f32_slowpath)
$__internal_15_$__cuda_sm3x_div_rn_noftz_f32_slowpath:
[----:B------:R-:W-:Y:S01]  /*0cf0*/  SHF.R.U32.HI R17, RZ, 0x17, R4 ;  /* 0x00000017ff117819 */ /* 0x000fe20000011604 */
[----:B------:R-:W-:Y:S01]  /*0d00*/  BSSY B2, `(.L_x_164) ;  /* 0x0000063000027945 */ /* 0x000fe20003800000 */
[----:B------:R-:W-:Y:S02]  /*0d10*/  SHF.R.U32.HI R15, RZ, 0x17, R3 ;  /* 0x00000017ff0f7819 */ /* 0x000fe40000011603 */
[----:B------:R-:W-:Y:S02]  /*0d20*/  LOP3.LUT R23, R17, 0xff, RZ, 0xc0, !PT ;  /* 0x000000ff11177812 */ /* 0x000fe400078ec0ff */
[----:B------:R-:W-:Y:S02]  /*0d30*/  LOP3.LUT R21, R15, 0xff, RZ, 0xc0, !PT ;  /* 0x000000ff0f157812 */ /* 0x000fe400078ec0ff */
[----:B------:R-:W-:Y:S02]  /*0d40*/  IADD3 R19, R23, -0x1, RZ ;  /* 0xffffffff17137810 */ /* 0x000fe40007ffe0ff */
[----:B------:R-:W-:-:S02]  /*0d50*/  IADD3 R17, R21, -0x1, RZ ;  /* 0xffffffff15117810 */ /* 0x000fc40007ffe0ff */
[----:B------:R-:W-:Y:S02]  /*0d60*/  ISETP.GT.U32.AND P0, PT, R19, 0xfd, PT ;  /* 0x000000fd1300780c */ /* 0x000fe40003f04070 */
[----:B------:R-:W-:Y:S02]  /*0d70*/  MOV R18, R4 ;  /* 0x0000000400127202 */ /* 0x000fe40000000f00 */
[----:B------:R-:W-:-:S13]  /*0d80*/  ISETP.GT.U32.OR P0, PT, R17, 0xfd, P0 ;  /* 0x000000fd1100780c */ /* 0x000fda0000704470 */
[----:B------:R-:W-:Y:S01]  /*0d90*/  @!P0 MOV R15, RZ ;  /* 0x000000ff000f8202 */ /* 0x000fe20000000f00 */
        /* <DEDUP_REMOVED lines=24> */
.L_x_165:
[----:B------:R-:W-:Y:S01]  /*0f20*/  LEA R17, R23, 0xc0800000, 0x17 ;  /* 0xc080000017117811 */ /* 0x000fe200078eb8ff */
[----:B------:R-:W-:Y:S03]  /*0f30*/  BSSY B3, `(.L_x_170) ;  /* 0x0000036000037945 */ /* 0x000fe60003800000 */
[----:B------:R-:W-:Y:S02]  /*0f40*/  IADD3 R17, -R17, R18, RZ ;  /* 0x0000001211117210 */ /* 0x000fe40007ffe1ff */
[----:B------:R-:W-:-:S02]  /*0f50*/  IADD3 R18, R21, -0x7f, RZ ;  /* 0xffffff8115127810 */ /* 0x000fc40007ffe0ff */
[----:B------:R-:W0:Y:S01]  /*0f60*/  MUFU.RCP R19, R17 ;  /* 0x0000001100137308 */ /* 0x000e220000001000 */
[----:B------:R-:W-:Y:S02]  /*0f70*/  FADD.FTZ R20, -R17, -RZ ;  /* 0x800000ff11147221 */ /* 0x000fe40000010100 */
        /* <DEDUP_REMOVED lines=11> */
[----:B------:R-:W-:-:S04]  /*1030*/  LOP3.LUT R17, R17, 0xff, RZ, 0xc0, !PT ;  /* 0x000000ff11117812 */ /* 0x000fc800078ec0ff */
[----:B------:R-:W-:-:S04]  /*1040*/  IADD3 R21, R17, R18, RZ ;  /* 0x0000001211157210 */ /* 0x000fc80007ffe0ff */
        /* <DEDUP_REMOVED lines=16> */
[----:B------:R-:W-:Y:S02]  /*1150*/  IADD3 R20, R21, 0x20, RZ ;  /* 0x0000002015147810 */ /* 0x000fe40007ffe0ff */
[----:B------:R-:W-:-:S02]  /*1160*/  LOP3.LUT R17, R17, 0x800000, RZ, 0xfc, !PT ;  /* 0x0080000011117812 */ /* 0x000fc400078efcff */
[----:B------:R-:W-:Y:S02]  /*1170*/  IADD3 R19, -R21, RZ, RZ ;  /* 0x000000ff15137210 */ /* 0x000fe40007ffe1ff */
[----:B------:R-:W-:Y:S02]  /*1180*/  SHF.L.U32 R20, R17, R20, RZ ;  /* 0x0000001411147219 */ /* 0x000fe400000006ff */
[----:B------:R-:W-:Y:S02]  /*1190*/  FSETP.NEU.FTZ.AND P0, PT, R15, R18, PT ;  /* 0x000000120f00720b */ /* 0x000fe40003f1d000 */
[----:B------:R-:W-:Y:S02]  /*11a0*/  SEL R18, R19, RZ, P2 ;  /* 0x000000ff13127207 */ /* 0x000fe40001000000 */
[----:B------:R-:W-:Y:S02]  /*11b0*/  ISETP.NE.AND P1, PT, R20, RZ, P1 ;  /* 0x000000ff1400720c */ /* 0x000fe40000f25270 */
[----:B------:R-:W-:-:S02]  /*11c0*/  SHF.R.U32.HI R18, RZ, R18, R17 ;  /* 0x00000012ff127219 */ /* 0x000fc40000011611 */
[----:B------:R-:W-:Y:S02]  /*11d0*/  PLOP3.LUT P0, PT, P0, P1, PT, 0xa8, 0x0 ;  /* 0x000000000000781c */ /* 0x000fe40000703570 */
[----:B------:R-:W-:Y:S02]  /*11e0*/  SHF.R.U32.HI R20, RZ, 0x1, R18 ;  /* 0x00000001ff147819 */ /* 0x000fe40000011612 */
[----:B------:R-:W-:-:S04]  /*11f0*/  SEL R15, RZ, 0x1, !P0 ;  /* 0x00000001ff0f7807 */ /* 0x000fc80004000000 */
[----:B------:R-:W-:-:S04]  /*1200*/  LOP3.LUT R15, R15, 0x1, R20, 0xf8, !PT ;  /* 0x000000010f0f7812 */ /* 0x000fc800078ef814 */
[----:B------:R-:W-:-:S05]  /*1210*/  LOP3.LUT R15, R15, R18, RZ, 0xc0, !PT ;  /* 0x000000120f0f7212 */ /* 0x000fca00078ec0ff */
[----:B------:R-:W-:-:S05]  /*1220*/  IMAD.IADD R20, R20, 0x1, R15 ;  /* 0x0000000114147824 */ /* 0x000fca00078e020f */
[----:B------:R-:W-:Y:S01]  /*1230*/  LOP3.LUT R3, R20, R3, RZ, 0xfc, !PT ;  /* 0x0000000314037212 */ /* 0x000fe200078efcff */
[----:B------:R-:W-:Y:S05]  /*1240*/  BRA `(.L_x_173) ;  /* 0x0000004000007947 */ /* 0x000fea0003800000 */
.L_x_172:
[----:B------:R-:W-:-:S04]  /*1250*/  LOP3.LUT R3, R3, 0x80000000, RZ, 0xc0, !PT ;  /* 0x8000000003037812 */ /* 0x000fc800078ec0ff */
[----:B------:R-:W-:Y:S01]  /*1260*/  LOP3.LUT R3, R3, 0x7f800000, RZ, 0xfc, !PT ;  /* 0x7f80000003037812 */ /* 0x000fe200078efcff */
[----:B------:R-:W-:Y:S05]  /*1270*/  BRA `(.L_x_173) ;  /* 0x0000001000007947 */ /* 0x000fea0003800000 */
.L_x_171:
[----:B------:R-:W-:Y:S02]  /*1280*/  LEA R3, R18, R3, 0x17 ;  /* 0x0000000312037211 */ /* 0x000fe400078eb8ff */
.L_x_173:
[----:B------:R-:W-:Y:S05]  /*1290*/  BSYNC B3 ;  /* 0x0000000000037941 */ /* 0x000fea0003800000 */
.L_x_170:
[----:B------:R-:W-:Y:S05]  /*12a0*/  BRA `(.L_x_174) ;  /* 0x0000008000007947 */ /* 0x000fea0003800000 */
.L_x_169:
[----:B------:R-:W-:-:S04]  /*12b0*/  LOP3.LUT R3, R18, 0x80000000, R3, 0x48, !PT ;  /* 0x8000000012037812 */ /* 0x000fc800078e4803 */
[----:B------:R-:W-:Y:S01]  /*12c0*/  LOP3.LUT R3, R3, 0x7f800000, RZ, 0xfc, !PT ;  /* 0x7f80000003037812 */ /* 0x000fe200078efcff */
[----:B------:R-:W-:Y:S05]  /*12d0*/  BRA `(.L_x_174) ;  /* 0x0000005000007947 */ /* 0x000fea0003800000 */
.L_x_168:
[----:B------:R-:W-:Y:S01]  /*12e0*/  LOP3.LUT R3, R18, 0x80000000, R3, 0x48, !PT ;  /* 0x8000000012037812 */ /* 0x000fe200078e4803 */
[----:B------:R-:W-:Y:S05]  /*12f0*/  BRA `(.L_x_174) ;  /* 0x0000003000007947 */ /* 0x000fea0003800000 */
.L_x_167:
[----:B------:R-:W0:Y:S01]  /*1300*/  MUFU.RSQ R3, -QNAN ;  /* 0xffc0000000037908 */ /* 0x000e220000001400 */
[----:B------:R-:W-:Y:S05]  /*1310*/  BRA `(.L_x_174) ;  /* 0x0000001000007947 */ /* 0x000fea0003800000 */
.L_x_166:
[----:B------:R-:W-:Y:S02]  /*1320*/  FADD.FTZ R3, R3, R4 ;  /* 0x0000000403037221 */ /* 0x000fe40000010000 */
.L_x_174:
[----:B------:R-:W-:Y:S05]  /*1330*/  BSYNC B2 ;  /* 0x0000000000027941 */ /* 0x000fea0003800000 */
.L_x_164:
[----:B------:R-:W-:-:S04]  /*1340*/  MOV R17, 0x0 ;  /* 0x0000000000117802 */ /* 0x000fc80000000f00 */
[----:B------:R-:W-:Y:S05]  /*1350*/  RET.REL.NODEC R16 `(compute_average_normals_cuda_kernel_forward) ;  /* 0xffffeca010007950 */ /* 0x000fea0003c3ffff */
.L_x_175:
        /* <DEDUP_REMOVED lines=10> */
.L_x_273:


//--------------------- .text.compute_gfx_vertices_cuda_kernel_backward --------------------------
	.section	.text.compute_gfx_vertices_cuda_kernel_backward,"ax",@progbits
	.sectioninfo	@"SHI_REGISTERS=8"
	.align	128
        .global         compute_gfx_vertices_cuda_kernel_backward
        .type           compute_gfx_vertices_cuda_kernel_backward,@function
        .size           compute_gfx_vertices_cuda_kernel_backward,(.L_x_292 - compute_gfx_vertices_cuda_kernel_backward)
        .other          compute_gfx_vertices_cuda_kernel_backward,@"STO_CUDA_ENTRY STV_DEFAULT"
compute_gfx_vertices_cuda_kernel_backward:
.text.compute_gfx_vertices_cuda_kernel_backward:
        /* <DEDUP_REMOVED lines=9> */
.L_x_176:
        /* <DEDUP_REMOVED lines=15> */
.L_x_292:


//--------------------- .text.compute_gfx_vertices_cuda_kernel_forward --------------------------
	.section	.text.compute_gfx_vertices_cuda_kernel_forward,"ax",@progbits
	.sectioninfo	@"SHI_REGISTERS=36"
	.align	128
        .global         compute_gfx_vertices_cuda_kernel_forward
        .type           compute_gfx_vertices_cuda_kernel_forward,@function
        .size           compute_gfx_vertices_cuda_kernel_forward,(.L_x_275 - compute_gfx_vertices_cuda_kernel_forward)
        .other          compute_gfx_vertices_cuda_kernel_forward,@"STO_CUDA_ENTRY STV_DEFAULT"
compute_gfx_vertices_cuda_kernel_forward:
.text.compute_gfx_vertices_cuda_kernel_forward:
        /* <DEDUP_REMOVED lines=8> */
[----:B------:R-:W-:Y:S02]  /*0080*/  ULDC UR6, c[0x0][0x0] ;  /* 0x0000000000067ab9 */ /* 0x000fe40000000800 */
[----:B------:R-:W-:Y:S02]  /*0090*/  ULDC UR7, c[0x0][0xc] ;  /* 0x0000030000077ab9 */ /* 0x000fe40000000800 */
[----:B------:R-:W-:Y:S02]  /*00a0*/  ULDC.64 UR8, c[0x0][0x1a0] ;  /* 0x0000680000087ab9 */ /* 0x000fe40000000a00 */
[----:B------:R-:W-:Y:S02]  /*00b0*/  UIMAD.WIDE.U32 UR6, UR6, UR7, URZ ;  /* 0x00000007060672a5 */ /* 0x000fe4000f8e003f */
[----:B------:R-:W-:Y:S02]  /*00c0*/  USHF.R.S32.HI UR5, URZ, 0x1f, UR8 ;  /* 0x0000001f3f057899 */ /* 0x000fe40008011408 */
[----:B------:R-:W-:-:S02]  /*00d0*/  ULDC.64 UR10, c[0x0][0x210] ;  /* 0x00008400000a7ab9 */ /* 0x000fc40000000a00 */
[----:B------:R-:W-:Y:S02]  /*00e0*/  ULDC UR8, c[0x0][0x1d8] ;  /* 0x0000760000087ab9 */ /* 0x000fe40000000800 */
[----:B------:R-:W-:Y:S02]  /*00f0*/  UMOV UR4, URZ ;  /* 0x0000003f00047c82 */ /* 0x000fe40008000000 */
[----:B------:R-:W-:Y:S02]  /*0100*/  USHF.R.S32.HI UR9, URZ, 0x1f, UR9 ;  /* 0x0000001f3f097899 */ /* 0x000fe40008011409 */
[----:B------:R-:W-:Y:S02]  /*0110*/  USHF.R.S32.HI UR10, URZ, 0x1f, UR10 ;  /* 0x0000001f3f0a7899 */ /* 0x000fe4000801140a */
[----:B------:R-:W-:Y:S02]  /*0120*/  USHF.R.S32.HI UR11, URZ, 0x1f, UR11 ;  /* 0x0000001f3f0b7899 */ /* 0x000fe4000801140b */
[----:B------:R-:W-:-:S02]  /*0130*/  USHF.R.S32.HI UR8, URZ, 0x1f, UR8 ;  /* 0x0000001f3f087899 */ /* 0x000fc40008011408 */
[----:B------:R-:W-:Y:S02]  /*0140*/  UIADD3 UR4, UR7, UR4, URZ ;  /* 0x0000000407047290 */ /* 0x000fe4000fffe03f */
[----:B------:R-:W-:Y:S02]  /*0150*/  ULDC.64 UR12, c[0x0][0x118] ;  /* 0x00004600000c7ab9 */ /* 0x000fe40000000a00 */
.L_x_187:
[----:B------:R-:W-:Y:S01]  /*0160*/  SHF.R.S32.HI R0, RZ, 0x1f, R16 ;  /* 0x0000001fff007819 */ /* 0x000fe20000011410 */
[----:B-1----:R-:W-:-:S04]  /*0170*/  IMAD.MOV.U32 R3, RZ, RZ, c[0x0][0x1a0] ;  /* 0x00006800ff037624 */ /* 0x002fc800078e00ff */
[----:B------:R-:W-:Y:S02]  /*0180*/  IMAD R5, R0, c[0x0][0x1a0], RZ ;  /* 0x0000680000057a24 */ /* 0x000fe400078e02ff */
[----:B------:R-:W-:-:S04]  /*0190*/  IMAD.WIDE.U32 R2, R16, R3, c[0x0][0x180] ;  /* 0x0000600010027625 */ /* 0x000fc800078e0003 */
[----:B------:R-:W-:Y:S01]  /*01a0*/  IMAD R5, R16, UR5, R5 ;  /* 0x0000000510057c24 */ /* 0x000fe2000f8e0205 */
[----:B------:R-:W-:-:S03]  /*01b0*/  IADD3 R4, P0, R2, c[0x0][0x1a4], RZ ;  /* 0x0000690002047a10 */ /* 0x000fc60007f1e0ff */
[----:B------:R-:W-:-:S05]  /*01c0*/  IMAD.IADD R3, R3, 0x1, R5 ;  /* 0x0000000103037824 */ /* 0x000fca00078e0205 */
[----:B------:R-:W-:Y:S01]  /*01d0*/  IADD3.X R5, R3, UR9, RZ, P0, !PT ;  /* 0x0000000903057c10 */ /* 0x000fe200087fe4ff */
[----:B------:R-:W2:Y:S01]  /*01e0*/  LDG.E R2, [R2.64] ;  /* 0x0000000c02027981 */ /* 0x000ea2000c1e1900 */
[----:B------:R-:W-:-:S03]  /*01f0*/  IADD3 R6, P0, R4, c[0x0][0x1a4], RZ ;  /* 0x0000690004067a10 */ /* 0x000fc60007f1e0ff */
[----:B------:R-:W3:Y:S01]  /*0200*/  LDG.E R4, [R4.64] ;  /* 0x0000000c04047981 */ /* 0x000ee2000c1e1900 */
[----:B------:R-:W-:-:S05]  /*0210*/  IADD3.X R7, R5, UR9, RZ, P0, !PT ;  /* 0x0000000905077c10 */ /* 0x000fca00087fe4ff */
[----:B------:R-:W4:Y:S01]  /*0220*/  LDG.E R6, [R6.64] ;  /* 0x0000000c06067981 */ /* 0x000f22000c1e1900 */
[----:B------:R-:W-:Y:S01]  /*0230*/  IMAD.MOV.U32 R15, RZ, RZ, c[0x0][0x1d8] ;  /* 0x00007600ff0f7624 */ /* 0x000fe200078e00ff */
[----:B--2---:R-:W-:-:S05]  /*0240*/  SHF.R.S32.HI R0, RZ, 0x1f, R2 ;  /* 0x0000001fff007819 */ /* 0x004fca0000011402 */
[----:B------:R-:W-:Y:S01]  /*0250*/  IMAD R9, R0, c[0x0][0x1d8], RZ ;  /* 0x0000760000097a24 */ /* 0x000fe200078e02ff */
[----:B---3--:R-:W-:Y:S02]  /*0260*/  SHF.R.S32.HI R0, RZ, 0x1f, R4 ;  /* 0x0000001fff007819 */ /* 0x008fe40000011404 */
[----:B----4-:R-:W-:Y:S01]  /*0270*/  SHF.R.S32.HI R8, RZ, 0x1f, R6 ;  /* 0x0000001fff087819 */ /* 0x010fe20000011406 */
[C---:B------:R-:W-:Y:S02]  /*0280*/  IMAD R9, R2.reuse, UR8, R9 ;  /* 0x0000000802097c24 */ /* 0x040fe4000f8e0209 */
[----:B------:R-:W-:-:S04]  /*0290*/  IMAD.WIDE.U32 R2, R2, R15, c[0x0][0x1b8] ;  /* 0x00006e0002027625 */ /* 0x000fc800078e000f */
[----:B------:R-:W-:Y:S02]  /*02a0*/  IMAD R11, R0, c[0x0][0x1d8], RZ ;  /* 0x00007600000b7a24 */ /* 0x000fe400078e02ff */
[----:B------:R-:W-:Y:S02]  /*02b0*/  IMAD R13, R8, c[0x0][0x1d8], RZ ;  /* 0x00007600080d7a24 */ /* 0x000fe400078e02ff */
[----:B------:R-:W-:Y:S02]  /*02c0*/  IMAD.IADD R3, R3, 0x1, R9 ;  /* 0x0000000103037824 */ /* 0x000fe400078e0209 */
[C---:B------:R-:W-:Y:S02]  /*02d0*/  IMAD R5, R4.reuse, UR8, R11 ;  /* 0x0000000804057c24 */ /* 0x040fe4000f8e020b */
[-C--:B------:R-:W-:Y:S01]  /*02e0*/  IMAD.WIDE.U32 R8, R4, R15.reuse, c[0x0][0x1b8] ;  /* 0x00006e0004087625 */ /* 0x080fe200078e000f */
[----:B------:R0:W2:Y:S03]  /*02f0*/  LDG.E R0, [R2.64+0x8] ;  /* 0x0000080c02007981 */ /* 0x0000a6000c1e1900 */
[C---:B------:R-:W-:Y:S01]  /*0300*/  IMAD R13, R6.reuse, UR8, R13 ;  /* 0x00000008060d7c24 */ /* 0x040fe2000f8e020d */
[----:B------:R0:W3:Y:S01]  /*0310*/  LDG.E R4, [R2.64+0x4] ;  /* 0x0000040c02047981 */ /* 0x0000e2000c1e1900 */
[----:B------:R-:W-:-:S03]  /*0320*/  IMAD.WIDE.U32 R10, R6, R15, c[0x0][0x1b8] ;  /* 0x00006e00060a7625 */ /* 0x000fc600078e000f */
[----:B------:R0:W4:Y:S01]  /*0330*/  LDG.E R6, [R2.64] ;  /* 0x0000000c02067981 */ /* 0x000122000c1e1900 */
[----:B------:R-:W-:Y:S02]  /*0340*/  IMAD.IADD R9, R9, 0x1, R5 ;  /* 0x0000000109097824 */ /* 0x000fe400078e0205 */
[----:B------:R-:W-:-:S03]  /*0350*/  IMAD.IADD R11, R11, 0x1, R13 ;  /* 0x000000010b0b7824 */ /* 0x000fc600078e020d */
[----:B------:R1:W3:Y:S04]  /*0360*/  LDG.E R29, [R8.64+0x4] ;  /* 0x0000040c081d7981 */ /* 0x0002e8000c1e1900 */
[----:B------:R5:W2:Y:S04]  /*0370*/  LDG.E R25, [R10.64] ;  /* 0x0000000c0a197981 */ /* 0x000aa8000c1e1900 */
[----:B------:R1:W2:Y:S04]  /*0380*/  LDG.E R31, [R8.64] ;  /* 0x0000000c081f7981 */ /* 0x0002a8000c1e1900 */
[----:B------:R5:W2:Y:S04]  /*0390*/  LDG.E R23, [R10.64+0x4] ;  /* 0x0000040c0a177981 */ /* 0x000aa8000c1e1900 */
[----:B------:R1:W2:Y:S04]  /*03a0*/  LDG.E R27, [R8.64+0x8] ;  /* 0x0000080c081b7981 */ /* 0x0002a8000c1e1900 */
[----:B------:R5:W2:Y:S01]  /*03b0*/  LDG.E R21, [R10.64+0x8] ;  /* 0x0000080c0a157981 */ /* 0x000aa2000c1e1900 */
[----:B------:R-:W-:-:S05]  /*03c0*/  IMAD R5, R16, 0x3, RZ ;  /* 0x0000000310057824 */ /* 0x000fca00078e02ff */
[----:B------:R-:W-:Y:S01]  /*03d0*/  SHF.R.S32.HI R7, RZ, 0x1f, R5 ;  /* 0x0000001fff077819 */ /* 0x000fe20000011405 */
[----:B------:R-:W-:-:S04]  /*03e0*/  IMAD.MOV.U32 R14, RZ, RZ, c[0x0][0x210] ;  /* 0x00008400ff0e7624 */ /* 0x000fc800078e00ff */
[----:B0-----:R-:W-:Y:S01]  /*03f0*/  IMAD R2, R7, c[0x0][0x210], RZ ;  /* 0x0000840007027a24 */ /* 0x001fe200078e02ff */
[C---:B------:R-:W-:Y:S01]  /*0400*/  IADD3 R7, R5.reuse, 0x1, RZ ;  /* 0x0000000105077810 */ /* 0x040fe20007ffe0ff */
[C---:B------:R-:W-:Y:S01]  /*0410*/  IMAD.WIDE.U32 R12, R5.reuse, R14, c[0x0][0x1f0] ;  /* 0x00007c00050c7625 */ /* 0x040fe200078e000e */
[----:B------:R-:W-:-:S03]  /*0420*/  IADD3 R15, R5, 0x2, RZ ;  /* 0x00000002050f7810 */ /* 0x000fc60007ffe0ff */
[----:B------:R-:W-:Y:S01]  /*0430*/  IMAD R3, R5, UR10, R2 ;  /* 0x0000000a05037c24 */ /* 0x000fe2000f8e0202 */
[----:B------:R-:W-:Y:S02]  /*0440*/  SHF.R.S32.HI R5, RZ, 0x1f, R7 ;  /* 0x0000001fff057819 */ /* 0x000fe40000011407 */
[----:B-----5:R-:W-:Y:S01]  /*0450*/  SHF.R.S32.HI R10, RZ, 0x1f, R15 ;  /* 0x0000001fff0a7819 */ /* 0x020fe2000001140f */
[----:B------:R-:W-:Y:S01]  /*0460*/  IMAD.IADD R13, R13, 0x1, R3 ;  /* 0x000000010d0d7824 */ /* 0x000fe200078e0203 */
[----:B------:R-:W-:Y:S01]  /*0470*/  IADD3 R2, P0, R12, c[0x0][0x214], RZ ;  /* 0x000085000c027a10 */ /* 0x000fe20007f1e0ff */
[----:B------:R-:W-:Y:S02]  /*0480*/  IMAD R18, R5, c[0x0][0x210], RZ ;  /* 0x0000840005127a24 */ /* 0x000fe400078e02ff */
[----:B------:R-:W-:Y:S01]  /*0490*/  IMAD R20, R10, c[0x0][0x210], RZ ;  /* 0x000084000a147a24 */ /* 0x000fe200078e02ff */
[----:B------:R-:W-:Y:S01]  /*04a0*/  IADD3.X R3, R13, UR11, RZ, P0, !PT ;  /* 0x0000000b0d037c10 */ /* 0x000fe200087fe4ff */
[----:B------:R-:W-:-:S02]  /*04b0*/  IMAD R33, R7, UR10, R18 ;  /* 0x0000000a07217c24 */ /* 0x000fc4000f8e0212 */
[----:B------:R-:W-:Y:S01]  /*04c0*/  IMAD.WIDE.U32 R10, R7, R14, c[0x0][0x1f0] ;  /* 0x00007c00070a7625 */ /* 0x000fe200078e000e */
[----:B-1----:R-:W-:-:S03]  /*04d0*/  IADD3 R8, P1, R2, c[0x0][0x214], RZ ;  /* 0x0000850002087a10 */ /* 0x002fc60007f3e0ff */
[----:B------:R-:W-:Y:S01]  /*04e0*/  IMAD R5, R15, UR10, R20 ;  /* 0x0000000a0f057c24 */ /* 0x000fe2000f8e0214 */
[----:B------:R-:W-:Y:S01]  /*04f0*/  IADD3.X R9, R3, UR11, RZ, P1, !PT ;  /* 0x0000000b03097c10 */ /* 0x000fe20008ffe4ff */
[----:B------:R-:W-:-:S04]  /*0500*/  IMAD.WIDE.U32 R14, R15, R14, c[0x0][0x1f0] ;  /* 0x00007c000f0e7625 */ /* 0x000fc800078e000e */
[----:B------:R-:W-:Y:S01]  /*0510*/  IMAD.IADD R15, R15, 0x1, R5 ;  /* 0x000000010f0f7824 */ /* 0x000fe200078e0205 */
[----:B------:R-:W-:Y:S01]  /*0520*/  BSSY B0, `(.L_x_177) ;  /* 0x000002f000007945 */ /* 0x000fe20003800000 */
[----:B----4-:R0:W-:Y:S01]  /*0530*/  STG.E [R12.64], R6 ;  /* 0x000000060c007986 */ /* 0x0101e2000c10190c */
[----:B---3--:R-:W-:Y:S01]  /*0540*/  FADD R18, -R4, R29 ;  /* 0x0000001d04127221 */ /* 0x008fe20000000100 */
[C---:B--2---:R-:W-:Y:S02]  /*0550*/  FADD R7, -R6.reuse, R25 ;  /* 0x0000001906077221 */ /* 0x044fe40000000100 */
[----:B------:R1:W-:Y:S01]  /*0560*/  STG.E [R2.64], R4 ;  /* 0x0000000402007986 */ /* 0x0003e2000c10190c */
[----:B0-----:R-:W-:Y:S01]  /*0570*/  FADD R6, -R6, R31 ;  /* 0x0000001f06067221 */ /* 0x001fe20000000100 */
[----:B------:R-:W-:Y:S01]  /*0580*/  FMUL R19, R18, R7 ;  /* 0x0000000712137220 */ /* 0x000fe20000400000 */
[----:B------:R-:W-:Y:S01]  /*0590*/  FADD R13, -R4, R23 ;  /* 0x00000017040d7221 */ /* 0x000fe20000000100 */
[----:B------:R-:W-:-:S03]  /*05a0*/  FADD R20, -R0, R27 ;  /* 0x0000001b00147221 */ /* 0x000fc60000000100 */
[-C--:B-1----:R-:W-:Y:S01]  /*05b0*/  FFMA R2, R6, R13.reuse, -R19 ;  /* 0x0000000d06027223 */ /* 0x082fe20000000813 */
[----:B------:R-:W-:Y:S01]  /*05c0*/  FADD R3, -R0, R21 ;  /* 0x0000001500037221 */ /* 0x000fe20000000100 */
[----:B------:R-:W-:Y:S01]  /*05d0*/  FMUL R13, R20, R13 ;  /* 0x0000000d140d7220 */ /* 0x000fe20000400000 */
[----:B------:R-:W-:Y:S02]  /*05e0*/  IMAD.IADD R19, R11, 0x1, R33 ;  /* 0x000000010b137824 */ /* 0x000fe400078e0221 */
[----:B------:R-:W-:Y:S01]  /*05f0*/  FMUL R11, R6, R3 ;  /* 0x00000003060b7220 */ /* 0x000fe20000400000 */
[----:B------:R0:W-:Y:S01]  /*0600*/  STG.E [R8.64], R0 ;  /* 0x0000000008007986 */ /* 0x0001e2000c10190c */
[----:B------:R-:W-:Y:S02]  /*0610*/  IADD3 R4, P2, R10, c[0x0][0x214], RZ ;  /* 0x000085000a047a10 */ /* 0x000fe40007f5e0ff */
[----:B------:R-:W-:Y:S02]  /*0620*/  IADD3 R12, P0, R14, c[0x0][0x214], RZ ;  /* 0x000085000e0c7a10 */ /* 0x000fe40007f1e0ff */
[----:B------:R-:W-:-:S02]  /*0630*/  IADD3 R6, P1, R4, c[0x0][0x214], RZ ;  /* 0x0000850004067a10 */ /* 0x000fc40007f3e0ff */
[----:B------:R-:W-:Y:S01]  /*0640*/  IADD3.X R5, R19, UR11, RZ, P2, !PT ;  /* 0x0000000b13057c10 */ /* 0x000fe200097fe4ff */
[----:B0-----:R-:W-:Y:S01]  /*0650*/  FFMA R0, R18, R3, -R13 ;  /* 0x0000000312007223 */ /* 0x001fe2000000080d */
[----:B------:R-:W-:Y:S01]  /*0660*/  FFMA R3, R20, R7, -R11 ;  /* 0x0000000714037223 */ /* 0x000fe2000000080b */
[----:B------:R-:W-:-:S03]  /*0670*/  MOV R18, R10 ;  /* 0x0000000a00127202 */ /* 0x000fc60000000f00 */
[----:B------:R-:W-:Y:S01]  /*0680*/  FMUL R33, R3, R3 ;  /* 0x0000000303217220 */ /* 0x000fe20000400000 */
[----:B------:R-:W-:Y:S02]  /*0690*/  IADD3 R10, P2, R12, c[0x0][0x214], RZ ;  /* 0x000085000c0a7a10 */ /* 0x000fe40007f5e0ff */
[----:B------:R-:W-:Y:S01]  /*06a0*/  IADD3.X R13, R15, UR11, RZ, P0, !PT ;  /* 0x0000000b0f0d7c10 */ /* 0x000fe200087fe4ff */
[----:B------:R-:W-:Y:S01]  /*06b0*/  FFMA R33, R0, R0, R33 ;  /* 0x0000000000217223 */ /* 0x000fe20000000021 */
[----:B------:R-:W-:Y:S01]  /*06c0*/  IADD3.X R7, R5, UR11, RZ, P1, !PT ;  /* 0x0000000b05077c10 */ /* 0x000fe20008ffe4ff */
[----:B------:R0:W-:Y:S01]  /*06d0*/  STG.E [R18.64], R31 ;  /* 0x0000001f12007986 */ /* 0x0001e2000c10190c */
[----:B------:R-:W-:Y:S01]  /*06e0*/  IADD3.X R11, R13, UR11, RZ, P2, !PT ;  /* 0x0000000b0d0b7c10 */ /* 0x000fe200097fe4ff */
[----:B------:R-:W-:Y:S02]  /*06f0*/  FFMA R20, R2, R2, R33 ;  /* 0x0000000202147223 */ /* 0x000fe40000000021 */
[----:B------:R1:W-:Y:S04]  /*0700*/  STG.E [R4.64], R29 ;  /* 0x0000001d04007986 */ /* 0x0003e8000c10190c */
[----:B------:R1:W-:Y:S04]  /*0710*/  STG.E [R6.64], R27 ;  /* 0x0000001b06007986 */ /* 0x0003e8000c10190c */
[----:B------:R1:W-:Y:S01]  /*0720*/  STG.E [R14.64], R25 ;  /* 0x000000190e007986 */ /* 0x0003e2000c10190c */
[----:B0-----:R-:W-:-:S03]  /*0730*/  IADD3 R18, R20, -0xd000000, RZ ;  /* 0xf300000014127810 */ /* 0x001fc60007ffe0ff */
[----:B------:R1:W-:Y:S04]  /*0740*/  STG.E [R12.64], R23 ;  /* 0x000000170c007986 */ /* 0x0003e8000c10190c */
[----:B------:R1:W-:Y:S01]  /*0750*/  STG.E [R10.64], R21 ;  /* 0x000000150a007986 */ /* 0x0003e2000c10190c */
[----:B------:R-:W-:Y:S01]  /*0760*/  ISETP.GT.U32.AND P0, PT, R18, 0x727fffff, PT ;  /* 0x727fffff1200780c */ /* 0x000fe20003f04070 */
[----:B------:R1:W0:-:S12]  /*0770*/  MUFU.RSQ R19, R20 ;  /* 0x0000001400137308 */ /* 0x0002180000001400 */
[----:B------:R-:W-:Y:S05]  /*0780*/  @!P0 BRA `(.L_x_178) ;  /* 0x0000004000008947 */ /* 0x000fea0003800000 */
[----:B-1----:R-:W-:Y:S02]  /*0790*/  MOV R18, 0x7b0 ;  /* 0x000007b000127802 */ /* 0x002fe40000000f00 */
[----:B0-----:R-:W-:Y:S05]  /*07a0*/  CALL.REL.NOINC `($__internal_16_$__cuda_sm20_sqrt_rn_f32_slowpath) ;  /* 0x0000057000007944 */ /* 0x001fea0003c00000 */
[----:B------:R-:W-:Y:S01]  /*07b0*/  IMAD.MOV.U32 R5, RZ, RZ, R12 ;  /* 0x000000ffff057224 */ /* 0x000fe200078e000c */
[----:B------:R-:W-:Y:S05]  /*07c0*/  BRA `(.L_x_179) ;  /* 0x0000004000007947 */ /* 0x000fea0003800000 */
.L_x_178:
[----:B01----:R-:W-:Y:S01]  /*07d0*/  FMUL.FTZ R5, R20, R19 ;  /* 0x0000001314057220 */ /* 0x003fe20000410000 */
[----:B------:R-:W-:-:S03]  /*07e0*/  FMUL.FTZ R12, R19, 0.5 ;  /* 0x3f000000130c7820 */ /* 0x000fc60000410000 */
[----:B------:R-:W-:-:S04]  /*07f0*/  FFMA R4, -R5, R5, R20 ;  /* 0x0000000505047223 */ /* 0x000fc80000000114 */
[----:B------:R-:W-:Y:S02]  /*0800*/  FFMA R5, R4, R12, R5 ;  /* 0x0000000c04057223 */ /* 0x000fe40000000005 */
.L_x_179:
[----:B------:R-:W-:Y:S05]  /*0810*/  BSYNC B0 ;  /* 0x0000000000007941 */ /* 0x000fea0003800000 */
.L_x_177:
[----:B------:R-:W-:Y:S01]  /*0820*/  FSETP.GT.AND P0, PT, R5, RZ, PT ;  /* 0x000000ff0500720b */ /* 0x000fe20003f04000 */
[----:B------:R-:W-:Y:S01]  /*0830*/  BSSY B0, `(.L_x_180) ;  /* 0x000002d000007945 */ /* 0x000fe20003800000 */
[----:B------:R-:W-:Y:S01]  /*0840*/  CS2R R12, SRZ ;  /* 0x00000000000c7805 */ /* 0x000fe2000001ff00 */
[----:B------:R-:W-:-:S10]  /*0850*/  IMAD.MOV.U32 R4, RZ, RZ, RZ ;  /* 0x000000ffff047224 */ /* 0x000fd400078e00ff */
        /* <DEDUP_REMOVED lines=11> */
[----:B------:R-:W-:Y:S05]  /*0910*/  CALL.REL.NOINC `($__internal_17_$__cuda_sm3x_div_rn_noftz_f32_slowpath) ;  /* 0x0000058000007944 */ /* 0x000fea0003c00000 */
[----:B0-----:R-:W-:Y:S02]  /*0920*/  IMAD.MOV.U32 R4, RZ, RZ, R2 ;  /* 0x000000ffff047224 */ /* 0x001fe400078e0002 */
.L_x_183:
[----:B------:R-:W-:Y:S05]  /*0930*/  BSYNC B1 ;  /* 0x0000000000017941 */ /* 0x000fea0003800000 */
.L_x_182:
        /* <DEDUP_REMOVED lines=9> */
[----:B------:R-:W-:Y:S01]  /*09d0*/  IMAD.MOV.U32 R2, RZ, RZ, R3 ;  /* 0x000000ffff027224 */ /* 0x000fe200078e0003 */
[----:B------:R-:W-:Y:S02]  /*09e0*/  MOV R14, 0xa00 ;  /* 0x00000a00000e7802 */ /* 0x000fe40000000f00 */
[----:B------:R-:W-:Y:S05]  /*09f0*/  CALL.REL.NOINC `($__internal_17_$__cuda_sm3x_div_rn_noftz_f32_slowpath) ;  /* 0x000004a000007944 */ /* 0x000fea0003c00000 */
[----:B0-----:R-:W-:Y:S02]  /*0a00*/  IMAD.MOV.U32 R12, RZ, RZ, R2 ;  /* 0x000000ffff0c7224 */ /* 0x001fe400078e0002 */
.L_x_185:
[----:B------:R-:W-:Y:S05]  /*0a10*/  BSYNC B1 ;  /* 0x0000000000017941 */ /* 0x000fea0003800000 */
.L_x_184:
        /* <DEDUP_REMOVED lines=13> */
.L_x_186:
[----:B------:R-:W-:Y:S05]  /*0af0*/  BSYNC B1 ;  /* 0x0000000000017941 */ /* 0x000fea0003800000 */
.L_x_181:
[----:B------:R-:W-:Y:S05]  /*0b00*/  BSYNC B0 ;  /* 0x0000000000007941 */ /* 0x000fea0003800000 */
.L_x_180:
[----:B------:R-:W-:Y:S02]  /*0b10*/  IADD3 R2, P0, R8, c[0x0][0x214], RZ ;  /* 0x0000850008027a10 */ /* 0x000fe40007f1e0ff */
[----:B------:R-:W-:Y:S02]  /*0b20*/  IADD3 R6, P1, R6, c[0x0][0x214], RZ ;  /* 0x0000850006067a10 */ /* 0x000fe40007f3e0ff */
[----:B------:R-:W-:Y:S02]  /*0b30*/  IADD3.X R3, R9, UR11, RZ, P0, !PT ;  /* 0x0000000b09037c10 */ /* 0x000fe400087fe4ff */
[----:B------:R-:W-:Y:S02]  /*0b40*/  IADD3 R8, P0, R2, c[0x0][0x214], RZ ;  /* 0x0000850002087a10 */ /* 0x000fe40007f1e0ff */
[----:B------:R-:W-:Y:S01]  /*0b50*/  IADD3 R18, P2, R10, c[0x0][0x214], RZ ;  /* 0x000085000a127a10 */ /* 0x000fe20007f5e0ff */
[----:B------:R0:W-:Y:S01]  /*0b60*/  STG.E [R2.64], R13 ;  /* 0x0000000d02007986 */ /* 0x0001e2000c10190c */
[----:B------:R-:W-:-:S02]  /*0b70*/  IADD3.X R9, R3, UR11, RZ, P0, !PT ;  /* 0x0000000b03097c10 */ /* 0x000fc400087fe4ff */
[----:B------:R-:W-:Y:S02]  /*0b80*/  IADD3 R14, P0, R8, c[0x0][0x214], RZ ;  /* 0x00008500080e7a10 */ /* 0x000fe40007f1e0ff */
[----:B------:R-:W-:Y:S01]  /*0b90*/  IADD3.X R7, R7, UR11, RZ, P1, !PT ;  /* 0x0000000b07077c10 */ /* 0x000fe20008ffe4ff */
[----:B------:R1:W-:Y:S01]  /*0ba0*/  STG.E [R8.64], R12 ;  /* 0x0000000c08007986 */ /* 0x0003e2000c10190c */
[----:B------:R-:W-:Y:S02]  /*0bb0*/  IADD3.X R15, R9, UR11, RZ, P0, !PT ;  /* 0x0000000b090f7c10 */ /* 0x000fe400087fe4ff */
[----:B------:R-:W-:Y:S02]  /*0bc0*/  IADD3 R10, P0, R6, c[0x0][0x214], RZ ;  /* 0x00008500060a7a10 */ /* 0x000fe40007f1e0ff */
[----:B------:R-:W-:Y:S01]  /*0bd0*/  IADD3.X R19, R11, UR11, RZ, P2, !PT ;  /* 0x0000000b0b137c10 */ /* 0x000fe200097fe4ff */
[----:B------:R1:W-:Y:S01]  /*0be0*/  STG.E [R14.64], R4 ;  /* 0x000000040e007986 */ /* 0x0003e2000c10190c */
[----:B------:R-:W-:-:S02]  /*0bf0*/  IADD3 R20, P1, R18, c[0x0][0x214], RZ ;  /* 0x0000850012147a10 */ /* 0x000fc40007f3e0ff */
[----:B------:R-:W-:Y:S01]  /*0c00*/  IADD3.X R11, R7, UR11, RZ, P0, !PT ;  /* 0x0000000b070b7c10 */ /* 0x000fe200087fe4ff */
[----:B------:R1:W-:Y:S01]  /*0c10*/  STG.E [R6.64], R13 ;  /* 0x0000000d06007986 */ /* 0x0003e2000c10190c */
[----:B0-----:R-:W-:Y:S02]  /*0c20*/  IADD3 R2, P0, R10, c[0x0][0x214], RZ ;  /* 0x000085000a027a10 */ /* 0x001fe40007f1e0ff */
[----:B------:R-:W-:Y:S01]  /*0c30*/  IADD3.X R21, R19, UR11, RZ, P1, !PT ;  /* 0x0000000b13157c10 */ /* 0x000fe20008ffe4ff */
[----:B------:R1:W-:Y:S01]  /*0c40*/  STG.E [R10.64], R12 ;  /* 0x0000000c0a007986 */ /* 0x0003e2000c10190c */
[----:B------:R-:W-:Y:S02]  /*0c50*/  IADD3 R22, P1, R20, c[0x0][0x214], RZ ;  /* 0x0000850014167a10 */ /* 0x000fe40007f3e0ff */
[----:B------:R-:W-:Y:S02]  /*0c60*/  IADD3.X R3, R11, UR11, RZ, P0, !PT ;  /* 0x0000000b0b037c10 */ /* 0x000fe400087fe4ff */
[----:B------:R-:W-:-:S02]  /*0c70*/  IADD3.X R23, R21, UR11, RZ, P1, !PT ;  /* 0x0000000b15177c10 */ /* 0x000fc40008ffe4ff */
[----:B------:R-:W-:Y:S01]  /*0c80*/  IADD3 R16, P0, R16, UR6, RZ ;  /* 0x0000000610107c10 */ /* 0x000fe2000ff1e0ff */
[----:B------:R1:W-:Y:S03]  /*0c90*/  STG.E [R2.64], R4 ;  /* 0x0000000402007986 */ /* 0x0003e6000c10190c */
[----:B------:R-:W-:Y:S01]  /*0ca0*/  IADD3.X R17, R17, UR4, RZ, P0, !PT ;  /* 0x0000000411117c10 */ /* 0x000fe200087fe4ff */
[----:B------:R1:W-:Y:S01]  /*0cb0*/  STG.E [R18.64], R13 ;  /* 0x0000000d12007986 */ /* 0x0003e2000c10190c */
[----:B------:R-:W-:-:S03]  /*0cc0*/  ISETP.GE.U32.AND P0, PT, R16, c[0x0][0x178], PT ;  /* 0x00005e0010007a0c */ /* 0x000fc60003f06070 */
[----:B------:R1:W-:Y:S01]  /*0cd0*/  STG.E [R20.64], R12 ;  /* 0x0000000c14007986 */ /* 0x0003e2000c10190c */
[----:B------:R-:W-:-:S03]  /*0ce0*/  ISETP.GE.U32.AND.EX P0, PT, R17, c[0x0][0x17c], PT, P0 ;  /* 0x00005f0011007a0c */ /* 0x000fc60003f06100 */
[----:B------:R1:W-:Y:S10]  /*0cf0*/  STG.E [R22.64], R4 ;  /* 0x0000000416007986 */ /* 0x0003f4000c10190c */
[----:B------:R-:W-:Y:S05]  /*0d00*/  @!P0 BRA `(.L_x_187) ;  /* 0xfffff45000008947 */ /* 0x000fea000383ffff */
[----:B------:R-:W-:Y:S05]  /*0d10*/  EXIT ;  /* 0x000000000000794d */ /* 0x000fea0003800000 */
        .weak           $__internal_16_$__cuda_sm20_sqrt_rn_f32_slowpath
        .type           $__internal_16_$__cuda_sm20_sqrt_rn_f32_slowpath,@function
        .size           $__internal_16_$__cuda_sm20_sqrt_rn_f32_slowpath,($__internal_17_$__cuda_sm3x_div_rn_noftz_f32_slowpath - $__internal_16_$__cuda_sm20_sqrt_rn_f32_slowpath)
$__internal_16_$__cuda_sm20_sqrt_rn_f32_slowpath:
[----:B------:R-:W-:-:S13]  /*0d20*/  LOP3.LUT P0, RZ, R20, 0x7fffffff, RZ, 0xc0, !PT ;  /* 0x7fffffff14ff7812 */ /* 0x000fda000780c0ff */
[----:B------:R-:W-:Y:S01]  /*0d30*/  @!P0 IMAD.MOV.U32 R5, RZ, RZ, R20 ;  /* 0x000000ffff058224 */ /* 0x000fe200078e0014 */
        /* <DEDUP_REMOVED lines=12> */
[----:B------:R-:W-:Y:S01]  /*0e00*/  @P0 FMUL.FTZ R15, R5, 0.5 ;  /* 0x3f000000050f0820 */ /* 0x000fe20000410000 */
[----:B------:R-:W-:Y:S02]  /*0e10*/  @!P0 IMAD.MOV.U32 R5, RZ, RZ, R4 ;  /* 0x000000ffff058224 */ /* 0x000fe400078e0004 */
[----:B------:R-:W-:-:S04]  /*0e20*/  @P0 FADD.FTZ R14, -R13, -RZ ;  /* 0x800000ff0d0e0221 */ /* 0x000fc80000010100 */
[----:B------:R-:W-:-:S04]  /*0e30*/  @P0 FFMA R14, R13, R14, R12 ;  /* 0x0000000e0d0e0223 */ /* 0x000fc8000000000c */
[----:B------:R-:W-:-:S04]  /*0e40*/  @P0 FFMA R14, R14, R15, R13 ;  /* 0x0000000f0e0e0223 */ /* 0x000fc8000000000d */
[----:B------:R-:W-:-:S04]  /*0e50*/  @P0 FMUL.FTZ R5, R14, 2.3283064365386962891e-10 ;  /* 0x2f8000000e050820 */ /* 0x000fc80000410000 */
.L_x_188:
[----:B------:R-:W-:Y:S02]  /*0e60*/  IMAD.MOV.U32 R12, RZ, RZ, R5 ;  /* 0x000000ffff0c7224 */ /* 0x000fe400078e0005 */
[----:B------:R-:W-:Y:S02]  /*0e70*/  IMAD.MOV.U32 R4, RZ, RZ, R18 ;  /* 0x000000ffff047224 */ /* 0x000fe400078e0012 */
[----:B------:R-:W-:-:S04]  /*0e80*/  IMAD.MOV.U32 R5, RZ, RZ, 0x0 ;  /* 0x00000000ff057424 */ /* 0x000fc800078e00ff */
[----:B------:R-:W-:Y:S05]  /*0e90*/  RET.REL.NODEC R4 `(compute_gfx_vertices_cuda_kernel_forward) ;  /* 0xfffff16004007950 */ /* 0x000fea0003c3ffff */
        .weak           $__internal_17_$__cuda_sm3x_div_rn_noftz_f32_slowpath
        .type           $__internal_17_$__cuda_sm3x_div_rn_noftz_f32_slowpath,@function
        .size           $__internal_17_$__cuda_sm3x_div_rn_noftz_f32_slowpath,(.L_x_275 - $__internal_17_$__cuda_sm3x_div_rn_noftz_f32_slowpath)
$__internal_17_$__cuda_sm3x_div_rn_noftz_f32_slowpath:
[--C-:B------:R-:W-:Y:S01]  /*0ea0*/  SHF.R.U32.HI R15, RZ, 0x17, R5.reuse ;  /* 0x00000017ff0f7819 */ /* 0x100fe20000011605 */
[----:B------:R-:W-:Y:S01]  /*0eb0*/  BSSY B2, `(.L_x_189) ;  /* 0x0000063000027945 */ /* 0x000fe20003800000 */
[----:B------:R-:W-:Y:S02]  /*0ec0*/  SHF.R.U32.HI R13, RZ, 0x17, R2 ;  /* 0x00000017ff0d7819 */ /* 0x000fe40000011602 */
        /* <DEDUP_REMOVED lines=32> */
.L_x_190:
        /* <DEDUP_REMOVED lines=51> */
.L_x_197:
[----:B------:R-:W-:-:S04]  /*1400*/  LOP3.LUT R2, R2, 0x80000000, RZ, 0xc0, !PT ;  /* 0x8000000002027812 */ /* 0x000fc800078ec0ff */
[----:B------:R-:W-:Y:S01]  /*1410*/  LOP3.LUT R2, R2, 0x7f800000, RZ, 0xfc, !PT ;  /* 0x7f80000002027812 */ /* 0x000fe200078efcff */
[----:B------:R-:W-:Y:S05]  /*1420*/  BRA `(.L_x_198) ;  /* 0x0000001000007947 */ /* 0x000fea0003800000 */
.L_x_196:
[----:B------:R-:W-:Y:S02]  /*1430*/  IMAD R2, R18, 0x800000, R2 ;  /* 0x0080000012027824 */ /* 0x000fe400078e0202 */
.L_x_198:
[----:B------:R-:W-:Y:S05]  /*1440*/  BSYNC B3 ;  /* 0x0000000000037941 */ /* 0x000fea0003800000 */
.L_x_195:
[----:B------:R-:W-:Y:S05]  /*1450*/  BRA `(.L_x_199) ;  /* 0x0000008000007947 */ /* 0x000fea0003800000 */
.L_x_194:
[----:B------:R-:W-:-:S04]  /*1460*/  LOP3.LUT R2, R15, 0x80000000, R2, 0x48, !PT ;  /* 0x800000000f027812 */ /* 0x000fc800078e4802 */
[----:B------:R-:W-:Y:S01]  /*1470*/  LOP3.LUT R2, R2, 0x7f800000, RZ, 0xfc, !PT ;  /* 0x7f80000002027812 */ /* 0x000fe200078efcff */
[----:B------:R-:W-:Y:S05]  /*1480*/  BRA `(.L_x_199) ;  /* 0x0000005000007947 */ /* 0x000fea0003800000 */
.L_x_193:
[----:B------:R-:W-:Y:S01]  /*1490*/  LOP3.LUT R2, R15, 0x80000000, R2, 0x48, !PT ;  /* 0x800000000f027812 */ /* 0x000fe200078e4802 */
[----:B------:R-:W-:Y:S05]  /*14a0*/  BRA `(.L_x_199) ;  /* 0x0000003000007947 */ /* 0x000fea0003800000 */
.L_x_192:
[----:B------:R-:W0:Y:S01]  /*14b0*/  MUFU.RSQ R2, -QNAN ;  /* 0xffc0000000027908 */ /* 0x000e220000001400 */
[----:B------:R-:W-:Y:S05]  /*14c0*/  BRA `(.L_x_199) ;  /* 0x0000001000007947 */ /* 0x000fea0003800000 */
.L_x_191:
[----:B------:R-:W-:Y:S02]  /*14d0*/  FADD.FTZ R2, R2, R5 ;  /* 0x0000000502027221 */ /* 0x000fe40000010000 */
.L_x_199:
[----:B------:R-:W-:Y:S05]  /*14e0*/  BSYNC B2 ;  /* 0x0000000000027941 */ /* 0x000fea0003800000 */
.L_x_189:
[----:B------:R-:W-:-:S04]  /*14f0*/  IMAD.MOV.U32 R15, RZ, RZ, 0x0 ;  /* 0x00000000ff0f7424 */ /* 0x000fc800078e00ff */
[----:B------:R-:W-:Y:S05]  /*1500*/  RET.REL.NODEC R14 `(compute_gfx_vertices_cuda_kernel_forward) ;  /* 0xffffeaf00e007950 */ /* 0x000fea0003c3ffff */
.L_x_200:
        /* <DEDUP_REMOVED lines=15> */
.L_x_275:


//--------------------- .text.update_line_transforms_cuda_kernel_backward --------------------------
	.section	.text.update_line_transforms_cuda_kernel_backward,"ax",@progbits
	.sectioninfo	@"SHI_REGISTERS=8"
	.align	128
        .global         update_line_transforms_cuda_kernel_backward
        .type           update_line_transforms_cuda_kernel_backward,@function
        .size           update_line_transforms_cuda_kernel_backward,(.L_x_294 - update_line_transforms_cuda_kernel_backward)
        .other          update_line_transforms_cuda_kernel_backward,@"STO_CUDA_ENTRY STV_DEFAULT"
update_line_transforms_cuda_kernel_backward:
.text.update_line_transforms_cuda_kernel_backward:
        /* <DEDUP_REMOVED lines=9> */
.L_x_201:
        /* <DEDUP_REMOVED lines=15> */
.L_x_294:


//--------------------- .text.update_line_transforms_cuda_kernel_forward --------------------------
	.section	.text.update_line_transforms_cuda_kernel_forward,"ax",@progbits
	.sectioninfo	@"SHI_REGISTERS=32"
	.align	128
        .global         update_line_transforms_cuda_kernel_forward
        .type           update_line_transforms_cuda_kernel_forward,@function
        .size           update_line_transforms_cuda_kernel_forward,(.L_x_277 - update_line_transforms_cuda_kernel_forward)
        .other          update_line_transforms_cuda_kernel_forward,@"STO_CUDA_ENTRY STV_DEFAULT"
update_line_transforms_cuda_kernel_forward:
.text.update_line_transforms_cuda_kernel_forward:
[----:B------:R-:W-:Y:S02]  /*0000*/  MOV R1, c[0x0][0x28] ;  /* 0x00000a0000017a02 */ /* 0x000fe40000000f00 */
[----:B------:R-:W0:Y:S01]  /*0010*/  S2R R2, SR_TID.X ;  /* 0x0000000000027919 */ /* 0x000e220000002100 */
[----:B------:R-:W-:Y:S01]  /*0020*/  IMAD.MOV.U32 R3, RZ, RZ, RZ ;  /* 0x000000ffff037224 */ /* 0x000fe200078e00ff */
[----:B------:R-:W-:Y:S02]  /*0030*/  IADD3 R1, R1, -0x20, RZ ;  /* 0xffffffe001017810 */ /* 0x000fe40007ffe0ff */
[----:B------:R-:W0:Y:S02]  /*0040*/  S2R R11, SR_CTAID.X ;  /* 0x00000000000b7919 */ /* 0x000e240000002500 */
[----:B0-----:R-:W-:-:S05]  /*0050*/  IMAD.WIDE.U32 R10, R11, c[0x0][0x0], R2 ;  /* 0x000000000b0a7a25 */ /* 0x001fca00078e0002 */
[----:B------:R-:W-:-:S04]  /*0060*/  ISETP.GE.U32.AND P0, PT, R10, c[0x0][0x178], PT ;  /* 0x00005e000a007a0c */ /* 0x000fc80003f06070 */
[----:B------:R-:W-:-:S13]  /*0070*/  ISETP.GE.U32.AND.EX P0, PT, R11, c[0x0][0x17c], PT, P0 ;  /* 0x00005f000b007a0c */ /* 0x000fda0003f06100 */
[----:B------:R-:W-:Y:S05]  /*0080*/  @P0 EXIT ;  /* 0x000000000000094d */ /* 0x000fea0003800000 */
[----:B------:R-:W-:Y:S01]  /*0090*/  ULDC UR6, c[0x0][0x0] ;  /* 0x0000000000067ab9 */ /* 0x000fe20000000800 */
[----:B------:R-:W-:Y:S01]  /*00a0*/  MOV R12, R10 ;  /* 0x0000000a000c7202 */ /* 0x000fe20000000f00 */
[----:B------:R-:W-:Y:S01]  /*00b0*/  ULDC UR7, c[0x0][0xc] ;  /* 0x0000030000077ab9 */ /* 0x000fe20000000800 */
[----:B------:R-:W-:Y:S01]  /*00c0*/  IMAD.MOV.U32 R10, RZ, RZ, c[0x0][0x1a4] ;  /* 0x00006900ff0a7624 */ /* 0x000fe200078e00ff */
[----:B------:R-:W-:Y:S02]  /*00d0*/  UIMAD.WIDE.U32 UR6, UR6, UR7, URZ ;  /* 0x00000007060672a5 */ /* 0x000fe4000f8e003f */
[----:B------:R-:W-:Y:S02]  /*00e0*/  ULDC UR5, c[0x0][0x1a0] ;  /* 0x0000680000057ab9 */ /* 0x000fe40000000800 */
[----:B------:R-:W-:Y:S02]  /*00f0*/  ULDC UR8, c[0x0][0x1d8] ;  /* 0x0000760000087ab9 */ /* 0x000fe40000000800 */
[----:B------:R-:W-:-:S02]  /*0100*/  UMOV UR4, URZ ;  /* 0x0000003f00047c82 */ /* 0x000fc40008000000 */
[----:B------:R-:W-:Y:S02]  /*0110*/  USHF.R.S32.HI UR5, URZ, 0x1f, UR5 ;  /* 0x0000001f3f057899 */ /* 0x000fe40008011405 */
[----:B------:R-:W-:Y:S02]  /*0120*/  USHF.R.S32.HI UR8, URZ, 0x1f, UR8 ;  /* 0x0000001f3f087899 */ /* 0x000fe40008011408 */
[----:B------:R-:W-:Y:S02]  /*0130*/  UIADD3 UR9, UR7, UR4, URZ ;  /* 0x0000000407097290 */ /* 0x000fe4000fffe03f */
[----:B------:R-:W-:Y:S02]  /*0140*/  ULDC.64 UR10, c[0x0][0x118] ;  /* 0x00004600000a7ab9 */ /* 0x000fe40000000a00 */
.L_x_231:
[----:B0-----:R-:W-:Y:S02]  /*0150*/  SHF.R.S32.HI R17, RZ, 0x1f, R12 ;  /* 0x0000001fff117819 */ /* 0x001fe4000001140c */
[----:B------:R-:W-:-:S03]  /*0160*/  MOV R5, c[0x0][0x1a0] ;  /* 0x0000680000057a02 */ /* 0x000fc60000000f00 */
[----:B------:R-:W-:Y:S02]  /*0170*/  IMAD R3, R17, c[0x0][0x1a0], RZ ;  /* 0x0000680011037a24 */ /* 0x000fe400078e02ff */
[----:B------:R-:W-:-:S04]  /*0180*/  IMAD.WIDE.U32 R4, R12, R5, c[0x0][0x180] ;  /* 0x000060000c047625 */ /* 0x000fc800078e0005 */
[----:B------:R-:W-:Y:S01]  /*0190*/  IMAD R3, R12, UR5, R3 ;  /* 0x000000050c037c24 */ /* 0x000fe2000f8e0203 */
[----:B------:R-:W-:-:S03]  /*01a0*/  IADD3 R6, P0, R4, c[0x0][0x1a4], RZ ;  /* 0x0000690004067a10 */ /* 0x000fc60007f1e0ff */
[----:B------:R-:W-:-:S05]  /*01b0*/  IMAD.IADD R5, R5, 0x1, R3 ;  /* 0x0000000105057824 */ /* 0x000fca00078e0203 */
[----:B------:R-:W-:Y:S01]  /*01c0*/  LEA.HI.X.SX32 R7, R10, R5, 0x1, P0 ;  /* 0x000000050a077211 */ /* 0x000fe200000f0eff */
[----:B------:R-:W2:Y:S04]  /*01d0*/  LDG.E R8, [R4.64+0x4] ;  /* 0x0000040a04087981 */ /* 0x000ea8000c1e1900 */
[----:B------:R-:W2:Y:S04]  /*01e0*/  LDG.E R15, [R6.64+0x4] ;  /* 0x0000040a060f7981 */ /* 0x000ea8000c1e1900 */
[----:B------:R-:W3:Y:S04]  /*01f0*/  LDG.E R9, [R4.64] ;  /* 0x0000000a04097981 */ /* 0x000ee8000c1e1900 */
[----:B------:R-:W3:Y:S04]  /*0200*/  LDG.E R16, [R6.64] ;  /* 0x0000000a06107981 */ /* 0x000ee8000c1e1900 */
[----:B------:R-:W4:Y:S04]  /*0210*/  LDG.E R14, [R4.64+0x8] ;  /* 0x0000080a040e7981 */ /* 0x000f28000c1e1900 */
[----:B------:R-:W4:Y:S01]  /*0220*/  LDG.E R13, [R6.64+0x8] ;  /* 0x0000080a060d7981 */ /* 0x000f22000c1e1900 */
[----:B------:R-:W-:Y:S01]  /*0230*/  BSSY B0, `(.L_x_202) ;  /* 0x0000017000007945 */ /* 0x000fe20003800000 */
[C-C-:B--2---:R-:W-:Y:S01]  /*0240*/  FADD R0, R15.reuse, -R8.reuse ;  /* 0x800000080f007221 */ /* 0x144fe20000000000 */
[----:B------:R-:W-:-:S03]  /*0250*/  FADD R15, R15, R8 ;  /* 0x000000080f0f7221 */ /* 0x000fc60000000000 */
[----:B------:R-:W-:Y:S01]  /*0260*/  FMUL R19, R0, R0 ;  /* 0x0000000000137220 */ /* 0x000fe20000400000 */
[C-C-:B---3--:R-:W-:Y:S01]  /*0270*/  FADD R2, R16.reuse, -R9.reuse ;  /* 0x8000000910027221 */ /* 0x148fe20000000000 */
[----:B------:R-:W-:-:S03]  /*0280*/  FADD R16, R16, R9 ;  /* 0x0000000910107221 */ /* 0x000fc60000000000 */
[----:B------:R-:W-:Y:S01]  /*0290*/  FFMA R18, R2, R2, R19 ;  /* 0x0000000202127223 */ /* 0x000fe20000000013 */
[C-C-:B----4-:R-:W-:Y:S01]  /*02a0*/  FADD R3, R13.reuse, -R14.reuse ;  /* 0x8000000e0d037221 */ /* 0x150fe20000000000 */
[----:B------:R-:W-:-:S03]  /*02b0*/  FADD R13, R13, R14 ;  /* 0x0000000e0d0d7221 */ /* 0x000fc60000000000 */
[----:B------:R-:W-:-:S04]  /*02c0*/  FFMA R20, R3, R3, R18 ;  /* 0x0000000303147223 */ /* 0x000fc80000000012 */
[----:B------:R0:W1:Y:S01]  /*02d0*/  MUFU.RSQ R19, R20 ;  /* 0x0000001400137308 */ /* 0x0000620000001400 */
[----:B------:R-:W-:-:S04]  /*02e0*/  IADD3 R18, R20, -0xd000000, RZ ;  /* 0xf300000014127810 */ /* 0x000fc80007ffe0ff */
[----:B------:R-:W-:-:S13]  /*02f0*/  ISETP.GT.U32.AND P0, PT, R18, 0x727fffff, PT ;  /* 0x727fffff1200780c */ /* 0x000fda0003f04070 */
[----:B------:R-:W-:Y:S05]  /*0300*/  @!P0 BRA `(.L_x_203) ;  /* 0x0000005000008947 */ /* 0x000fea0003800000 */
[----:B01----:R-:W-:Y:S02]  /*0310*/  MOV R4, R20 ;  /* 0x0000001400047202 */ /* 0x003fe40000000f00 */
[----:B------:R-:W-:Y:S02]  /*0320*/  MOV R21, 0x340 ;  /* 0x0000034000157802 */ /* 0x000fe40000000f00 */
[----:B------:R-:W-:Y:S05]  /*0330*/  CALL.REL.NOINC `($__internal_18_$__cuda_sm20_sqrt_rn_f32_slowpath) ;  /* 0x000019f000007944 */ /* 0x000fea0003c00000 */
[----:B------:R-:W-:Y:S01]  /*0340*/  IMAD.MOV.U32 R9, RZ, RZ, R19 ;  /* 0x000000ffff097224 */ /* 0x000fe200078e0013 */
[----:B------:R-:W-:Y:S05]  /*0350*/  BRA `(.L_x_204) ;  /* 0x0000004000007947 */ /* 0x000fea0003800000 */
.L_x_203:
[----:B01----:R-:W-:Y:S01]  /*0360*/  FMUL.FTZ R9, R20, R19 ;  /* 0x0000001314097220 */ /* 0x003fe20000410000 */
[----:B------:R-:W-:-:S03]  /*0370*/  FMUL.FTZ R5, R19, 0.5 ;  /* 0x3f00000013057820 */ /* 0x000fc60000410000 */
[----:B------:R-:W-:-:S04]  /*0380*/  FFMA R4, -R9, R9, R20 ;  /* 0x0000000909047223 */ /* 0x000fc80000000114 */
[----:B------:R-:W-:Y:S02]  /*0390*/  FFMA R9, R4, R5, R9 ;  /* 0x0000000504097223 */ /* 0x000fe40000000009 */
.L_x_204:
[----:B------:R-:W-:Y:S05]  /*03a0*/  BSYNC B0 ;  /* 0x0000000000007941 */ /* 0x000fea0003800000 */
.L_x_202:
[----:B------:R-:W-:Y:S01]  /*03b0*/  FSETP.GT.AND P0, PT, R9, RZ, PT ;  /* 0x000000ff0900720b */ /* 0x000fe20003f04000 */
[----:B------:R-:W-:Y:S01]  /*03c0*/  BSSY B0, `(.L_x_205) ;  /* 0x0000031000007945 */ /* 0x000fe20003800000 */
[----:B------:R-:W-:Y:S01]  /*03d0*/  MOV R14, RZ ;  /* 0x000000ff000e7202 */ /* 0x000fe20000000f00 */
[----:B------:R-:W-:Y:S01]  /*03e0*/  IMAD.MOV.U32 R7, RZ, RZ, RZ ;  /* 0x000000ffff077224 */ /* 0x000fe200078e00ff */
[----:B------:R-:W-:-:S09]  /*03f0*/  CS2R R4, SRZ ;  /* 0x0000000000047805 */ /* 0x000fd2000001ff00 */
        /* <DEDUP_REMOVED lines=12> */
[----:B------:R-:W-:Y:S05]  /*04c0*/  CALL.REL.NOINC `($__internal_19_$__cuda_sm3x_div_rn_noftz_f32_slowpath) ;  /* 0x000019d000007944 */ /* 0x000fea0003c00000 */
[----:B0-----:R-:W-:Y:S02]  /*04d0*/  IMAD.MOV.U32 R5, RZ, RZ, R3 ;  /* 0x000000ffff057224 */ /* 0x001fe400078e0003 */
.L_x_208:
[----:B------:R-:W-:Y:S05]  /*04e0*/  BSYNC B1 ;  /* 0x0000000000017941 */ /* 0x000fea0003800000 */
.L_x_207:
        /* <DEDUP_REMOVED lines=9> */
[----:B------:R-:W-:Y:S01]  /*0580*/  MOV R3, R0 ;  /* 0x0000000000037202 */ /* 0x000fe20000000f00 */
[----:B------:R-:W-:Y:S01]  /*0590*/  IMAD.MOV.U32 R6, RZ, RZ, R9 ;  /* 0x000000ffff067224 */ /* 0x000fe200078e0009 */
[----:B------:R-:W-:Y:S02]  /*05a0*/  MOV R8, 0x5c0 ;  /* 0x000005c000087802 */ /* 0x000fe40000000f00 */
[----:B------:R-:W-:Y:S05]  /*05b0*/  CALL.REL.NOINC `($__internal_19_$__cuda_sm3x_div_rn_noftz_f32_slowpath) ;  /* 0x000018e000007944 */ /* 0x000fea0003c00000 */
[----:B0-----:R-:W-:Y:S02]  /*05c0*/  MOV R4, R3 ;  /* 0x0000000300047202 */ /* 0x001fe40000000f00 */
.L_x_210:
[----:B------:R-:W-:Y:S05]  /*05d0*/  BSYNC B1 ;  /* 0x0000000000017941 */ /* 0x000fea0003800000 */
.L_x_209:
        /* <DEDUP_REMOVED lines=10> */
[----:B------:R-:W-:Y:S02]  /*0680*/  MOV R6, R9 ;  /* 0x0000000900067202 */ /* 0x000fe40000000f00 */
[----:B------:R-:W-:Y:S02]  /*0690*/  MOV R8, 0x6b0 ;  /* 0x000006b000087802 */ /* 0x000fe40000000f00 */
[----:B------:R-:W-:Y:S05]  /*06a0*/  CALL.REL.NOINC `($__internal_19_$__cuda_sm3x_div_rn_noftz_f32_slowpath) ;  /* 0x000017f000007944 */ /* 0x000fea0003c00000 */
[----:B0-----:R-:W-:Y:S02]  /*06b0*/  IMAD.MOV.U32 R7, RZ, RZ, R3 ;  /* 0x000000ffff077224 */ /* 0x001fe400078e0003 */
.L_x_211:
[----:B------:R-:W-:Y:S05]  /*06c0*/  BSYNC B1 ;  /* 0x0000000000017941 */ /* 0x000fea0003800000 */
.L_x_206:
[----:B------:R-:W-:Y:S05]  /*06d0*/  BSYNC B0 ;  /* 0x0000000000007941 */ /* 0x000fea0003800000 */
.L_x_205:
[-C--:B------:R-:W-:Y:S01]  /*06e0*/  FMUL R0, RZ, R7.reuse ;  /* 0x00000007ff007220 */ /* 0x080fe20000400000 */
[-C--:B------:R-:W-:Y:S01]  /*06f0*/  FFMA R2, RZ, R4.reuse, -R5 ;  /* 0x00000004ff027223 */ /* 0x080fe20000000805 */
[----:B------:R-:W-:Y:S01]  /*0700*/  FFMA R3, -RZ, R4, R7 ;  /* 0x00000004ff037223 */ /* 0x000fe20000000107 */
[----:B------:R-:W-:Y:S01]  /*0710*/  FFMA R4, RZ, R7, R4 ;  /* 0x00000007ff047223 */ /* 0x000fe20000000004 */
[-C--:B------:R-:W-:Y:S01]  /*0720*/  FFMA R0, RZ, R5.reuse, -R0 ;  /* 0x00000005ff007223 */ /* 0x080fe20000000800 */
[----:B------:R-:W-:Y:S02]  /*0730*/  BSSY B0, `(.L_x_212) ;  /* 0x0000011000007945 */ /* 0x000fe40003800000 */
[----:B------:R-:W-:Y:S01]  /*0740*/  FFMA R5, RZ, R5, R4 ;  /* 0x00000005ff057223 */ /* 0x000fe20000000004 */
[----:B------:R-:W-:-:S04]  /*0750*/  FMUL R19, R0, R0 ;  /* 0x0000000000137220 */ /* 0x000fc80000400000 */
[----:B------:R-:W-:-:S04]  /*0760*/  FFMA R6, R2, R2, R19 ;  /* 0x0000000202067223 */ /* 0x000fc80000000013 */
        /* <DEDUP_REMOVED lines=8> */
[----:B------:R-:W-:Y:S05]  /*07f0*/  BRA `(.L_x_214) ;  /* 0x0000004000007947 */ /* 0x000fea0003800000 */
.L_x_213:
[----:B01----:R-:W-:Y:S01]  /*0800*/  FMUL.FTZ R19, R8, R21 ;  /* 0x0000001508137220 */ /* 0x003fe20000410000 */
[----:B------:R-:W-:-:S03]  /*0810*/  FMUL.FTZ R6, R21, 0.5 ;  /* 0x3f00000015067820 */ /* 0x000fc60000410000 */
[----:B------:R-:W-:-:S04]  /*0820*/  FFMA R4, -R19, R19, R8 ;  /* 0x0000001313047223 */ /* 0x000fc80000000108 */
[----:B------:R-:W-:Y:S02]  /*0830*/  FFMA R19, R4, R6, R19 ;  /* 0x0000000604137223 */ /* 0x000fe40000000013 */
.L_x_214:
[----:B------:R-:W-:Y:S05]  /*0840*/  BSYNC B0 ;  /* 0x0000000000007941 */ /* 0x000fea0003800000 */
.L_x_212:
[----:B------:R-:W-:Y:S01]  /*0850*/  FSETP.GT.AND P0, PT, R19, RZ, PT ;  /* 0x000000ff1300720b */ /* 0x000fe20003f04000 */
[----:B------:R-:W-:Y:S01]  /*0860*/  BSSY B0, `(.L_x_215) ;  /* 0x0000030000007945 */ /* 0x000fe20003800000 */
[----:B------:R-:W-:Y:S01]  /*0870*/  IMAD.MOV.U32 R20, RZ, RZ, RZ ;  /* 0x000000ffff147224 */ /* 0x000fe200078e00ff */
[----:B------:R-:W-:-:S10]  /*0880*/  MOV R18, RZ ;  /* 0x000000ff00127202 */ /* 0x000fd40000000f00 */
        /* <DEDUP_REMOVED lines=12> */
[----:B------:R-:W-:Y:S05]  /*0950*/  CALL.REL.NOINC `($__internal_19_$__cuda_sm3x_div_rn_noftz_f32_slowpath) ;  /* 0x0000154000007944 */ /* 0x000fea0003c00000 */
[----:B0-----:R-:W-:Y:S02]  /*0960*/  MOV R18, R3 ;  /* 0x0000000300127202 */ /* 0x001fe40000000f00 */
.L_x_218:
[----:B------:R-:W-:Y:S05]  /*0970*/  BSYNC B1 ;  /* 0x0000000000017941 */ /* 0x000fea0003800000 */
.L_x_217:
        /* <DEDUP_REMOVED lines=14> */
.L_x_220:
[----:B------:R-:W-:Y:S05]  /*0a60*/  BSYNC B1 ;  /* 0x0000000000017941 */ /* 0x000fea0003800000 */
.L_x_219:
        /* <DEDUP_REMOVED lines=14> */
.L_x_221:
[----:B------:R-:W-:Y:S05]  /*0b50*/  BSYNC B1 ;  /* 0x0000000000017941 */ /* 0x000fea0003800000 */
.L_x_216:
[----:B------:R-:W-:Y:S05]  /*0b60*/  BSYNC B0 ;  /* 0x0000000000007941 */ /* 0x000fea0003800000 */
.L_x_215:
[----:B------:R-:W-:Y:S01]  /*0b70*/  FMNMX R5, R5, -1, !PT ;  /* 0xbf80000005057809 */ /* 0x000fe20007800000 */
[----:B------:R-:W-:Y:S01]  /*0b80*/  IMAD.MOV.U32 R0, RZ, RZ, 0x3f000000 ;  /* 0x3f000000ff007424 */ /* 0x000fe200078e00ff */
[----:B------:R-:W-:Y:S02]  /*0b90*/  BSSY B0, `(.L_x_222) ;  /* 0x0000063000007945 */ /* 0x000fe40003800000 */
[----:B------:R-:W-:-:S04]  /*0ba0*/  FMNMX R5, R5, 1, PT ;  /* 0x3f80000005057809 */ /* 0x000fc80003800000 */
[C---:B------:R-:W-:Y:S01]  /*0bb0*/  FSETP.NEU.AND P1, PT, |R5|.reuse, 1, PT ;  /* 0x3f8000000500780b */ /* 0x040fe20003f2d200 */
[C---:B------:R-:W-:Y:S01]  /*0bc0*/  FFMA R0, -|R5|.reuse, R0, 0.5 ;  /* 0x3f00000005007423 */ /* 0x040fe20000000300 */
[----:B------:R-:W-:-:S03]  /*0bd0*/  FSETP.GT.AND P0, PT, |R5|, 0.56000000238418579102, PT ;  /* 0x3f0f5c290500780b */ /* 0x000fc60003f04200 */
[----:B------:R-:W0:Y:S02]  /*0be0*/  MUFU.RSQ R3, R0 ;  /* 0x0000000000037308 */ /* 0x000e240000001400 */
[----:B0-----:R-:W-:Y:S01]  /*0bf0*/  FMUL R2, R0, R3 ;  /* 0x0000000300027220 */ /* 0x001fe20000400000 */
[----:B------:R-:W-:-:S04]  /*0c00*/  FMUL R3, R3, 0.5 ;  /* 0x3f00000003037820 */ /* 0x000fc80000400000 */
[----:B------:R-:W-:-:S04]  /*0c10*/  FFMA R3, -R2, R3, 0.5 ;  /* 0x3f00000002037423 */ /* 0x000fc80000000103 */
[----:B------:R-:W-:-:S05]  /*0c20*/  FFMA R3, R2, R3, R2 ;  /* 0x0000000302037223 */ /* 0x000fca0000000002 */
[----:B------:R-:W-:Y:S02]  /*0c30*/  FSEL R2, R3, RZ, P1 ;  /* 0x000000ff03027208 */ /* 0x000fe40000800000 */
[----:B------:R-:W-:Y:S02]  /*0c40*/  MOV R3, 0x3d10ecef ;  /* 0x3d10ecef00037802 */ /* 0x000fe40000000f00 */
[----:B------:R-:W-:Y:S02]  /*0c50*/  FSEL R2, R2, |R5|, P0 ;  /* 0x4000000502027208 */ /* 0x000fe40000000000 */
[----:B------:R-:W-:Y:S02]  /*0c60*/  FSETP.GT.AND P1, PT, R5, 0.56000000238418579102, PT ;  /* 0x3f0f5c290500780b */ /* 0x000fe40003f24000 */
[----:B------:R-:W-:-:S05]  /*0c70*/  LOP3.LUT R2, R2, 0x80000000, R5, 0xf8, !PT ;  /* 0x8000000002027812 */ /* 0x000fca00078ef805 */
[----:B------:R-:W-:-:S04]  /*0c80*/  FMUL R0, R2, R2 ;  /* 0x0000000202007220 */ /* 0x000fc80000400000 */
[----:B------:R-:W-:-:S04]  /*0c90*/  FFMA R3, R0, R3, 0.016980519518256187439 ;  /* 0x3c8b1abb00037423 */ /* 0x000fc80000000003 */
[----:B------:R-:W-:-:S04]  /*0ca0*/  FFMA R3, R0, R3, 0.030762933194637298584 ;  /* 0x3cfc028c00037423 */ /* 0x000fc80000000003 */
[----:B------:R-:W-:-:S04]  /*0cb0*/  FFMA R3, R0, R3, 0.044709417968988418579 ;  /* 0x3d37213900037423 */ /* 0x000fc80000000003 */
[----:B------:R-:W-:-:S04]  /*0cc0*/  FFMA R3, R0, R3, 0.074989043176174163818 ;  /* 0x3d9993db00037423 */ /* 0x000fc80000000003 */
[----:B------:R-:W-:-:S04]  /*0cd0*/  FFMA R3, R0, R3, 0.16666707396507263184 ;  /* 0x3e2aaac600037423 */ /* 0x000fc80000000003 */
[----:B------:R-:W-:-:S04]  /*0ce0*/  FMUL R3, R0, R3 ;  /* 0x0000000300037220 */ /* 0x000fc80000400000 */
[----:B------:R-:W-:Y:S01]  /*0cf0*/  FFMA R2, R2, R3, R2 ;  /* 0x0000000302027223 */ /* 0x000fe20000000002 */
[----:B------:R-:W-:-:S04]  /*0d00*/  IMAD.MOV.U32 R3, RZ, RZ, 0x3fd774eb ;  /* 0x3fd774ebff037424 */ /* 0x000fc800078e00ff */
[----:B------:R-:W-:-:S05]  /*0d10*/  FSEL R0, R2, -R2, P0 ;  /* 0x8000000202007208 */ /* 0x000fca0000000000 */
[----:B------:R-:W-:-:S04]  /*0d20*/  @!P1 FFMA R2, R3, 0.93318945169448852539, R0 ;  /* 0x3f6ee58103029823 */ /* 0x000fc80000000000 */
[----:B------:R-:W-:-:S04]  /*0d30*/  @P0 FADD R2, R2, R2 ;  /* 0x0000000202020221 */ /* 0x000fc80000000000 */
[----:B------:R-:W-:-:S04]  /*0d40*/  FADD R19, RZ, -R2 ;  /* 0x80000002ff137221 */ /* 0x000fc80000000000 */
[----:B------:R-:W-:-:S04]  /*0d50*/  FMUL R19, R19, 0.5 ;  /* 0x3f00000013137820 */ /* 0x000fc80000400000 */
[C---:B------:R-:W-:Y:S01]  /*0d60*/  FMUL R0, R19.reuse, 0.63661974668502807617 ;  /* 0x3f22f98313007820 */ /* 0x040fe20000400000 */
[----:B------:R-:W-:-:S05]  /*0d70*/  FSETP.GE.AND P0, PT, |R19|, 105615, PT ;  /* 0x47ce47801300780b */ /* 0x000fca0003f06200 */
[----:B------:R-:W0:Y:S02]  /*0d80*/  F2I.NTZ R0, R0 ;  /* 0x0000000000007305 */ /* 0x000e240000203100 */
[-C--:B0-----:R-:W-:Y:S02]  /*0d90*/  I2FP.F32.S32 R8, R0.reuse ;  /* 0x0000000000087245 */ /* 0x081fe40000201400 */
[----:B------:R-:W-:-:S03]  /*0da0*/  MOV R22, R0 ;  /* 0x0000000000167202 */ /* 0x000fc60000000f00 */
[----:B------:R-:W-:-:S04]  /*0db0*/  FFMA R3, R8, -1.5707962512969970703, R19 ;  /* 0xbfc90fda08037823 */ /* 0x000fc80000000013 */
[----:B------:R-:W-:-:S04]  /*0dc0*/  FFMA R3, R8, -7.5497894158615963534e-08, R3 ;  /* 0xb3a2216808037823 */ /* 0x000fc80000000003 */
[----:B------:R-:W-:-:S04]  /*0dd0*/  FFMA R8, R8, -5.3903029534742383927e-15, R3 ;  /* 0xa7c234c508087823 */ /* 0x000fc80000000003 */
[----:B------:R-:W-:Y:S01]  /*0de0*/  IMAD.MOV.U32 R6, RZ, RZ, R8 ;  /* 0x000000ffff067224 */ /* 0x000fe200078e0008 */
[----:B------:R-:W-:Y:S05]  /*0df0*/  @!P0 BRA `(.L_x_223) ;  /* 0x000003c000008947 */ /* 0x000fea0003800000 */
[----:B------:R-:W-:-:S13]  /*0e00*/  FSETP.NEU.AND P1, PT, |R19|, +INF , PT ;  /* 0x7f8000001300780b */ /* 0x000fda0003f2d200 */
[----:B------:R-:W-:Y:S05]  /*0e10*/  @!P1 BRA `(.L_x_224) ;  /* 0x0000038000009947 */ /* 0x000fea0003800000 */
[----:B------:R-:W-:Y:S01]  /*0e20*/  SHF.R.U32.HI R0, RZ, 0x17, R19 ;  /* 0x00000017ff007819 */ /* 0x000fe20000011613 */
[----:B------:R-:W-:Y:S01]  /*0e30*/  CS2R R6, SRZ ;  /* 0x0000000000067805 */ /* 0x000fe2000001ff00 */
[----:B------:R-:W-:Y:S01]  /*0e40*/  SHF.L.U32 R2, R19, 0x8, RZ ;  /* 0x0000000813027819 */ /* 0x000fe200000006ff */
[----:B------:R-:W-:Y:S01]  /*0e50*/  UMOV UR4, URZ ;  /* 0x0000003f00047c82 */ /* 0x000fe20008000000 */
[----:B------:R-:W-:Y:S01]  /*0e60*/  LOP3.LUT R0, R0, 0xff, RZ, 0xc0, !PT ;  /* 0x000000ff00007812 */ /* 0x000fe200078ec0ff */
[----:B------:R-:W-:Y:S01]  /*0e70*/  ULDC.64 UR12, c[0x4][0x88] ;  /* 0x01002200000c7ab9 */ /* 0x000fe20000000a00 */
[----:B------:R-:W-:Y:S02]  /*0e80*/  LOP3.LUT R25, R2, 0x80000000, RZ, 0xfc, !PT ;  /* 0x8000000002197812 */ /* 0x000fe400078efcff */
[----:B------:R-:W-:Y:S02]  /*0e90*/  IADD3 R23, R0, -0x80, RZ ;  /* 0xffffff8000177810 */ /* 0x000fe40007ffe0ff */
[----:B------:R-:W-:-:S02]  /*0ea0*/  MOV R0, R1 ;  /* 0x0000000100007202 */ /* 0x000fc40000000f00 */
[----:B------:R-:W-:Y:S02]  /*0eb0*/  SHF.R.U32.HI R24, RZ, 0x5, R23 ;  /* 0x00000005ff187819 */ /* 0x000fe40000011617 */
.L_x_225:
[----:B------:R-:W-:Y:S01]  /*0ec0*/  IMAD.U32 R2, RZ, RZ, UR12 ;  /* 0x0000000cff027e24 */ /* 0x000fe2000f8e00ff */
[----:B------:R-:W-:-:S05]  /*0ed0*/  MOV R3, UR13 ;  /* 0x0000000d00037c02 */ /* 0x000fca0008000f00 */
[----:B------:R-:W2:Y:S01]  /*0ee0*/  LDG.E.CONSTANT R2, [R2.64] ;  /* 0x0000000a02027981 */ /* 0x000ea2000c1e9900 */
[----:B------:R-:W-:Y:S01]  /*0ef0*/  IADD3 R7, R7, 0x1, RZ ;  /* 0x0000000107077810 */ /* 0x000fe20007ffe0ff */
[----:B------:R-:W-:-:S03]  /*0f00*/  UIADD3 UR12, UP0, UR12, 0x4, URZ ;  /* 0x000000040c0c7890 */ /* 0x000fc6000ff1e03f */
[----:B------:R-:W-:Y:S01]  /*0f10*/  ISETP.NE.AND P1, PT, R7, 0x6, PT ;  /* 0x000000060700780c */ /* 0x000fe20003f25270 */
[----:B------:R-:W-:Y:S01]  /*0f20*/  UIADD3.X UR13, URZ, UR13, URZ, UP0, !UPT ;  /* 0x0000000d3f0d7290 */ /* 0x000fe200087fe43f */
[----:B--2---:R-:W-:-:S05]  /*0f30*/  IMAD.WIDE.U32 R4, R2, R25, RZ ;  /* 0x0000001902047225 */ /* 0x004fca00078e00ff */
[----:B------:R-:W-:-:S04]  /*0f40*/  IADD3 R21, P2, R4, R6, RZ ;  /* 0x0000000604157210 */ /* 0x000fc80007f5e0ff */
[----:B------:R-:W-:Y:S01]  /*0f50*/  IADD3.X R6, R5, UR4, RZ, P2, !PT ;  /* 0x0000000405067c10 */ /* 0x000fe200097fe4ff */
[----:B------:R0:W-:Y:S02]  /*0f60*/  STL [R0], R21 ;  /* 0x0000001500007387 */ /* 0x0001e40000100800 */
[----:B0-----:R-:W-:Y:S01]  /*0f70*/  IADD3 R0, R0, 0x4, RZ ;  /* 0x0000000400007810 */ /* 0x001fe20007ffe0ff */
[----:B------:R-:W-:Y:S05]  /*0f80*/  @P1 BRA `(.L_x_225) ;  /* 0xffffff3000001947 */ /* 0x000fea000383ffff */
[----:B------:R-:W-:Y:S01]  /*0f90*/  LOP3.LUT P1, R7, R23, 0x1f, RZ, 0xc0, !PT ;  /* 0x0000001f17077812 */ /* 0x000fe2000782c0ff */
[----:B------:R0:W-:Y:S01]  /*0fa0*/  STL [R1+0x18], R6 ;  /* 0x0000180601007387 */ /* 0x0001e20000100800 */
[C---:B------:R-:W-:Y:S02]  /*0fb0*/  IADD3 R2, -R24.reuse, 0x4, RZ ;  /* 0x0000000418027810 */ /* 0x040fe40007ffe1ff */
[----:B------:R-:W-:-:S05]  /*0fc0*/  IADD3 R0, -R24, 0x6, RZ ;  /* 0x0000000618007810 */ /* 0x000fca0007ffe1ff */
[----:B------:R-:W-:-:S04]  /*0fd0*/  IMAD R21, R0, 0x4, R1 ;  /* 0x0000000400157824 */ /* 0x000fc800078e0201 */
[----:B------:R-:W-:Y:S01]  /*0fe0*/  @P1 LEA R23, R2, R1, 0x2 ;  /* 0x0000000102171211 */ /* 0x000fe200078e10ff */
[----:B------:R-:W2:Y:S04]  /*0ff0*/  LDL R0, [R21] ;  /* 0x0000000015007983 */ /* 0x000ea80000100800 */
[----:B------:R-:W3:Y:S04]  /*1000*/  @P1 LDL R5, [R23] ;  /* 0x0000000017051983 */ /* 0x000ee80000100800 */
[----:B------:R-:W4:Y:S01]  /*1010*/  LDL R3, [R21+-0x4] ;  /* 0xfffffc0015037983 */ /* 0x000f220000100800 */
[----:B------:R-:W-:-:S04]  /*1020*/  @P1 IADD3 R2, -R7, 0x20, RZ ;  /* 0x0000002007021810 */ /* 0x000fc80007ffe1ff */
[-C--:B---3--:R-:W-:Y:S02]  /*1030*/  @P1 SHF.R.U32.HI R4, RZ, R2.reuse, R5 ;  /* 0x00000002ff041219 */ /* 0x088fe40000011605 */
[-C--:B--2---:R-:W-:Y:S02]  /*1040*/  @P1 SHF.L.U32 R5, R0, R7.reuse, RZ ;  /* 0x0000000700051219 */ /* 0x084fe400000006ff */
[----:B----4-:R-:W-:Y:S02]  /*1050*/  @P1 SHF.R.U32.HI R2, RZ, R2, R3 ;  /* 0x00000002ff021219 */ /* 0x010fe40000011603 */
[----:B------:R-:W-:Y:S02]  /*1060*/  @P1 SHF.L.U32 R7, R3, R7, RZ ;  /* 0x0000000703071219 */ /* 0x000fe400000006ff */
[----:B------:R-:W-:Y:S02]  /*1070*/  @P1 IADD3 R0, R2, R5, RZ ;  /* 0x0000000502001210 */ /* 0x000fe40007ffe0ff */
[----:B------:R-:W-:-:S04]  /*1080*/  @P1 IADD3 R3, R4, R7, RZ ;  /* 0x0000000704031210 */ /* 0x000fc80007ffe0ff */
[----:B------:R-:W-:-:S04]  /*1090*/  SHF.L.U32.HI R5, R3, 0x2, R0 ;  /* 0x0000000203057819 */ /* 0x000fc80000010600 */
[----:B------:R-:W-:-:S04]  /*10a0*/  SHF.R.U32.HI R7, RZ, 0x1f, R5 ;  /* 0x0000001fff077819 */ /* 0x000fc80000011605 */
[----:B------:R-:W-:Y:S01]  /*10b0*/  ISETP.NE.AND P2, PT, R7, RZ, PT ;  /* 0x000000ff0700720c */ /* 0x000fe20003f45270 */
[----:B------:R-:W-:-:S12]  /*10c0*/  IMAD.SHL.U32 R4, R3, 0x4, RZ ;  /* 0x0000000403047824 */ /* 0x000fd800078e00ff */
[----:B------:R-:W-:Y:S02]  /*10d0*/  @P2 LOP3.LUT R5, RZ, R5, RZ, 0x33, !PT ;  /* 0x00000005ff052212 */ /* 0x000fe400078e33ff */
[----:B------:R-:W-:-:S04]  /*10e0*/  @P2 LOP3.LUT R4, RZ, R4, RZ, 0x33, !PT ;  /* 0x00000004ff042212 */ /* 0x000fc800078e33ff */
[----:B------:R-:W1:Y:S01]  /*10f0*/  I2F.F64.S64 R2, R4 ;  /* 0x0000000400027312 */ /* 0x000e620000301c00 */
[----:B0-----:R-:W-:Y:S01]  /*1100*/  LOP3.LUT P1, R6, R19, 0x80000000, RZ, 0xc0, !PT ;  /* 0x8000000013067812 */ /* 0x001fe2000782c0ff */
[----:B-1----:R-:W0:-:S03]  /*1110*/  DMUL R2, R2, c[0x2][0x0] ;  /* 0x0080000002027a28 */ /* 0x002e060000000000 */
[----:B------:R-:W-:Y:S02]  /*1120*/  @P2 LOP3.LUT R6, R6, 0x80000000, RZ, 0x3c, !PT ;  /* 0x8000000006062812 */ /* 0x000fe400078e3cff */
[----:B------:R-:W-:-:S05]  /*1130*/  LEA.HI R0, R0, R7, RZ, 0x2 ;  /* 0x0000000700007211 */ /* 0x000fca00078f10ff */
[----:B0-----:R-:W0:Y:S01]  /*1140*/  F2F.F32.F64 R2, R2 ;  /* 0x0000000200027310 */ /* 0x001e220000301000 */
[----:B------:R-:W-:Y:S02]  /*1150*/  ISETP.NE.AND P2, PT, R6, RZ, PT ;  /* 0x000000ff0600720c */ /* 0x000fe40003f45270 */
[----:B------:R-:W-:-:S04]  /*1160*/  IADD3 R6, -R0, RZ, RZ ;  /* 0x000000ff00067210 */ /* 0x000fc80007ffe1ff */
[----:B------:R-:W-:Y:S02]  /*1170*/  @P1 MOV R0, R6 ;  /* 0x0000000600001202 */ /* 0x000fe40000000f00 */
[----:B0-----:R-:W-:Y:S01]  /*1180*/  FSEL R6, R2, -R2, !P2 ;  /* 0x8000000202067208 */ /* 0x001fe20005000000 */
[----:B------:R-:W-:Y:S05]  /*1190*/  BRA `(.L_x_223) ;  /* 0x0000002000007947 */ /* 0x000fea0003800000 */
.L_x_224:
[----:B------:R-:W-:Y:S01]  /*11a0*/  FMUL R6, RZ, R19 ;  /* 0x00000013ff067220 */ /* 0x000fe20000400000 */
[----:B------:R-:W-:Y:S02]  /*11b0*/  IMAD.MOV.U32 R0, RZ, RZ, RZ ;  /* 0x000000ffff007224 */ /* 0x000fe400078e00ff */
.L_x_223:
[----:B------:R-:W-:Y:S05]  /*11c0*/  BSYNC B0 ;  /* 0x0000000000007941 */ /* 0x000fea0003800000 */
.L_x_222:
[----:B------:R-:W-:Y:S01]  /*11d0*/  IADD3 R5, R0, 0x1, RZ ;  /* 0x0000000100057810 */ /* 0x000fe20007ffe0ff */
[----:B------:R-:W-:Y:S01]  /*11e0*/  FMUL R4, R6, R6 ;  /* 0x0000000606047220 */ /* 0x000fe20000400000 */
[----:B------:R-:W-:Y:S01]  /*11f0*/  MOV R26, 0x3c0885e4 ;  /* 0x3c0885e4001a7802 */ /* 0x000fe20000000f00 */
[----:B------:R-:W-:Y:S01]  /*1200*/  BSSY B0, `(.L_x_226) ;  /* 0x000004c000007945 */ /* 0x000fe20003800000 */
[----:B------:R-:W-:Y:S02]  /*1210*/  LOP3.LUT P2, RZ, R5, 0x1, RZ, 0xc0, !PT ;  /* 0x0000000105ff7812 */ /* 0x000fe4000784c0ff */
[----:B------:R-:W-:-:S02]  /*1220*/  MOV R2, 0xb94d4153 ;  /* 0xb94d415300027802 */ /* 0x000fc40000000f00 */
[----:B------:R-:W-:Y:S02]  /*1230*/  MOV R21, 0x3e2aaaa8 ;  /* 0x3e2aaaa800157802 */ /* 0x000fe40000000f00 */
[----:B------:R-:W-:Y:S02]  /*1240*/  FSEL R3, R26, 0.041666727513074874878, !P2 ;  /* 0x3d2aaabb1a037808 */ /* 0x000fe40005000000 */
[----:B------:R-:W-:Y:S02]  /*1250*/  LOP3.LUT P1, RZ, R5, 0x2, RZ, 0xc0, !PT ;  /* 0x0000000205ff7812 */ /* 0x000fe4000782c0ff */
[----:B------:R-:W-:-:S03]  /*1260*/  FSEL R5, -R21, -0.4999999701976776123, !P2 ;  /* 0xbeffffff15057808 */ /* 0x000fc60005000100 */
[----:B------:R-:W-:-:S04]  /*1270*/  @P2 IMAD.MOV.U32 R0, RZ, RZ, 0x37cbac00 ;  /* 0x37cbac00ff002424 */ /* 0x000fc800078e00ff */
[----:B------:R-:W-:Y:S01]  /*1280*/  @P2 FFMA R2, R4, R0, -0.0013887860113754868507 ;  /* 0xbab607ed04022423 */ /* 0x000fe20000000000 */
[----:B------:R-:W-:-:S03]  /*1290*/  FSEL R0, R6, 1, !P2 ;  /* 0x3f80000006007808 */ /* 0x000fc60005000000 */
[----:B------:R-:W-:Y:S02]  /*12a0*/  FFMA R2, R4, R2, R3 ;  /* 0x0000000204027223 */ /* 0x000fe40000000003 */
[----:B------:R-:W-:Y:S02]  /*12b0*/  FFMA R3, R0, R4, RZ ;  /* 0x0000000400037223 */ /* 0x000fe400000000ff */
[----:B------:R-:W-:-:S04]  /*12c0*/  FFMA R5, R4, R2, R5 ;  /* 0x0000000204057223 */ /* 0x000fc80000000005 */
[----:B------:R-:W-:-:S04]  /*12d0*/  FFMA R0, R5, R3, R0 ;  /* 0x0000000305007223 */ /* 0x000fc80000000000 */
[----:B------:R-:W-:Y:S01]  /*12e0*/  @P1 FFMA R0, R0, -1, RZ ;  /* 0xbf80000000001823 */ /* 0x000fe200000000ff */
[----:B------:R-:W-:Y:S05]  /*12f0*/  @!P0 BRA `(.L_x_227) ;  /* 0x000003c000008947 */ /* 0x000fea0003800000 */
[----:B------:R-:W-:-:S13]  /*1300*/  FSETP.NEU.AND P0, PT, |R19|, +INF , PT ;  /* 0x7f8000001300780b */ /* 0x000fda0003f0d200 */
[----:B------:R-:W-:Y:S05]  /*1310*/  @!P0 BRA `(.L_x_228) ;  /* 0x0000038000008947 */ /* 0x000fea0003800000 */
[----:B------:R-:W-:Y:S01]  /*1320*/  SHF.R.U32.HI R2, RZ, 0x17, R19 ;  /* 0x00000017ff027819 */ /* 0x000fe20000011613 */
[----:B------:R-:W-:Y:S01]  /*1330*/  CS2R R6, SRZ ;  /* 0x0000000000067805 */ /* 0x000fe2000001ff00 */
[----:B------:R-:W-:Y:S01]  /*1340*/  SHF.L.U32 R3, R19, 0x8, RZ ;  /* 0x0000000813037819 */ /* 0x000fe200000006ff */
[----:B------:R-:W-:Y:S01]  /*1350*/  UMOV UR4, URZ ;  /* 0x0000003f00047c82 */ /* 0x000fe20008000000 */
[----:B------:R-:W-:Y:S02]  /*1360*/  LOP3.LUT R2, R2, 0xff, RZ, 0xc0, !PT ;  /* 0x000000ff02027812 */ /* 0x000fe400078ec0ff */
[----:B------:R-:W-:Y:S02]  /*1370*/  LOP3.LUT R27, R3, 0x80000000, RZ, 0xfc, !PT ;  /* 0x80000000031b7812 */ /* 0x000fe400078efcff */
[----:B------:R-:W-:Y:S01]  /*1380*/  IADD3 R8, R2, -0x80, RZ ;  /* 0xffffff8002087810 */ /* 0x000fe20007ffe0ff */
[----:B------:R-:W-:-:S03]  /*1390*/  IMAD.MOV.U32 R2, RZ, RZ, RZ ;  /* 0x000000ffff027224 */ /* 0x000fc600078e00ff */
[----:B------:R-:W-:Y:S02]  /*13a0*/  SHF.R.U32.HI R5, RZ, 0x5, R8 ;  /* 0x00000005ff057819 */ /* 0x000fe40000011608 */
.L_x_229:
[C---:B0-----:R-:W-:Y:S02]  /*13b0*/  SHF.L.U32 R4, R6.reuse, 0x2, RZ ;  /* 0x0000000206047819 */ /* 0x041fe400000006ff */
[----:B------:R-:W-:Y:S02]  /*13c0*/  SHF.L.U64.HI R3, R6, 0x2, R7 ;  /* 0x0000000206037819 */ /* 0x000fe40000010207 */
[----:B------:R-:W-:-:S04]  /*13d0*/  IADD3 R22, P0, R4, c[0x4][0x88], RZ ;  /* 0x0100220004167a10 */ /* 0x000fc80007f1e0ff */
[----:B------:R-:W-:-:S05]  /*13e0*/  IADD3.X R23, R3, c[0x4][0x8c], RZ, P0, !PT ;  /* 0x0100230003177a10 */ /* 0x000fca00007fe4ff */
[----:B------:R-:W2:Y:S01]  /*13f0*/  LDG.E.CONSTANT R22, [R22.64] ;  /* 0x0000000a16167981 */ /* 0x000ea2000c1e9900 */
[----:B------:R-:W-:Y:S02]  /*1400*/  IADD3 R4, R1, R4, RZ ;  /* 0x0000000401047210 */ /* 0x000fe40007ffe0ff */
[----:B------:R-:W-:-:S04]  /*1410*/  IADD3 R6, R6, 0x1, RZ ;  /* 0x0000000106067810 */ /* 0x000fc80007ffe0ff */
[----:B------:R-:W-:Y:S02]  /*1420*/  ISETP.NE.AND P0, PT, R6, 0x6, PT ;  /* 0x000000060600780c */ /* 0x000fe40003f05270 */
[----:B------:R-:W-:Y:S01]  /*1430*/  SHF.R.S32.HI R7, RZ, 0x1f, R6 ;  /* 0x0000001fff077819 */ /* 0x000fe20000011406 */
[----:B--2---:R-:W-:-:S05]  /*1440*/  IMAD.WIDE.U32 R24, R22, R27, RZ ;  /* 0x0000001b16187225 */ /* 0x004fca00078e00ff */
[----:B------:R-:W-:-:S04]  /*1450*/  IADD3 R3, P1, R24, R2, RZ ;  /* 0x0000000218037210 */ /* 0x000fc80007f3e0ff */
[----:B------:R-:W-:Y:S01]  /*1460*/  IADD3.X R2, R25, UR4, RZ, P1, !PT ;  /* 0x0000000419027c10 */ /* 0x000fe20008ffe4ff */
[----:B------:R0:W-:Y:S01]  /*1470*/  STL [R4], R3 ;  /* 0x0000000304007387 */ /* 0x0001e20000100800 */
[----:B------:R-:W-:Y:S05]  /*1480*/  @P0 BRA `(.L_x_229) ;  /* 0xffffff2000000947 */ /* 0x000fea000383ffff */
[----:B------:R-:W-:Y:S01]  /*1490*/  LOP3.LUT P0, R8, R8, 0x1f, RZ, 0xc0, !PT ;  /* 0x0000001f08087812 */ /* 0x000fe2000780c0ff */
[----:B------:R1:W-:Y:S01]  /*14a0*/  STL [R1+0x18], R2 ;  /* 0x0000180201007387 */ /* 0x0003e20000100800 */
[C---:B------:R-:W-:Y:S02]  /*14b0*/  IADD3 R6, -R5.reuse, 0x4, RZ ;  /* 0x0000000405067810 */ /* 0x040fe40007ffe1ff */
[----:B0-----:R-:W-:-:S04]  /*14c0*/  IADD3 R4, -R5, 0x6, RZ ;  /* 0x0000000605047810 */ /* 0x001fc80007ffe1ff */
[----:B------:R-:W-:-:S05]  /*14d0*/  LEA R22, R4, R1, 0x2 ;  /* 0x0000000104167211 */ /* 0x000fca00078e10ff */
[----:B------:R-:W-:Y:S01]  /*14e0*/  @P0 IMAD R23, R6, 0x4, R1 ;  /* 0x0000000406170824 */ /* 0x000fe200078e0201 */
[----:B------:R-:W2:Y:S04]  /*14f0*/  LDL R3, [R22] ;  /* 0x0000000016037983 */ /* 0x000ea80000100800 */
[----:B------:R-:W3:Y:S04]  /*1500*/  @P0 LDL R6, [R23] ;  /* 0x0000000017060983 */ /* 0x000ee80000100800 */
[----:B------:R-:W4:Y:S01]  /*1510*/  LDL R4, [R22+-0x4] ;  /* 0xfffffc0016047983 */ /* 0x000f220000100800 */
[----:B------:R-:W-:-:S02]  /*1520*/  @P0 IADD3 R5, -R8, 0x20, RZ ;  /* 0x0000002008050810 */ /* 0x000fc40007ffe1ff */
[----:B------:R-:W-:Y:S02]  /*1530*/  LOP3.LUT P1, R19, R19, 0x80000000, RZ, 0xc0, !PT ;  /* 0x8000000013137812 */ /* 0x000fe4000782c0ff */
[-C--:B---3--:R-:W-:Y:S02]  /*1540*/  @P0 SHF.R.U32.HI R7, RZ, R5.reuse, R6 ;  /* 0x00000005ff070219 */ /* 0x088fe40000011606 */
[-C--:B--2---:R-:W-:Y:S02]  /*1550*/  @P0 SHF.L.U32 R6, R3, R8.reuse, RZ ;  /* 0x0000000803060219 */ /* 0x084fe400000006ff */
[----:B----4-:R-:W-:Y:S02]  /*1560*/  @P0 SHF.L.U32 R8, R4, R8, RZ ;  /* 0x0000000804080219 */ /* 0x010fe400000006ff */
[----:B------:R-:W-:-:S03]  /*1570*/  @P0 SHF.R.U32.HI R5, RZ, R5, R4 ;  /* 0x00000005ff050219 */ /* 0x000fc60000011604 */
[----:B------:R-:W-:Y:S01]  /*1580*/  @P0 IMAD.IADD R4, R7, 0x1, R8 ;  /* 0x0000000107040824 */ /* 0x000fe200078e0208 */
[----:B------:R-:W-:-:S04]  /*1590*/  @P0 IADD3 R3, R5, R6, RZ ;  /* 0x0000000605030210 */ /* 0x000fc80007ffe0ff */
[----:B------:R-:W-:-:S04]  /*15a0*/  SHF.L.U32.HI R5, R4, 0x2, R3 ;  /* 0x0000000204057819 */ /* 0x000fc80000010603 */
[----:B-1----:R-:W-:-:S04]  /*15b0*/  SHF.R.U32.HI R2, RZ, 0x1f, R5 ;  /* 0x0000001fff027819 */ /* 0x002fc80000011605 */
[----:B------:R-:W-:Y:S02]  /*15c0*/  ISETP.NE.AND P0, PT, R2, RZ, PT ;  /* 0x000000ff0200720c */ /* 0x000fe40003f05270 */
[----:B------:R-:W-:-:S11]  /*15d0*/  SHF.L.U32 R4, R4, 0x2, RZ ;  /* 0x0000000204047819 */ /* 0x000fd600000006ff */
[----:B------:R-:W-:Y:S02]  /*15e0*/  @P0 LOP3.LUT R5, RZ, R5, RZ, 0x33, !PT ;  /* 0x00000005ff050212 */ /* 0x000fe400078e33ff */
[----:B------:R-:W-:-:S06]  /*15f0*/  @P0 LOP3.LUT R4, RZ, R4, RZ, 0x33, !PT ;  /* 0x00000004ff040212 */ /* 0x000fcc00078e33ff */
[----:B------:R-:W0:Y:S02]  /*1600*/  I2F.F64.S64 R4, R4 ;  /* 0x0000000400047312 */ /* 0x000e240000301c00 */
[----:B0-----:R-:W0:Y:S01]  /*1610*/  DMUL R6, R4, c[0x2][0x0] ;  /* 0x0080000004067a28 */ /* 0x001e220000000000 */
[----:B------:R-:W-:-:S09]  /*1620*/  LEA.HI R22, R3, R2, RZ, 0x2 ;  /* 0x0000000203167211 */ /* 0x000fd200078f10ff */
[----:B0-----:R-:W0:Y:S01]  /*1630*/  F2F.F32.F64 R6, R6 ;  /* 0x0000000600067310 */ /* 0x001e220000301000 */
[----:B------:R-:W-:Y:S02]  /*1640*/  @P0 LOP3.LUT R19, R19, 0x80000000, RZ, 0x3c, !PT ;  /* 0x8000000013130812 */ /* 0x000fe400078e3cff */
[----:B------:R-:W-:Y:S02]  /*1650*/  IADD3 R2, -R22, RZ, RZ ;  /* 0x000000ff16027210 */ /* 0x000fe40007ffe1ff */
[----:B------:R-:W-:-:S03]  /*1660*/  ISETP.NE.AND P0, PT, R19, RZ, PT ;  /* 0x000000ff1300720c */ /* 0x000fc60003f05270 */
[----:B------:R-:W-:Y:S01]  /*1670*/  @P1 IMAD.MOV.U32 R22, RZ, RZ, R2 ;  /* 0x000000ffff161224 */ /* 0x000fe200078e0002 */
[----:B0-----:R-:W-:Y:S01]  /*1680*/  FSEL R8, R6, -R6, !P0 ;  /* 0x8000000606087208 */ /* 0x001fe20004000000 */
[----:B------:R-:W-:Y:S05]  /*1690*/  BRA `(.L_x_227) ;  /* 0x0000002000007947 */ /* 0x000fea0003800000 */
.L_x_228:
[----:B------:R-:W-:Y:S01]  /*16a0*/  FMUL R8, RZ, R19 ;  /* 0x00000013ff087220 */ /* 0x000fe20000400000 */
[----:B------:R-:W-:Y:S02]  /*16b0*/  MOV R22, RZ ;  /* 0x000000ff00167202 */ /* 0x000fe40000000f00 */
.L_x_227:
[----:B------:R-:W-:Y:S05]  /*16c0*/  BSYNC B0 ;  /* 0x0000000000007941 */ /* 0x000fea0003800000 */
.L_x_226:
[----:B------:R-:W-:Y:S01]  /*16d0*/  LOP3.LUT P1, RZ, R22, 0x1, RZ, 0xc0, !PT ;  /* 0x0000000116ff7812 */ /* 0x000fe2000782c0ff */
[----:B------:R-:W-:Y:S01]  /*16e0*/  FMUL R4, R8, R8 ;  /* 0x0000000808047220 */ /* 0x000fe20000400000 */
[----:B------:R-:W-:Y:S01]  /*16f0*/  MOV R2, 0xb94d4153 ;  /* 0xb94d415300027802 */ /* 0x000fe20000000f00 */
[----:B------:R-:W-:Y:S01]  /*1700*/  IMAD R17, R17, c[0x0][0x1d8], RZ ;  /* 0x0000760011117a24 */ /* 0x000fe200078e02ff */
[----:B------:R-:W-:Y:S01]  /*1710*/  FSEL R3, R26, 0.041666727513074874878, !P1 ;  /* 0x3d2aaabb1a037808 */ /* 0x000fe20004800000 */
[----:B------:R-:W-:Y:S01]  /*1720*/  FMUL R19, R15, 0.5 ;  /* 0x3f0000000f137820 */ /* 0x000fe20000400000 */
[----:B------:R-:W-:Y:S01]  /*1730*/  FSEL R21, -R21, -0.4999999701976776123, !P1 ;  /* 0xbeffffff15157808 */ /* 0x000fe20004800100 */
[----:B------:R-:W-:Y:S01]  /*1740*/  IMAD R17, R12, UR8, R17 ;  /* 0x000000080c117c24 */ /* 0x000fe2000f8e0211 */
[----:B------:R-:W-:Y:S01]  /*1750*/  LOP3.LUT P0, RZ, R22, 0x2, RZ, 0xc0, !PT ;  /* 0x0000000216ff7812 */ /* 0x000fe2000780c0ff */
[----:B------:R-:W-:Y:S01]  /*1760*/  FADD R15, R0, R0 ;  /* 0x00000000000f7221 */ /* 0x000fe20000000000 */
[----:B------:R-:W-:Y:S01]  /*1770*/  MOV R7, c[0x0][0x1d8] ;  /* 0x0000760000077a02 */ /* 0x000fe20000000f00 */
[----:B------:R-:W-:-:S02]  /*1780*/  IMAD.MOV.U32 R29, RZ, RZ, 0x3f800000 ;  /* 0x3f800000ff1d7424 */ /* 0x000fc400078e00ff */
[----:B------:R-:W-:Y:S01]  /*1790*/  @P1 IMAD.MOV.U32 R5, RZ, RZ, 0x37cbac00 ;  /* 0x37cbac00ff051424 */ /* 0x000fe200078e00ff */
[----:B------:R-:W-:Y:S01]  /*17a0*/  FFMA R15, R15, R0, -1 ;  /* 0xbf8000000f0f7423 */ /* 0x000fe20000000000 */
[----:B------:R-:W-:Y:S02]  /*17b0*/  IMAD.WIDE.U32 R6, R12, R7, c[0x0][0x1b8] ;  /* 0x00006e000c067625 */ /* 0x000fe400078e0007 */
[----:B------:R-:W-:Y:S01]  /*17c0*/  @P1 FFMA R2, R4, R5, -0.0013887860113754868507 ;  /* 0xbab607ed04021423 */ /* 0x000fe20000000005 */
[----:B------:R-:W-:Y:S02]  /*17d0*/  FMUL R5, R16, 0.5 ;  /* 0x3f00000010057820 */ /* 0x000fe40000400000 */
[----:B------:R-:W-:Y:S01]  /*17e0*/  IADD3 R7, R7, R17, RZ ;  /* 0x0000001107077210 */ /* 0x000fe20007ffe0ff */
[----:B------:R-:W-:Y:S01]  /*17f0*/  FFMA R2, R4, R2, R3 ;  /* 0x0000000204027223 */ /* 0x000fe20000000003 */
[----:B------:R-:W-:-:S03]  /*1800*/  FSEL R3, R8, 1, !P1 ;  /* 0x3f80000008037808 */ /* 0x000fc60004800000 */
[----:B------:R-:W-:Y:S01]  /*1810*/  FFMA R2, R4, R2, R21 ;  /* 0x0000000204027223 */ /* 0x000fe20000000015 */
[----:B------:R-:W-:Y:S01]  /*1820*/  FMUL R21, R13, 0.5 ;  /* 0x3f0000000d157820 */ /* 0x000fe20000400000 */
[----:B------:R-:W-:Y:S01]  /*1830*/  FFMA R4, R3, R4, RZ ;  /* 0x0000000403047223 */ /* 0x000fe200000000ff */
[----:B------:R0:W-:Y:S03]  /*1840*/  STG.E [R6.64+0x30], R5 ;  /* 0x0000300506007986 */ /* 0x0001e6000c10190a */
[----:B------:R-:W-:Y:S01]  /*1850*/  FFMA R3, R2, R4, R3 ;  /* 0x0000000402037223 */ /* 0x000fe20000000003 */
[----:B------:R1:W-:Y:S03]  /*1860*/  STG.E [R6.64+0x34], R19 ;  /* 0x0000341306007986 */ /* 0x0003e6000c10190a */
[----:B------:R-:W-:Y:S01]  /*1870*/  @P0 FFMA R3, R3, -1, RZ ;  /* 0xbf80000003030823 */ /* 0x000fe200000000ff */
[----:B------:R2:W-:Y:S01]  /*1880*/  STG.E [R6.64+0x38], R21 ;  /* 0x0000381506007986 */ /* 0x0005e2000c10190a */
[----:B------:R-:W-:-:S02]  /*1890*/  IADD3 R12, P0, R12, UR6, RZ ;  /* 0x000000060c0c7c10 */ /* 0x000fc4000ff1e0ff */
[C---:B------:R-:W-:Y:S01]  /*18a0*/  FMUL R13, R3.reuse, R20 ;  /* 0x00000014030d7220 */ /* 0x040fe20000400000 */
[C---:B------:R-:W-:Y:S01]  /*18b0*/  FMUL R2, R3.reuse, R14 ;  /* 0x0000000e03027220 */ /* 0x040fe20000400000 */
[----:B------:R-:W-:Y:S01]  /*18c0*/  FMUL R18, R3, R18 ;  /* 0x0000001203127220 */ /* 0x000fe20000400000 */
[----:B------:R3:W-:Y:S01]  /*18d0*/  STG.E [R6.64+0x3c], R29 ;  /* 0x00003c1d06007986 */ /* 0x0007e2000c10190a */
[-C--:B------:R-:W-:Y:S01]  /*18e0*/  FMUL R3, RZ, R13.reuse ;  /* 0x0000000dff037220 */ /* 0x080fe20000400000 */
[--C-:B------:R-:W-:Y:S01]  /*18f0*/  FFMA R4, RZ, R2, R13.reuse ;  /* 0x00000002ff047223 */ /* 0x100fe2000000000d */
[----:B0-----:R-:W-:Y:S01]  /*1900*/  FMUL R5, RZ, R18 ;  /* 0x00000012ff057220 */ /* 0x001fe20000400000 */
[-CC-:B------:R-:W-:Y:S01]  /*1910*/  FFMA R27, -RZ, R13.reuse, R2.reuse ;  /* 0x0000000dff1b7223 */ /* 0x180fe20000000102 */
[-C--:B------:R-:W-:Y:S01]  /*1920*/  FFMA R23, RZ, R2.reuse, -R13 ;  /* 0x00000002ff177223 */ /* 0x080fe2000000080d */
[-C--:B------:R-:W-:Y:S01]  /*1930*/  FFMA R17, RZ, R13.reuse, R2 ;  /* 0x0000000dff117223 */ /* 0x080fe20000000002 */
[----:B------:R-:W-:Y:S01]  /*1940*/  FADD R22, R5, R4 ;  /* 0x0000000405167221 */ /* 0x000fe20000000000 */
[--C-:B-1----:R-:W-:Y:S01]  /*1950*/  FFMA R19, -RZ, R2, R18.reuse ;  /* 0x00000002ff137223 */ /* 0x102fe20000000112 */
[-C--:B------:R-:W-:Y:S01]  /*1960*/  FFMA R25, RZ, R13.reuse, -R18 ;  /* 0x0000000dff197223 */ /* 0x080fe20000000812 */
[-C--:B------:R-:W-:Y:S01]  /*1970*/  FMUL R4, R27, R0.reuse ;  /* 0x000000001b047220 */ /* 0x080fe20000400000 */
[----:B------:R-:W-:Y:S01]  /*1980*/  FMUL R8, R23, R0 ;  /* 0x0000000017087220 */ /* 0x000fe20000400000 */
[-C--:B------:R-:W-:Y:S01]  /*1990*/  FFMA R27, RZ, R2.reuse, -R3 ;  /* 0x00000002ff1b7223 */ /* 0x080fe20000000803 */
[----:B------:R-:W-:Y:S01]  /*19a0*/  FADD R23, R13, -R5 ;  /* 0x800000050d177221 */ /* 0x000fe20000000000 */
[----:B------:R-:W-:Y:S01]  /*19b0*/  FFMA R3, RZ, R2, R3 ;  /* 0x00000002ff037223 */ /* 0x000fe20000000003 */
[----:B--2---:R-:W-:Y:S01]  /*19c0*/  FFMA R21, RZ, R18, R17 ;  /* 0x00000012ff157223 */ /* 0x004fe20000000011 */
[-C--:B------:R-:W-:Y:S01]  /*19d0*/  FMUL R14, R19, R0.reuse ;  /* 0x00000000130e7220 */ /* 0x080fe20000400000 */
[----:B------:R-:W-:Y:S01]  /*19e0*/  FMUL R16, R25, R0 ;  /* 0x0000000019107220 */ /* 0x000fe20000400000 */
[--C-:B------:R-:W-:Y:S01]  /*19f0*/  FFMA R17, RZ, R13, -R5.reuse ;  /* 0x0000000dff117223 */ /* 0x100fe20000000805 */
[--C-:B------:R-:W-:Y:S01]  /*1a00*/  FFMA R19, -RZ, R2, R5.reuse ;  /* 0x00000002ff137223 */ /* 0x100fe20000000105 */
[----:B------:R-:W-:Y:S01]  /*1a10*/  FADD R25, -R2, R5 ;  /* 0x0000000502197221 */ /* 0x000fe20000000100 */
[-C--:B------:R-:W-:Y:S01]  /*1a20*/  FMUL R5, R23, R0.reuse ;  /* 0x0000000017057220 */ /* 0x080fe20000400000 */
[----:B------:R-:W-:Y:S01]  /*1a30*/  FADD R24, R18, R3 ;  /* 0x0000000312187221 */ /* 0x000fe20000000000 */
[----:B------:R-:W-:Y:S01]  /*1a40*/  FMUL R23, RZ, R15 ;  /* 0x0000000fff177220 */ /* 0x000fe20000400000 */
[----:B------:R-:W-:Y:S01]  /*1a50*/  FADD R22, R22, R22 ;  /* 0x0000001616167221 */ /* 0x000fe20000000000 */
[-C--:B------:R-:W-:Y:S01]  /*1a60*/  FMUL R20, R17, R0.reuse ;  /* 0x0000000011147220 */ /* 0x080fe20000400000 */
[-C--:B------:R-:W-:Y:S01]  /*1a70*/  FMUL R19, R19, R0.reuse ;  /* 0x0000000013137220 */ /* 0x080fe20000400000 */
[-C--:B------:R-:W-:Y:S01]  /*1a80*/  FMUL R17, R25, R0.reuse ;  /* 0x0000000019117220 */ /* 0x080fe20000400000 */
[----:B------:R-:W-:Y:S01]  /*1a90*/  FMUL R0, R27, R0 ;  /* 0x000000001b007220 */ /* 0x000fe20000400000 */
[----:B------:R-:W-:Y:S01]  /*1aa0*/  FADD R26, R24, R24 ;  /* 0x00000018181a7221 */ /* 0x000fe20000000000 */
[----:B------:R-:W-:Y:S01]  /*1ab0*/  FADD R21, R21, R21 ;  /* 0x0000001515157221 */ /* 0x000fe20000000000 */
[-C--:B------:R-:W-:Y:S01]  /*1ac0*/  FFMA R27, R2, R22.reuse, R23 ;  /* 0x00000016021b7223 */ /* 0x080fe20000000017 */
[CC--:B------:R-:W-:Y:S01]  /*1ad0*/  FFMA R24, R13.reuse, R22.reuse, R15 ;  /* 0x000000160d187223 */ /* 0x0c0fe2000000000f */
[----:B---3--:R-:W-:Y:S01]  /*1ae0*/  FFMA R29, R18, R22, R23 ;  /* 0x00000016121d7223 */ /* 0x008fe20000000017 */
[-C--:B------:R-:W-:Y:S01]  /*1af0*/  FFMA R3, R2, R21.reuse, R15 ;  /* 0x0000001502037223 */ /* 0x080fe2000000000f */
[-C--:B------:R-:W-:Y:S01]  /*1b00*/  FFMA R25, R13, R21.reuse, R23 ;  /* 0x000000150d197223 */ /* 0x080fe20000000017 */
[----:B------:R-:W-:Y:S01]  /*1b10*/  FFMA R16, R16, 2, R27 ;  /* 0x4000000010107823 */ /* 0x000fe2000000001b */
[----:B------:R-:W-:Y:S01]  /*1b20*/  FFMA R24, R19, 2, R24 ;  /* 0x4000000013187823 */ /* 0x000fe20000000018 */
[--C-:B------:R-:W-:Y:S01]  /*1b30*/  FFMA R21, R18, R21, R23.reuse ;  /* 0x0000001512157223 */ /* 0x100fe20000000017 */
[-CC-:B------:R-:W-:Y:S01]  /*1b40*/  FFMA R2, R2, R26.reuse, R23.reuse ;  /* 0x0000001a02027223 */ /* 0x180fe20000000017 */
[-C--:B------:R-:W-:Y:S01]  /*1b50*/  FFMA R22, R13, R26.reuse, R23 ;  /* 0x0000001a0d167223 */ /* 0x080fe20000000017 */
[----:B------:R-:W-:Y:S01]  /*1b60*/  FFMA R15, R18, R26, R15 ;  /* 0x0000001a120f7223 */ /* 0x000fe2000000000f */
[----:B------:R-:W-:Y:S01]  /*1b70*/  FFMA R4, R4, 2, R29 ;  /* 0x4000000004047823 */ /* 0x000fe2000000001d */
[-C--:B------:R-:W-:Y:S01]  /*1b80*/  FMUL R13, R16, R9.reuse ;  /* 0x00000009100d7220 */ /* 0x080fe20000400000 */
[-C--:B------:R-:W-:Y:S01]  /*1b90*/  FMUL R19, R24, R9.reuse ;  /* 0x0000000918137220 */ /* 0x080fe20000400000 */
[----:B------:R-:W-:Y:S01]  /*1ba0*/  FFMA R3, R20, 2, R3 ;  /* 0x4000000014037823 */ /* 0x000fe20000000003 */
[----:B------:R-:W-:Y:S01]  /*1bb0*/  FFMA R25, R14, 2, R25 ;  /* 0x400000000e197823 */ /* 0x000fe20000000019 */
[----:B------:R-:W-:Y:S01]  /*1bc0*/  FFMA R21, R8, 2, R21 ;  /* 0x4000000008157823 */ /* 0x000fe20000000015 */
[----:B------:R-:W-:Y:S01]  /*1bd0*/  FFMA R5, R5, 2, R2 ;  /* 0x4000000005057823 */ /* 0x000fe20000000002 */
[----:B------:R-:W-:Y:S01]  /*1be0*/  FFMA R17, R17, 2, R22 ;  /* 0x4000000011117823 */ /* 0x000fe20000000016 */
[----:B------:R-:W-:Y:S01]  /*1bf0*/  FFMA R15, R0, 2, R15 ;  /* 0x40000000000f7823 */ /* 0x000fe2000000000f */
[----:B------:R-:W-:Y:S01]  /*1c00*/  FMUL R9, R4, R9 ;  /* 0x0000000904097220 */ /* 0x000fe20000400000 */
[----:B------:R0:W-:Y:S01]  /*1c10*/  STG.E [R6.64], R3 ;  /* 0x0000000306007986 */ /* 0x0001e2000c10190a */
[----:B------:R-:W-:-:S02]  /*1c20*/  IADD3.X R11, R11, UR9, RZ, P0, !PT ;  /* 0x000000090b0b7c10 */ /* 0x000fc400087fe4ff */
[----:B------:R-:W-:Y:S01]  /*1c30*/  ISETP.GE.U32.AND P0, PT, R12, c[0x0][0x178], PT ;  /* 0x00005e000c007a0c */ /* 0x000fe20003f06070 */
[----:B------:R0:W-:Y:S03]  /*1c40*/  STG.E [R6.64+0x4], R25 ;  /* 0x0000041906007986 */ /* 0x0001e6000c10190a */
[----:B------:R-:W-:Y:S01]  /*1c50*/  ISETP.GE.U32.AND.EX P0, PT, R11, c[0x0][0x17c], PT, P0 ;  /* 0x00005f000b007a0c */ /* 0x000fe20003f06100 */
[----:B------:R0:W-:Y:S04]  /*1c60*/  STG.E [R6.64+0x8], R21 ;  /* 0x0000081506007986 */ /* 0x0001e8000c10190a */
[----:B------:R0:W-:Y:S04]  /*1c70*/  STG.E [R6.64+0x10], R13 ;  /* 0x0000100d06007986 */ /* 0x0001e8000c10190a */
[----:B------:R0:W-:Y:S04]  /*1c80*/  STG.E [R6.64+0x14], R19 ;  /* 0x0000141306007986 */ /* 0x0001e8000c10190a */
[----:B------:R0:W-:Y:S04]  /*1c90*/  STG.E [R6.64+0x18], R9 ;  /* 0x0000180906007986 */ /* 0x0001e8000c10190a */
[----:B------:R0:W-:Y:S04]  /*1ca0*/  STG.E [R6.64+0x20], R5 ;  /* 0x0000200506007986 */ /* 0x0001e8000c10190a */
[----:B------:R0:W-:Y:S04]  /*1cb0*/  STG.E [R6.64+0x24], R17 ;  /* 0x0000241106007986 */ /* 0x0001e8000c10190a */
[----:B------:R0:W-:Y:S04]  /*1cc0*/  STG.E [R6.64+0xc], RZ ;  /* 0x00000cff06007986 */ /* 0x0001e8000c10190a */
[----:B------:R0:W-:Y:S04]  /*1cd0*/  STG.E [R6.64+0x1c], RZ ;  /* 0x00001cff06007986 */ /* 0x0001e8000c10190a */
[----:B------:R0:W-:Y:S04]  /*1ce0*/  STG.E [R6.64+0x2c], RZ ;  /* 0x00002cff06007986 */ /* 0x0001e8000c10190a */
[----:B------:R0:W-:Y:S01]  /*1cf0*/  STG.E [R6.64+0x28], R15 ;  /* 0x0000280f06007986 */ /* 0x0001e2000c10190a */
[----:B------:R-:W-:Y:S01]  /*1d00*/  @P0 CALL.REL.NOINC `(.L_x_230) ;  /* 0x0000001000000944 */ /* 0x000fe20003c00000 */
[----:B------:R-:W-:Y:S05]  /*1d10*/  BRA `(.L_x_231) ;  /* 0xffffe43000007947 */ /* 0x000fea000383ffff */
.L_x_230:
[----:B------:R-:W-:Y:S05]  /*1d20*/  EXIT ;  /* 0x000000000000794d */ /* 0x000fea0003800000 */
        .weak           $__internal_18_$__cuda_sm20_sqrt_rn_f32_slowpath
        .type           $__internal_18_$__cuda_sm20_sqrt_rn_f32_slowpath,@function
        .size           $__internal_18_$__cuda_sm20_sqrt_rn_f32_slowpath,($__internal_19_$__cuda_sm3x_div_rn_noftz_f32_slowpath - $__internal_18_$__cuda_sm20_sqrt_rn_f32_slowpath)
$__internal_18_$__cuda_sm20_sqrt_rn_f32_slowpath:
[----:B------:R-:W-:-:S13]  /*1d30*/  LOP3.LUT P0, RZ, R4, 0x7fffffff, RZ, 0xc0, !PT ;  /* 0x7fffffff04ff7812 */ /* 0x000fda000780c0ff */
[----:B------:R-:W-:Y:S01]  /*1d40*/  @!P0 MOV R6, R4 ;  /* 0x0000000400068202 */ /* 0x000fe20000000f00 */
[----:B------:R-:W-:Y:S05]  /*1d50*/  @!P0 BRA `(.L_x_232) ;  /* 0x0000010000008947 */ /* 0x000fea0003800000 */
[----:B------:R-:W-:-:S13]  /*1d60*/  FSETP.GEU.FTZ.AND P0, PT, R4, RZ, PT ;  /* 0x000000ff0400720b */ /* 0x000fda0003f1e000 */
[----:B------:R-:W-:Y:S01]  /*1d70*/  @!P0 MOV R6, 0x7fffffff ;  /* 0x7fffffff00068802 */ /* 0x000fe20000000f00 */
        /* <DEDUP_REMOVED lines=13> */
[----:B------:R-:W-:-:S05]  /*1e50*/  @P0 FMUL.FTZ R6, R19, 2.3283064365386962891e-10 ;  /* 0x2f80000013060820 */ /* 0x000fca0000410000 */
.L_x_232:
[----:B------:R-:W-:Y:S01]  /*1e60*/  MOV R19, R6 ;  /* 0x0000000600137202 */ /* 0x000fe20000000f00 */
[----:B------:R-:W-:Y:S01]  /*1e70*/  IMAD.MOV.U32 R7, RZ, RZ, 0x0 ;  /* 0x00000000ff077424 */ /* 0x000fe200078e00ff */
[----:B------:R-:W-:-:S04]  /*1e80*/  MOV R6, R21 ;  /* 0x0000001500067202 */ /* 0x000fc80000000f00 */
[----:B------:R-:W-:Y:S05]  /*1e90*/  RET.REL.NODEC R6 `(update_line_transforms_cuda_kernel_forward) ;  /* 0xffffe16006007950 */ /* 0x000fea0003c3ffff */
        .weak           $__internal_19_$__cuda_sm3x_div_rn_noftz_f32_slowpath
        .type           $__internal_19_$__cuda_sm3x_div_rn_noftz_f32_slowpath,@function
        .size           $__internal_19_$__cuda_sm3x_div_rn_noftz_f32_slowpath,(.L_x_277 - $__internal_19_$__cuda_sm3x_div_rn_noftz_f32_slowpath)
$__internal_19_$__cuda_sm3x_div_rn_noftz_f32_slowpath:
[----:B------:R-:W-:Y:S01]  /*1ea0*/  SHF.R.U32.HI R7, RZ, 0x17, R6 ;  /* 0x00000017ff077819 */ /* 0x000fe20000011606 */
[----:B------:R-:W-:Y:S01]  /*1eb0*/  BSSY B2, `(.L_x_233) ;  /* 0x0000063000027945 */ /* 0x000fe20003800000 */
[----:B------:R-:W-:Y:S02]  /*1ec0*/  SHF.R.U32.HI R21, RZ, 0x17, R3 ;  /* 0x00000017ff157819 */ /* 0x000fe40000011603 */
        /* <DEDUP_REMOVED lines=24> */
[----:B------:R-:W-:Y:S02]  /*2050*/  IADD3 R21, R22, -0x1, RZ ;  /* 0xffffffff16157810 */ /* 0x000fe40007ffe0ff */
[----:B------:R-:W-:Y:S02]  /*2060*/  ISETP.GE.AND P1, PT, R23, RZ, PT ;  /* 0x000000ff1700720c */ /* 0x000fe40003f26270 */
[----:B------:R-:W-:-:S11]  /*2070*/  ISETP.GE.AND P0, PT, R21, RZ, PT ;  /* 0x000000ff1500720c */ /* 0x000fd60003f06270 */
[----:B------:R-:W-:Y:S02]  /*2080*/  @!P1 FFMA R6, R6, 1.84467440737095516160e+19, RZ ;  /* 0x5f80000006069823 */ /* 0x000fe400000000ff */
[----:B------:R-:W-:Y:S01]  /*2090*/  @P0 MOV R21, RZ ;  /* 0x000000ff00150202 */ /* 0x000fe20000000f00 */
[----:B------:R-:W-:Y:S01]  /*20a0*/  @!P0 IMAD.MOV.U32 R21, RZ, RZ, -0x40 ;  /* 0xffffffc0ff158424 */ /* 0x000fe200078e00ff */
[----:B------:R-:W-:-:S04]  /*20b0*/  @!P0 FFMA R3, R3, 1.84467440737095516160e+19, RZ ;  /* 0x5f80000003038823 */ /* 0x000fc800000000ff */
[----:B------:R-:W-:Y:S02]  /*20c0*/  @!P1 IADD3 R21, R21, 0x40, RZ ;  /* 0x0000004015159810 */ /* 0x000fe40007ffe0ff */
.L_x_234:
[----:B------:R-:W-:Y:S01]  /*20d0*/  LEA R23, R7, 0xc0800000, 0x17 ;  /* 0xc080000007177811 */ /* 0x000fe200078eb8ff */
[----:B------:R-:W-:Y:S01]  /*20e0*/  BSSY B3, `(.L_x_239) ;  /* 0x0000036000037945 */ /* 0x000fe20003800000 */
[----:B------:R-:W-:Y:S02]  /*20f0*/  IADD3 R22, R22, -0x7f, RZ ;  /* 0xffffff8116167810 */ /* 0x000fe40007ffe0ff */
[----:B------:R-:W-:-:S03]  /*2100*/  IADD3 R24, -R23, R6, RZ ;  /* 0x0000000617187210 */ /* 0x000fc60007ffe1ff */
[----:B------:R-:W-:Y:S01]  /*2110*/  IMAD R3, R22, -0x800000, R3 ;  /* 0xff80000016037824 */ /* 0x000fe200078e0203 */
[----:B------:R-:W0:Y:S01]  /*2120*/  MUFU.RCP R6, R24 ;  /* 0x0000001800067308 */ /* 0x000e220000001000 */
[----:B------:R-:W-:Y:S01]  /*2130*/  FADD.FTZ R26, -R24, -RZ ;  /* 0x800000ff181a7221 */ /* 0x000fe20000010100 */
        /* <DEDUP_REMOVED lines=22> */
[-CC-:B------:R-:W-:Y:S01]  /*22a0*/  FFMA.RZ R7, R6, R26.reuse, R23.reuse ;  /* 0x0000001a06077223 */ /* 0x180fe2000000c017 */
[C---:B------:R-:W-:Y:S02]  /*22b0*/  IADD3 R22, R24.reuse, 0x20, RZ ;  /* 0x0000002018167810 */ /* 0x040fe40007ffe0ff */
[----:B------:R-:W-:Y:S02]  /*22c0*/  ISETP.NE.AND P2, PT, R24, RZ, PT ;  /* 0x000000ff1800720c */ /* 0x000fe40003f45270 */
[----:B------:R-:W-:Y:S01]  /*22d0*/  LOP3.LUT R21, R7, 0x7fffff, RZ, 0xc0, !PT ;  /* 0x007fffff07157812 */ /* 0x000fe200078ec0ff */
[CCC-:B------:R-:W-:Y:S01]  /*22e0*/  FFMA.RP R7, R6.reuse, R26.reuse, R23.reuse ;  /* 0x0000001a06077223 */ /* 0x1c0fe20000008017 */
[----:B------:R-:W-:Y:S01]  /*22f0*/  FFMA.RM R6, R6, R26, R23 ;  /* 0x0000001a06067223 */ /* 0x000fe20000004017 */
[----:B------:R-:W-:Y:S02]  /*2300*/  ISETP.NE.AND P1, PT, R24, RZ, PT ;  /* 0x000000ff1800720c */ /* 0x000fe40003f25270 */
        /* <DEDUP_REMOVED lines=11> */
[----:B------:R-:W-:-:S04]  /*23c0*/  LOP3.LUT R7, R7, R6, RZ, 0xc0, !PT ;  /* 0x0000000607077212 */ /* 0x000fc800078ec0ff */
[----:B------:R-:W-:-:S04]  /*23d0*/  IADD3 R22, R22, R7, RZ ;  /* 0x0000000716167210 */ /* 0x000fc80007ffe0ff */
[----:B------:R-:W-:Y:S01]  /*23e0*/  LOP3.LUT R3, R22, R3, RZ, 0xfc, !PT ;  /* 0x0000000316037212 */ /* 0x000fe200078efcff */
[----:B------:R-:W-:Y:S05]  /*23f0*/  BRA `(.L_x_242) ;  /* 0x0000004000007947 */ /* 0x000fea0003800000 */
.L_x_241:
[----:B------:R-:W-:-:S04]  /*2400*/  LOP3.LUT R3, R3, 0x80000000, RZ, 0xc0, !PT ;  /* 0x8000000003037812 */ /* 0x000fc800078ec0ff */
[----:B------:R-:W-:Y:S01]  /*2410*/  LOP3.LUT R3, R3, 0x7f800000, RZ, 0xfc, !PT ;  /* 0x7f80000003037812 */ /* 0x000fe200078efcff */
[----:B------:R-:W-:Y:S05]  /*2420*/  BRA `(.L_x_242) ;  /* 0x0000001000007947 */ /* 0x000fea0003800000 */
.L_x_240:
[----:B------:R-:W-:Y:S02]  /*2430*/  IMAD R3, R22, 0x800000, R3 ;  /* 0x0080000016037824 */ /* 0x000fe400078e0203 */
.L_x_242:
[----:B------:R-:W-:Y:S05]  /*2440*/  BSYNC B3 ;  /* 0x0000000000037941 */ /* 0x000fea0003800000 */
.L_x_239:
[----:B------:R-:W-:Y:S05]  /*2450*/  BRA `(.L_x_243) ;  /* 0x0000008000007947 */ /* 0x000fea0003800000 */
.L_x_238:
[----:B------:R-:W-:-:S04]  /*2460*/  LOP3.LUT R3, R6, 0x80000000, R3, 0x48, !PT ;  /* 0x8000000006037812 */ /* 0x000fc800078e4803 */
[----:B------:R-:W-:Y:S01]  /*2470*/  LOP3.LUT R3, R3, 0x7f800000, RZ, 0xfc, !PT ;  /* 0x7f80000003037812 */ /* 0x000fe200078efcff */
[----:B------:R-:W-:Y:S05]  /*2480*/  BRA `(.L_x_243) ;  /* 0x0000005000007947 */ /* 0x000fea0003800000 */
.L_x_237:
[----:B------:R-:W-:Y:S01]  /*2490*/  LOP3.LUT R3, R6, 0x80000000, R3, 0x48, !PT ;  /* 0x8000000006037812 */ /* 0x000fe200078e4803 */
[----:B------:R-:W-:Y:S05]  /*24a0*/  BRA `(.L_x_243) ;  /* 0x0000003000007947 */ /* 0x000fea0003800000 */
.L_x_236:
[----:B------:R-:W0:Y:S01]  /*24b0*/  MUFU.RSQ R3, -QNAN ;  /* 0xffc0000000037908 */ /* 0x000e220000001400 */
[----:B------:R-:W-:Y:S05]  /*24c0*/  BRA `(.L_x_243) ;  /* 0x0000001000007947 */ /* 0x000fea0003800000 */
.L_x_235:
[----:B------:R-:W-:Y:S02]  /*24d0*/  FADD.FTZ R3, R3, R6 ;  /* 0x0000000603037221 */ /* 0x000fe40000010000 */
.L_x_243:
[----:B------:R-:W-:Y:S05]  /*24e0*/  BSYNC B2 ;  /* 0x0000000000027941 */ /* 0x000fea0003800000 */
.L_x_233:
[----:B------:R-:W-:Y:S02]  /*24f0*/  MOV R6, R8 ;  /* 0x0000000800067202 */ /* 0x000fe40000000f00 */
[----:B------:R-:W-:-:S04]  /*2500*/  MOV R7, 0x0 ;  /* 0x0000000000077802 */ /* 0x000fc80000000f00 */
[----:B------:R-:W-:Y:S05]  /*2510*/  RET.REL.NODEC R6 `(update_line_transforms_cuda_kernel_forward) ;  /* 0xffffdae006007950 */ /* 0x000fea0003c3ffff */
.L_x_244:
        /* <DEDUP_REMOVED lines=14> */
.L_x_277:


//--------------------- .text.update_points_positions_cuda_kernel_backward --------------------------
	.section	.text.update_points_positions_cuda_kernel_backward,"ax",@progbits
	.sectioninfo	@"SHI_REGISTERS=8"
	.align	128
        .global         update_points_positions_cuda_kernel_backward
        .type           update_points_positions_cuda_kernel_backward,@function
        .size           update_points_positions_cuda_kernel_backward,(.L_x_296 - update_points_positions_cuda_kernel_backward)
        .other          update_points_positions_cuda_kernel_backward,@"STO_CUDA_ENTRY STV_DEFAULT"
update_points_positions_cuda_kernel_backward:
.text.update_points_positions_cuda_kernel_backward:
        /* <DEDUP_REMOVED lines=9> */
.L_x_245:
        /* <DEDUP_REMOVED lines=15> */
.L_x_296:


//--------------------- .text.update_points_positions_cuda_kernel_forward --------------------------
	.section	.text.update_points_positions_cuda_kernel_forward,"ax",@progbits
	.sectioninfo	@"SHI_REGISTERS=38"
	.align	128
        .global         update_points_positions_cuda_kernel_forward
        .type           update_points_positions_cuda_kernel_forward,@function
        .size           update_points_positions_cuda_kernel_forward,(.L_x_297 - update_points_positions_cuda_kernel_forward)
        .other          update_points_positions_cuda_kernel_forward,@"STO_CUDA_ENTRY STV_DEFAULT"
update_points_positions_cuda_kernel_forward:
.text.update_points_positions_cuda_kernel_forward:
        /* <DEDUP_REMOVED lines=8> */
[----:B------:R-:W-:Y:S01]  /*0080*/  ISETP.NE.U32.AND P0, PT, RZ, c[0x0][0x1b8], PT ;  /* 0x00006e00ff007a0c */ /* 0x000fe20003f05070 */
[----:B------:R-:W-:Y:S01]  /*0090*/  ULDC UR6, c[0x0][0x0] ;  /* 0x0000000000067ab9 */ /* 0x000fe20000000800 */
[----:B------:R-:W-:Y:S01]  /*00a0*/  IMAD.MOV.U32 R5, RZ, RZ, c[0x0][0x1a0] ;  /* 0x00006800ff057624 */ /* 0x000fe200078e00ff */
[----:B------:R-:W-:Y:S01]  /*00b0*/  ULDC UR7, c[0x0][0xc] ;  /* 0x0000030000077ab9 */ /* 0x000fe20000000800 */
[----:B------:R-:W-:Y:S01]  /*00c0*/  ISETP.NE.AND.EX P0, PT, RZ, c[0x0][0x1bc], PT, P0 ;  /* 0x00006f00ff007a0c */ /* 0x000fe20003f05300 */
[----:B------:R-:W-:Y:S01]  /*00d0*/  UIMAD.WIDE.U32 UR6, UR6, UR7, URZ ;  /* 0x00000007060672a5 */ /* 0x000fe2000f8e003f */
[----:B------:R-:W-:Y:S01]  /*00e0*/  MOV R3, c[0x0][0x210] ;  /* 0x0000840000037a02 */ /* 0x000fe20000000f00 */
[----:B------:R-:W-:Y:S01]  /*00f0*/  UMOV UR4, URZ ;  /* 0x0000003f00047c82 */ /* 0x000fe20008000000 */
[----:B------:R-:W-:Y:S01]  /*0100*/  IMAD.MOV.U32 R0, RZ, RZ, R6 ;  /* 0x000000ffff007224 */ /* 0x000fe200078e0006 */
[----:B------:R-:W-:Y:S01]  /*0110*/  UIADD3 UR4, UR7, UR4, URZ ;  /* 0x0000000407047290 */ /* 0x000fe2000fffe03f */
[----:B------:R-:W-:Y:S01]  /*0120*/  SHF.R.S32.HI R9, RZ, 0x1f, R5 ;  /* 0x0000001fff097819 */ /* 0x000fe20000011405 */
[----:B------:R-:W-:Y:S01]  /*0130*/  ULDC.64 UR8, c[0x0][0x118] ;  /* 0x0000460000087ab9 */ /* 0x000fe20000000a00 */
[----:B------:R-:W-:-:S05]  /*0140*/  SHF.R.S32.HI R11, RZ, 0x1f, R3 ;  /* 0x0000001fff0b7819 */ /* 0x000fca0000011403 */
[----:B------:R-:W-:Y:S05]  /*0150*/  @!P0 BRA `(.L_x_246) ;  /* 0x000002c000008947 */ /* 0x000fea0003800000 */
[----:B------:R-:W-:-:S04]  /*0160*/  MOV R35, c[0x0][0x1d8] ;  /* 0x0000760000237a02 */ /* 0x000fc80000000f00 */
[----:B------:R-:W-:Y:S02]  /*0170*/  SHF.R.S32.HI R31, RZ, 0x1f, R35 ;  /* 0x0000001fff1f7819 */ /* 0x000fe40000011423 */
.L_x_247:
[----:B------:R-:W-:Y:S01]  /*0180*/  SHF.R.S32.HI R2, RZ, 0x1f, R0 ;  /* 0x0000001fff027819 */ /* 0x000fe20000011400 */
[----:B------:R-:W-:-:S04]  /*0190*/  IMAD.WIDE.U32 R14, R0, R35, c[0x0][0x1b8] ;  /* 0x00006e00000e7625 */ /* 0x000fc800078e0023 */
[C---:B------:R-:W-:Y:S02]  /*01a0*/  IMAD R6, R2.reuse, c[0x0][0x1d8], RZ ;  /* 0x0000760002067a24 */ /* 0x040fe400078e02ff */
[----:B------:R-:W-:Y:S02]  /*01b0*/  IMAD R4, R2, c[0x0][0x1a0], RZ ;  /* 0x0000680002047a24 */ /* 0x000fe400078e02ff */
[----:B0-----:R-:W-:Y:S02]  /*01c0*/  IMAD R19, R31, R0, R6 ;  /* 0x000000001f137224 */ /* 0x001fe400078e0206 */
[----:B------:R-:W-:-:S03]  /*01d0*/  IMAD.WIDE.U32 R12, R0, R5, c[0x0][0x180] ;  /* 0x00006000000c7625 */ /* 0x000fc600078e0005 */
[----:B------:R-:W-:Y:S01]  /*01e0*/  IADD3 R15, R15, R19, RZ ;  /* 0x000000130f0f7210 */ /* 0x000fe20007ffe0ff */
[----:B------:R-:W-:-:S04]  /*01f0*/  IMAD R17, R9, R0, R4 ;  /* 0x0000000009117224 */ /* 0x000fc800078e0204 */
[----:B------:R-:W-:Y:S01]  /*0200*/  IMAD.IADD R13, R13, 0x1, R17 ;  /* 0x000000010d0d7824 */ /* 0x000fe200078e0211 */
[----:B------:R-:W2:Y:S04]  /*0210*/  LDG.E R25, [R14.64] ;  /* 0x000000080e197981 */ /* 0x000ea8000c1e1900 */
[----:B------:R-:W3:Y:S04]  /*0220*/  LDG.E R27, [R14.64+0x4] ;  /* 0x000004080e1b7981 */ /* 0x000ee8000c1e1900 */
[----:B------:R-:W4:Y:S04]  /*0230*/  LDG.E R29, [R14.64+0x8] ;  /* 0x000008080e1d7981 */ /* 0x000f28000c1e1900 */
[----:B------:R-:W5:Y:S04]  /*0240*/  LDG.E R19, [R12.64] ;  /* 0x000000080c137981 */ /* 0x000f68000c1e1900 */
[----:B------:R-:W5:Y:S04]  /*0250*/  LDG.E R21, [R12.64+0x4] ;  /* 0x000004080c157981 */ /* 0x000f68000c1e1900 */
[----:B------:R-:W5:Y:S01]  /*0260*/  LDG.E R23, [R12.64+0x8] ;  /* 0x000008080c177981 */ /* 0x000f62000c1e1900 */
[----:B------:R-:W-:-:S02]  /*0270*/  IMAD R2, R2, c[0x0][0x210], RZ ;  /* 0x0000840002027a24 */ /* 0x000fc400078e02ff */
[----:B------:R-:W-:-:S04]  /*0280*/  IMAD.WIDE.U32 R16, R0, R3, c[0x0][0x1f0] ;  /* 0x00007c0000107625 */ /* 0x000fc800078e0003 */
[----:B------:R-:W-:Y:S01]  /*0290*/  IMAD R33, R11, R0, R2 ;  /* 0x000000000b217224 */ /* 0x000fe200078e0202 */
[----:B------:R-:W-:-:S03]  /*02a0*/  IADD3 R0, P0, R0, UR6, RZ ;  /* 0x0000000600007c10 */ /* 0x000fc6000ff1e0ff */
[----:B------:R-:W-:Y:S01]  /*02b0*/  IMAD.IADD R17, R17, 0x1, R33 ;  /* 0x0000000111117824 */ /* 0x000fe200078e0221 */
[----:B------:R-:W-:Y:S02]  /*02c0*/  MOV R33, 0x3f800000 ;  /* 0x3f80000000217802 */ /* 0x000fe40000000f00 */
[----:B------:R-:W-:Y:S02]  /*02d0*/  IADD3.X R7, R7, UR4, RZ, P0, !PT ;  /* 0x0000000407077c10 */ /* 0x000fe400087fe4ff */
[----:B------:R0:W-:Y:S01]  /*02e0*/  STG.E [R16.64+0x4], RZ ;  /* 0x000004ff10007986 */ /* 0x0001e2000c101908 */
[----:B------:R-:W-:-:S03]  /*02f0*/  ISETP.GE.U32.AND P0, PT, R0, c[0x0][0x178], PT ;  /* 0x00005e0000007a0c */ /* 0x000fc60003f06070 */
[----:B------:R0:W-:Y:S01]  /*0300*/  STG.E [R16.64+0x3c], R33 ;  /* 0x00003c2110007986 */ /* 0x0001e2000c101908 */
[----:B------:R-:W-:-:S03]  /*0310*/  ISETP.GE.U32.AND.EX P0, PT, R7, c[0x0][0x17c], PT, P0 ;  /* 0x00005f0007007a0c */ /* 0x000fc60003f06100 */
[----:B------:R0:W-:Y:S04]  /*0320*/  STG.E [R16.64+0x8], RZ ;  /* 0x000008ff10007986 */ /* 0x0001e8000c101908 */
[----:B------:R0:W-:Y:S04]  /*0330*/  STG.E [R16.64+0xc], RZ ;  /* 0x00000cff10007986 */ /* 0x0001e8000c101908 */
[----:B------:R0:W-:Y:S04]  /*0340*/  STG.E [R16.64+0x10], RZ ;  /* 0x000010ff10007986 */ /* 0x0001e8000c101908 */
[----:B------:R0:W-:Y:S04]  /*0350*/  STG.E [R16.64+0x18], RZ ;  /* 0x000018ff10007986 */ /* 0x0001e8000c101908 */
[----:B------:R0:W-:Y:S04]  /*0360*/  STG.E [R16.64+0x1c], RZ ;  /* 0x00001cff10007986 */ /* 0x0001e8000c101908 */
[----:B------:R0:W-:Y:S04]  /*0370*/  STG.E [R16.64+0x20], RZ ;  /* 0x000020ff10007986 */ /* 0x0001e8000c101908 */
[----:B------:R0:W-:Y:S04]  /*0380*/  STG.E [R16.64+0x24], RZ ;  /* 0x000024ff10007986 */ /* 0x0001e8000c101908 */
[----:B------:R0:W-:Y:S04]  /*0390*/  STG.E [R16.64+0x2c], RZ ;  /* 0x00002cff10007986 */ /* 0x0001e8000c101908 */
[----:B--2---:R0:W-:Y:S04]  /*03a0*/  STG.E [R16.64], R25 ;  /* 0x0000001910007986 */ /* 0x0041e8000c101908 */
[----:B---3--:R0:W-:Y:S04]  /*03b0*/  STG.E [R16.64+0x14], R27 ;  /* 0x0000141b10007986 */ /* 0x0081e8000c101908 */
[----:B----4-:R0:W-:Y:S04]  /*03c0*/  STG.E [R16.64+0x28], R29 ;  /* 0x0000281d10007986 */ /* 0x0101e8000c101908 */
[----:B-----5:R0:W-:Y:S04]  /*03d0*/  STG.E [R16.64+0x30], R19 ;  /* 0x0000301310007986 */ /* 0x0201e8000c101908 */
[----:B------:R0:W-:Y:S04]  /*03e0*/  STG.E [R16.64+0x34], R21 ;  /* 0x0000341510007986 */ /* 0x0001e8000c101908 */
[----:B------:R0:W-:Y:S01]  /*03f0*/  STG.E [R16.64+0x38], R23 ;  /* 0x0000381710007986 */ /* 0x0001e2000c101908 */
[----:B------:R-:W-:Y:S05]  /*0400*/  @!P0 BRA `(.L_x_247) ;  /* 0xfffffd7000008947 */ /* 0x000fea000383ffff */
[----:B------:R-:W-:Y:S05]  /*0410*/  EXIT ;  /* 0x000000000000794d */ /* 0x000fea0003800000 */
.L_x_246:
[----:B------:R-:W-:Y:S01]  /*0420*/  SHF.R.S32.HI R2, RZ, 0x1f, R0 ;  /* 0x0000001fff027819 */ /* 0x000fe20000011400 */
[----:B------:R-:W-:-:S04]  /*0430*/  IMAD.WIDE.U32 R12, R0, R5, c[0x0][0x180] ;  /* 0x00006000000c7625 */ /* 0x000fc800078e0005 */
[----:B------:R-:W-:-:S04]  /*0440*/  IMAD R4, R2, c[0x0][0x1a0], RZ ;  /* 0x0000680002047a24 */ /* 0x000fc800078e02ff */
[----:B0-----:R-:W-:-:S04]  /*0450*/  IMAD R15, R9, R0, R4 ;  /* 0x00000000090f7224 */ /* 0x001fc800078e0204 */
[----:B------:R-:W-:-:S05]  /*0460*/  IMAD.IADD R13, R13, 0x1, R15 ;  /* 0x000000010d0d7824 */ /* 0x000fca00078e020f */
[----:B------:R-:W2:Y:S04]  /*0470*/  LDG.E R17, [R12.64] ;  /* 0x000000080c117981 */ /* 0x000ea8000c1e1900 */
[----:B------:R-:W3:Y:S04]  /*0480*/  LDG.E R19, [R12.64+0x4] ;  /* 0x000004080c137981 */ /* 0x000ee8000c1e1900 */
[----:B------:R-:W4:Y:S01]  /*0490*/  LDG.E R21, [R12.64+0x8] ;  /* 0x000008080c157981 */ /* 0x000f22000c1e1900 */
[----:B------:R-:W-:Y:S02]  /*04a0*/  IMAD R2, R2, c[0x0][0x210], RZ ;  /* 0x0000840002027a24 */ /* 0x000fe400078e02ff */
[----:B------:R-:W-:-:S04]  /*04b0*/  IMAD.WIDE.U32 R14, R0, R3, c[0x0][0x1f0] ;  /* 0x00007c00000e7625 */ /* 0x000fc800078e0003 */
[----:B------:R-:W-:Y:S01]  /*04c0*/  IMAD R23, R11, R0, R2 ;  /* 0x000000000b177224 */ /* 0x000fe200078e0202 */
[----:B------:R-:W-:-:S04]  /*04d0*/  IADD3 R0, P0, R0, UR6, RZ ;  /* 0x0000000600007c10 */ /* 0x000fc8000ff1e0ff */
[----:B------:R-:W-:Y:S01]  /*04e0*/  IADD3 R15, R15, R23, RZ ;  /* 0x000000170f0f7210 */ /* 0x000fe20007ffe0ff */
[----:B------:R-:W-:Y:S01]  /*04f0*/  IMAD.MOV.U32 R23, RZ, RZ, 0x3f800000 ;  /* 0x3f800000ff177424 */ /* 0x000fe200078e00ff */
[----:B------:R-:W-:Y:S02]  /*0500*/  IADD3.X R7, R7, UR4, RZ, P0, !PT ;  /* 0x0000000407077c10 */ /* 0x000fe400087fe4ff */
[----:B------:R-:W-:Y:S01]  /*0510*/  ISETP.GE.U32.AND P0, PT, R0, c[0x0][0x178], PT ;  /* 0x00005e0000007a0c */ /* 0x000fe20003f06070 */
[----:B------:R0:W-:Y:S03]  /*0520*/  STG.E [R14.64+0x4], RZ ;  /* 0x000004ff0e007986 */ /* 0x0001e6000c101908 */
[----:B------:R-:W-:Y:S01]  /*0530*/  ISETP.GE.U32.AND.EX P0, PT, R7, c[0x0][0x17c], PT, P0 ;  /* 0x00005f0007007a0c */ /* 0x000fe20003f06100 */
[----:B------:R0:W-:Y:S04]  /*0540*/  STG.E [R14.64], R23 ;  /* 0x000000170e007986 */ /* 0x0001e8000c101908 */
[----:B------:R0:W-:Y:S04]  /*0550*/  STG.E [R14.64+0x14], R23 ;  /* 0x000014170e007986 */ /* 0x0001e8000c101908 */
[----:B------:R0:W-:Y:S04]  /*0560*/  STG.E [R14.64+0x28], R23 ;  /* 0x000028170e007986 */ /* 0x0001e8000c101908 */
[----:B------:R0:W-:Y:S04]  /*0570*/  STG.E [R14.64+0x3c], R23 ;  /* 0x00003c170e007986 */ /* 0x0001e8000c101908 */
        /* <DEDUP_REMOVED lines=8> */
[----:B--2---:R0:W-:Y:S04]  /*0600*/  STG.E [R14.64+0x30], R17 ;  /* 0x000030110e007986 */ /* 0x0041e8000c101908 */
[----:B---3--:R0:W-:Y:S04]  /*0610*/  STG.E [R14.64+0x34], R19 ;  /* 0x000034130e007986 */ /* 0x0081e8000c101908 */
[----:B----4-:R0:W-:Y:S01]  /*0620*/  STG.E [R14.64+0x38], R21 ;  /* 0x000038150e007986 */ /* 0x0101e2000c101908 */
[----:B------:R-:W-:Y:S05]  /*0630*/  @!P0 BRA `(.L_x_246) ;  /* 0xfffffde000008947 */ /* 0x000fea000383ffff */
[----:B------:R-:W-:Y:S05]  /*0640*/  EXIT ;  /* 0x000000000000794d */ /* 0x000fea0003800000 */
.L_x_248:
        /* <DEDUP_REMOVED lines=11> */
.L_x_297:


//--------------------- .text.update_vbo_vertices_cuda_kernel_backward --------------------------
	.section	.text.update_vbo_vertices_cuda_kernel_backward,"ax",@progbits
	.sectioninfo	@"SHI_REGISTERS=8"
	.align	128
        .global         update_vbo_vertices_cuda_kernel_backward
        .type           update_vbo_vertices_cuda_kernel_backward,@function
        .size           update_vbo_vertices_cuda_kernel_backward,(.L_x_298 - update_vbo_vertices_cuda_kernel_backward)
        .other          update_vbo_vertices_cuda_kernel_backward,@"STO_CUDA_ENTRY STV_DEFAULT"
update_vbo_vertices_cuda_kernel_backward:
.text.update_vbo_vertices_cuda_kernel_backward:
        /* <DEDUP_REMOVED lines=9> */
.L_x_249:
        /* <DEDUP_REMOVED lines=15> */
.L_x_298:


//--------------------- .text.update_vbo_vertices_cuda_kernel_forward --------------------------
	.section	.text.update_vbo_vertices_cuda_kernel_forward,"ax",@progbits
	.sectioninfo	@"SHI_REGISTERS=20"
	.align	128
        .global         update_vbo_vertices_cuda_kernel_forward
        .type           update_vbo_vertices_cuda_kernel_forward,@function
        .size           update_vbo_vertices_cuda_kernel_forward,(.L_x_299 - update_vbo_vertices_cuda_kernel_forward)
        .other          update_vbo_vertices_cuda_kernel_forward,@"STO_CUDA_ENTRY STV_DEFAULT"
update_vbo_vertices_cuda_kernel_forward:
.text.update_vbo_vertices_cuda_kernel_forward:
        /* <DEDUP_REMOVED lines=12> */
[----:B------:R-:W-:Y:S01]  /*00c0*/  MOV R17, R2 ;  /* 0x0000000200117202 */ /* 0x000fe20000000f00 */
[----:B------:R-:W-:Y:S01]  /*00d0*/  UIMAD.WIDE.U32 UR6, UR6, UR7, URZ ;  /* 0x00000007060672a5 */ /* 0x000fe2000f8e003f */
[----:B------:R-:W-:Y:S01]  /*00e0*/  IMAD.MOV.U32 R12, RZ, RZ, R3 ;  /* 0x000000ffff0c7224 */ /* 0x000fe200078e0003 */
[----:B------:R-:W-:Y:S01]  /*00f0*/  SHF.R.S32.HI R0, RZ, 0x1f, R14 ;  /* 0x0000001fff007819 */ /* 0x000fe2000001140e */
[----:B------:R-:W-:Y:S01]  /*0100*/  ULDC UR5, c[0x0][0x1dc] ;  /* 0x0000770000057ab9 */ /* 0x000fe20000000800 */
[----:B------:R-:W-:Y:S01]  /*0110*/  SHF.R.S32.HI R10, RZ, 0x1f, R16 ;  /* 0x0000001fff0a7819 */ /* 0x000fe20000011410 */
[----:B------:R-:W-:-:S02]  /*0120*/  UMOV UR4, URZ ;  /* 0x0000003f00047c82 */ /* 0x000fc40008000000 */
[----:B------:R-:W-:Y:S02]  /*0130*/  USHF.R.S32.HI UR5, URZ, 0x1f, UR5 ;  /* 0x0000001f3f057899 */ /* 0x000fe40008011405 */
[----:B------:R-:W-:Y:S02]  /*0140*/  UIADD3 UR4, UR7, UR4, URZ ;  /* 0x0000000407047290 */ /* 0x000fe4000fffe03f */
[----:B------:R-:W-:Y:S02]  /*0150*/  ULDC.64 UR8, c[0x0][0x118] ;  /* 0x0000460000087ab9 */ /* 0x000fe40000000a00 */
.L_x_250:
[----:B0-----:R-:W-:Y:S01]  /*0160*/  SHF.R.S32.HI R4, RZ, 0x1f, R17 ;  /* 0x0000001fff047819 */ /* 0x001fe20000011411 */
[----:B------:R-:W-:-:S04]  /*0170*/  IMAD.WIDE.U32 R2, R17, R14, c[0x0][0x180] ;  /* 0x0000600011027625 */ /* 0x000fc800078e000e */
[----:B------:R-:W-:-:S04]  /*0180*/  IMAD R5, R4, c[0x0][0x1a0], RZ ;  /* 0x0000680004057a24 */ /* 0x000fc800078e02ff */
[----:B------:R-:W-:-:S04]  /*0190*/  IMAD R5, R0, R17, R5 ;  /* 0x0000001100057224 */ /* 0x000fc800078e0205 */
[----:B------:R-:W-:-:S05]  /*01a0*/  IMAD.IADD R3, R3, 0x1, R5 ;  /* 0x0000000103037824 */ /* 0x000fca00078e0205 */
[----:B------:R-:W2:Y:S04]  /*01b0*/  LDG.E R11, [R2.64] ;  /* 0x00000008020b7981 */ /* 0x000ea8000c1e1900 */
[----:B------:R-:W3:Y:S04]  /*01c0*/  LDG.E R13, [R2.64+0x4] ;  /* 0x00000408020d7981 */ /* 0x000ee8000c1e1900 */
[----:B------:R-:W4:Y:S01]  /*01d0*/  LDG.E R15, [R2.64+0x8] ;  /* 0x00000808020f7981 */ /* 0x000f22000c1e1900 */
[----:B------:R-:W-:Y:S02]  /*01e0*/  IMAD R6, R4, c[0x0][0x1d8], RZ ;  /* 0x0000760004067a24 */ /* 0x000fe400078e02ff */
[----:B------:R-:W-:-:S04]  /*01f0*/  IMAD.WIDE.U32 R4, R17, R16, c[0x0][0x1b8] ;  /* 0x00006e0011047625 */ /* 0x000fc800078e0010 */
[----:B------:R-:W-:Y:S01]  /*0200*/  IMAD R7, R10, R17, R6 ;  /* 0x000000110a077224 */ /* 0x000fe200078e0206 */
[----:B------:R-:W-:-:S04]  /*0210*/  IADD3 R6, P0, R4, c[0x0][0x1dc], RZ ;  /* 0x0000770004067a10 */ /* 0x000fc80007f1e0ff */
[----:B------:R-:W-:Y:S02]  /*0220*/  IADD3 R5, R5, R7, RZ ;  /* 0x0000000705057210 */ /* 0x000fe40007ffe0ff */
[----:B------:R-:W-:Y:S02]  /*0230*/  IADD3 R8, P1, R6, c[0x0][0x1dc], RZ ;  /* 0x0000770006087a10 */ /* 0x000fe40007f3e0ff */
[----:B------:R-:W-:Y:S02]  /*0240*/  IADD3.X R7, R5, UR5, RZ, P0, !PT ;  /* 0x0000000505077c10 */ /* 0x000fe400087fe4ff */
[----:B------:R-:W-:Y:S02]  /*0250*/  IADD3 R17, P0, R17, UR6, RZ ;  /* 0x0000000611117c10 */ /* 0x000fe4000ff1e0ff */
[----:B------:R-:W-:Y:S02]  /*0260*/  IADD3.X R9, R7, UR5, RZ, P1, !PT ;  /* 0x0000000507097c10 */ /* 0x000fe40008ffe4ff */
[----:B------:R-:W-:-:S02]  /*0270*/  IADD3.X R12, R12, UR4, RZ, P0, !PT ;  /* 0x000000040c0c7c10 */ /* 0x000fc400087fe4ff */
[----:B------:R-:W-:-:S04]  /*0280*/  ISETP.GE.U32.AND P0, PT, R17, c[0x0][0x178], PT ;  /* 0x00005e0011007a0c */ /* 0x000fc80003f06070 */
[----:B------:R-:W-:Y:S01]  /*0290*/  ISETP.GE.U32.AND.EX P0, PT, R12, c[0x0][0x17c], PT, P0 ;  /* 0x00005f000c007a0c */ /* 0x000fe20003f06100 */
[----:B--2---:R0:W-:Y:S04]  /*02a0*/  STG.E [R4.64], R11 ;  /* 0x0000000b04007986 */ /* 0x0041e8000c101908 */
[----:B---3--:R0:W-:Y:S04]  /*02b0*/  STG.E [R6.64], R13 ;  /* 0x0000000d06007986 */ /* 0x0081e8000c101908 */
[----:B----4-:R0:W-:Y:S04]  /*02c0*/  STG.E [R8.64], R15 ;  /* 0x0000000f08007986 */ /* 0x0101e8000c101908 */
[----:B------:R-:W-:Y:S05]  /*02d0*/  @!P0 BRA `(.L_x_250) ;  /* 0xfffffe8000008947 */ /* 0x000fea000383ffff */
[----:B------:R-:W-:Y:S05]  /*02e0*/  EXIT ;  /* 0x000000000000794d */ /* 0x000fea0003800000 */
.L_x_251:
        /* <DEDUP_REMOVED lines=9> */
.L_x_299:


//--------------------- .text.update_vbo_transforms_cuda_kernel_backward --------------------------
	.section	.text.update_vbo_transforms_cuda_kernel_backward,"ax",@progbits
	.sectioninfo	@"SHI_REGISTERS=8"
	.align	128
        .global         update_vbo_transforms_cuda_kernel_backward
        .type           update_vbo_transforms_cuda_kernel_backward,@function
        .size           update_vbo_transforms_cuda_kernel_backward,(.L_x_300 - update_vbo_transforms_cuda_kernel_backward)
        .other          update_vbo_transforms_cuda_kernel_backward,@"STO_CUDA_ENTRY STV_DEFAULT"
update_vbo_transforms_cuda_kernel_backward:
.text.update_vbo_transforms_cuda_kernel_backward:
        /* <DEDUP_REMOVED lines=9> */
.L_x_252:
        /* <DEDUP_REMOVED lines=15> */
.L_x_300:


//--------------------- .text.update_vbo_transforms_cuda_kernel_forward --------------------------
	.section	.text.update_vbo_transforms_cuda_kernel_forward,"ax",@progbits
	.sectioninfo	@"SHI_REGISTERS=37"
	.align	128
        .global         update_vbo_transforms_cuda_kernel_forward
        .type           update_vbo_transforms_cuda_kernel_forward,@function
        .size           update_vbo_transforms_cuda_kernel_forward,(.L_x_301 - update_vbo_transforms_cuda_kernel_forward)
        .other          update_vbo_transforms_cuda_kernel_forward,@"STO_CUDA_ENTRY STV_DEFAULT"
update_vbo_transforms_cuda_kernel_forward:
.text.update_vbo_transforms_cuda_kernel_forward:
[----:B------:R-:W-:Y:S02]  /*0000*/  MOV R1, c[0x0][0x28] ;  /* 0x00000a0000017a02 */ /* 0x000fe40000000f00 */
        /* <DEDUP_REMOVED lines=9> */
[----:B------:R-:W-:Y:S01]  /*00a0*/  MOV R7, R5 ;  /* 0x0000000500077202 */ /* 0x000fe20000000f00 */
[----:B------:R-:W-:Y:S01]  /*00b0*/  ULDC UR7, c[0x0][0xc] ;  /* 0x0000030000077ab9 */ /* 0x000fe20000000800 */
[----:B------:R-:W-:Y:S01]  /*00c0*/  ISETP.NE.AND.EX P0, PT, RZ, c[0x0][0x1bc], PT, P0 ;  /* 0x00006f00ff007a0c */ /* 0x000fe20003f05300 */
[----:B------:R-:W-:Y:S02]  /*00d0*/  UIMAD.WIDE.U32 UR6, UR6, UR7, URZ ;  /* 0x00000007060672a5 */ /* 0x000fe4000f8e003f */
[----:B------:R-:W-:Y:S02]  /*00e0*/  ULDC UR5, c[0x0][0x1a0] ;  /* 0x0000680000057ab9 */ /* 0x000fe40000000800 */
[----:B------:R-:W-:Y:S02]  /*00f0*/  ULDC UR8, c[0x0][0x210] ;  /* 0x0000840000087ab9 */ /* 0x000fe40000000800 */
[----:B------:R-:W-:-:S02]  /*0100*/  ULDC UR9, c[0x0][0x248] ;  /* 0x0000920000097ab9 */ /* 0x000fc40000000800 */
[----:B------:R-:W-:Y:S02]  /*0110*/  ULDC UR10, c[0x0][0x2b8] ;  /* 0x0000ae00000a7ab9 */ /* 0x000fe40000000800 */
[----:B------:R-:W-:Y:S02]  /*0120*/  UMOV UR4, URZ ;  /* 0x0000003f00047c82 */ /* 0x000fe40008000000 */
[----:B------:R-:W-:Y:S02]  /*0130*/  ULDC UR11, c[0x0][0x1d8] ;  /* 0x00007600000b7ab9 */ /* 0x000fe40000000800 */
[----:B------:R-:W-:Y:S02]  /*0140*/  ULDC UR12, c[0x0][0x280] ;  /* 0x0000a000000c7ab9 */ /* 0x000fe40000000800 */
[----:B------:R-:W-:Y:S02]  /*0150*/  USHF.R.S32.HI UR5, URZ, 0x1f, UR5 ;  /* 0x0000001f3f057899 */ /* 0x000fe40008011405 */
[----:B------:R-:W-:-:S02]  /*0160*/  USHF.R.S32.HI UR8, URZ, 0x1f, UR8 ;  /* 0x0000001f3f087899 */ /* 0x000fc40008011408 */
[----:B------:R-:W-:Y:S02]  /*0170*/  USHF.R.S32.HI UR9, URZ, 0x1f, UR9 ;  /* 0x0000001f3f097899 */ /* 0x000fe40008011409 */
[----:B------:R-:W-:Y:S02]  /*0180*/  USHF.R.S32.HI UR10, URZ, 0x1f, UR10 ;  /* 0x0000001f3f0a7899 */ /* 0x000fe4000801140a */
[----:B------:R-:W-:Y:S02]  /*0190*/  USHF.R.S32.HI UR11, URZ, 0x1f, UR11 ;  /* 0x0000001f3f0b7899 */ /* 0x000fe4000801140b */
[----:B------:R-:W-:Y:S02]  /*01a0*/  USHF.R.S32.HI UR12, URZ, 0x1f, UR12 ;  /* 0x0000001f3f0c7899 */ /* 0x000fe4000801140c */
[----:B------:R-:W-:Y:S02]  /*01b0*/  UIADD3 UR4, UR7, UR4, URZ ;  /* 0x0000000407047290 */ /* 0x000fe4000fffe03f */
[----:B------:R-:W-:-:S02]  /*01c0*/  ULDC.64 UR14, c[0x0][0x118] ;  /* 0x00004600000e7ab9 */ /* 0x000fc40000000a00 */
.L_x_256:
[----:B0-----:R-:W-:Y:S02]  /*01d0*/  SHF.R.S32.HI R5, RZ, 0x1f, R4 ;  /* 0x0000001fff057819 */ /* 0x001fe40000011404 */
[----:B------:R-:W-:-:S03]  /*01e0*/  MOV R3, c[0x0][0x1a0] ;  /* 0x0000680000037a02 */ /* 0x000fc60000000f00 */
[----:B------:R-:W-:Y:S02]  /*01f0*/  IMAD R9, R5, c[0x0][0x1a0], RZ ;  /* 0x0000680005097a24 */ /* 0x000fe400078e02ff */
[----:B------:R-:W-:-:S04]  /*0200*/  IMAD.WIDE.U32 R2, R4, R3, c[0x0][0x180] ;  /* 0x0000600004027625 */ /* 0x000fc800078e0003 */
[----:B------:R-:W-:Y:S01]  /*0210*/  IMAD R9, R4, UR5, R9 ;  /* 0x0000000504097c24 */ /* 0x000fe2000f8e0209 */
[----:B------:R-:W-:-:S04]  /*0220*/  MOV R16, R2 ;  /* 0x0000000200107202 */ /* 0x000fc80000000f00 */
[----:B------:R-:W-:-:S05]  /*0230*/  IADD3 R17, R3, R9, RZ ;  /* 0x0000000903117210 */ /* 0x000fca0007ffe0ff */
[----:B------:R-:W2:Y:S01]  /*0240*/  LDG.E R13, [R16.64] ;  /* 0x0000000e100d7981 */ /* 0x000ea2000c1e1900 */
[----:B------:R-:W-:Y:S02]  /*0250*/  MOV R2, c[0x0][0x210] ;  /* 0x0000840000027a02 */ /* 0x000fe40000000f00 */
[----:B--2---:R-:W-:-:S03]  /*0260*/  SHF.R.S32.HI R14, RZ, 0x1f, R13 ;  /* 0x0000001fff0e7819 */ /* 0x004fc6000001140d */
[----:B------:R-:W-:-:S04]  /*0270*/  IMAD.WIDE.U32 R2, R13, R2, c[0x0][0x1f0] ;  /* 0x00007c000d027625 */ /* 0x000fc800078e0002 */
[----:B------:R-:W-:-:S04]  /*0280*/  IMAD R0, R14, c[0x0][0x210], RZ ;  /* 0x000084000e007a24 */ /* 0x000fc800078e02ff */
[----:B------:R-:W-:-:S05]  /*0290*/  IMAD R9, R13, UR8, R0 ;  /* 0x000000080d097c24 */ /* 0x000fca000f8e0200 */
[----:B------:R-:W-:-:S05]  /*02a0*/  IADD3 R3, R3, R9, RZ ;  /* 0x0000000903037210 */ /* 0x000fca0007ffe0ff */
[----:B------:R0:W5:Y:S04]  /*02b0*/  LDG.E R8, [R2.64] ;  /* 0x0000000e02087981 */ /* 0x000168000c1e1900 */
[----:B------:R0:W5:Y:S04]  /*02c0*/  LDG.E R12, [R2.64+0x4] ;  /* 0x0000040e020c7981 */ /* 0x000168000c1e1900 */
[----:B------:R0:W5:Y:S04]  /*02d0*/  LDG.E R10, [R2.64+0x8] ;  /* 0x0000080e020a7981 */ /* 0x000168000c1e1900 */
[----:B------:R0:W5:Y:S04]  /*02e0*/  LDG.E R0, [R2.64+0xc] ;  /* 0x00000c0e02007981 */ /* 0x000168000c1e1900 */
[----:B------:R0:W5:Y:S04]  /*02f0*/  LDG.E R9, [R2.64+0x10] ;  /* 0x0000100e02097981 */ /* 0x000168000c1e1900 */
[----:B------:R0:W5:Y:S04]  /*0300*/  LDG.E R6, [R2.64+0x14] ;  /* 0x0000140e02067981 */ /* 0x000168000c1e1900 */
[----:B------:R0:W5:Y:S01]  /*0310*/  LDG.E R11, [R2.64+0x18] ;  /* 0x0000180e020b7981 */ /* 0x000162000c1e1900 */
[----:B------:R-:W-:Y:S05]  /*0320*/  @!P0 BRA `(.L_x_253) ;  /* 0x0000048000008947 */ /* 0x000fea0003800000 */
[----:B0-----:R-:W-:Y:S01]  /*0330*/  IMAD R2, R14, c[0x0][0x1d8], RZ ;  /* 0x000076000e027a24 */ /* 0x001fe200078e02ff */
[----:B------:R-:W-:-:S03]  /*0340*/  MOV R16, c[0x0][0x1d8] ;  /* 0x0000760000107a02 */ /* 0x000fc60000000f00 */
[C---:B------:R-:W-:Y:S02]  /*0350*/  IMAD R15, R13.reuse, UR11, R2 ;  /* 0x0000000b0d0f7c24 */ /* 0x040fe4000f8e0202 */
[----:B------:R-:W-:-:S05]  /*0360*/  IMAD.WIDE.U32 R2, R13, R16, c[0x0][0x1b8] ;  /* 0x00006e000d027625 */ /* 0x000fca00078e0010 */
[----:B------:R-:W-:-:S05]  /*0370*/  IADD3 R3, R3, R15, RZ ;  /* 0x0000000f03037210 */ /* 0x000fca0007ffe0ff */
[----:B------:R-:W2:Y:S01]  /*0380*/  LDG.E R16, [R2.64] ;  /* 0x0000000e02107981 */ /* 0x000ea2000c1e1900 */
[----:B------:R-:W-:Y:S01]  /*0390*/  BSSY B0, `(.L_x_253) ;  /* 0x0000041000007945 */ /* 0x000fe20003800000 */
[----:B--2---:R-:W-:-:S13]  /*03a0*/  ISETP.GE.AND P1, PT, R16, RZ, PT ;  /* 0x000000ff1000720c */ /* 0x004fda0003f26270 */
[----:B------:R-:W-:Y:S05]  /*03b0*/  @!P1 BRA `(.L_x_254) ;  /* 0x000003e000009947 */ /* 0x000fea0003800000 */
[----:B------:R-:W-:-:S04]  /*03c0*/  ISETP.NE.U32.AND P1, PT, RZ, c[0x0][0x260], PT ;  /* 0x00009800ff007a0c */ /* 0x000fc80003f25070 */
[----:B------:R-:W-:-:S13]  /*03d0*/  ISETP.NE.AND.EX P1, PT, RZ, c[0x0][0x264], PT, P1 ;  /* 0x00009900ff007a0c */ /* 0x000fda0003f25310 */
[----:B------:R-:W-:Y:S05]  /*03e0*/  @!P1 BRA `(.L_x_255) ;  /* 0x000003a000009947 */ /* 0x000fea0003800000 */
[----:B------:R-:W-:Y:S02]  /*03f0*/  SHF.R.S32.HI R2, RZ, 0x1f, R16 ;  /* 0x0000001fff027819 */ /* 0x000fe40000011410 */
[----:B------:R-:W-:-:S03]  /*0400*/  MOV R3, c[0x0][0x280] ;  /* 0x0000a00000037a02 */ /* 0x000fc60000000f00 */
[----:B------:R-:W-:Y:S02]  /*0410*/  IMAD R15, R2, c[0x0][0x280], RZ ;  /* 0x0000a000020f7a24 */ /* 0x000fe400078e02ff */
[----:B------:R-:W-:-:S04]  /*0420*/  IMAD.WIDE.U32 R2, R16, R3, c[0x0][0x260] ;  /* 0x0000980010027625 */ /* 0x000fc800078e0003 */
[----:B------:R-:W-:-:S05]  /*0430*/  IMAD R15, R16, UR12, R15 ;  /* 0x0000000c100f7c24 */ /* 0x000fca000f8e020f */
[----:B------:R-:W-:-:S05]  /*0440*/  IADD3 R3, R3, R15, RZ ;  /* 0x0000000f03037210 */ /* 0x000fca0007ffe0ff */
[----:B------:R-:W2:Y:S04]  /*0450*/  LDG.E R22, [R2.64+0x18] ;  /* 0x0000180e02167981 */ /* 0x000ea8000c1e1900 */
[----:B------:R0:W3:Y:S04]  /*0460*/  LDG.E R21, [R2.64+0xc] ;  /* 0x00000c0e02157981 */ /* 0x0000e8000c1e1900 */
[----:B------:R0:W4:Y:S04]  /*0470*/  LDG.E R19, [R2.64+0x10] ;  /* 0x0000100e02137981 */ /* 0x000128000c1e1900 */
[----:B------:R0:W4:Y:S04]  /*0480*/  LDG.E R17, [R2.64+0x14] ;  /* 0x0000140e02117981 */ /* 0x000128000c1e1900 */
[----:B------:R0:W4:Y:S04]  /*0490*/  LDG.E R16, [R2.64] ;  /* 0x0000000e02107981 */ /* 0x000128000c1e1900 */
[----:B------:R0:W4:Y:S04]  /*04a0*/  LDG.E R15, [R2.64+0x4] ;  /* 0x0000040e020f7981 */ /* 0x000128000c1e1900 */
[----:B------:R0:W4:Y:S01]  /*04b0*/  LDG.E R18, [R2.64+0x8] ;  /* 0x0000080e02127981 */ /* 0x000122000c1e1900 */
[-C--:B--2--5:R-:W-:Y:S01]  /*04c0*/  FMUL R24, R9, R22.reuse ;  /* 0x0000001609187220 */ /* 0x0a4fe20000400000 */
[-C--:B------:R-:W-:Y:S01]  /*04d0*/  FMUL R26, R6, R22.reuse ;  /* 0x00000016061a7220 */ /* 0x080fe20000400000 */
[-C--:B------:R-:W-:Y:S01]  /*04e0*/  FMUL R20, R0, R22.reuse ;  /* 0x0000001600147220 */ /* 0x080fe20000400000 */
[----:B0-----:R-:W-:Y:S01]  /*04f0*/  FADD R3, R22, R22 ;  /* 0x0000001616037221 */ /* 0x001fe20000000000 */
[-C--:B---3--:R-:W-:Y:S01]  /*0500*/  FMUL R25, R0, R21.reuse ;  /* 0x0000001500197220 */ /* 0x088fe20000400000 */
[-C--:B------:R-:W-:Y:S01]  /*0510*/  FMUL R28, R10, R21.reuse ;  /* 0x000000150a1c7220 */ /* 0x080fe20000400000 */
[C---:B------:R-:W-:Y:S01]  /*0520*/  FFMA R20, R11.reuse, R21, R20 ;  /* 0x000000150b147223 */ /* 0x040fe20000000014 */
[----:B------:R-:W-:Y:S01]  /*0530*/  FFMA R3, R22, R3, -1 ;  /* 0xbf80000016037423 */ /* 0x000fe20000000003 */
[CC--:B----4-:R-:W-:Y:S01]  /*0540*/  FFMA R23, R11.reuse, R19.reuse, R24 ;  /* 0x000000130b177223 */ /* 0x0d0fe20000000018 */
[C---:B------:R-:W-:Y:S01]  /*0550*/  FFMA R24, R11.reuse, R22, -R25 ;  /* 0x000000160b187223 */ /* 0x040fe20000000819 */
[-C--:B------:R-:W-:Y:S01]  /*0560*/  FMUL R27, R8, R19.reuse ;  /* 0x00000013081b7220 */ /* 0x080fe20000400000 */
[----:B------:R-:W-:Y:S01]  /*0570*/  FFMA R20, R6, R19, R20 ;  /* 0x0000001306147223 */ /* 0x000fe20000000014 */
[----:B------:R-:W-:Y:S01]  /*0580*/  FFMA R26, R11, R17, R26 ;  /* 0x000000110b1a7223 */ /* 0x000fe2000000001a */
[C---:B------:R-:W-:Y:S01]  /*0590*/  FMUL R11, R12.reuse, R19 ;  /* 0x000000130c0b7220 */ /* 0x040fe20000400000 */
[C---:B------:R-:W-:Y:S01]  /*05a0*/  FMUL R25, R12.reuse, R17 ;  /* 0x000000110c197220 */ /* 0x040fe20000400000 */
[----:B------:R-:W-:Y:S01]  /*05b0*/  FFMA R29, R12, R21, -R27 ;  /* 0x000000150c1d7223 */ /* 0x000fe2000000081b */
[C---:B------:R-:W-:Y:S01]  /*05c0*/  FFMA R27, R8.reuse, R17, -R28 ;  /* 0x00000011081b7223 */ /* 0x040fe2000000081c */
[----:B------:R-:W-:Y:S01]  /*05d0*/  FFMA R11, R8, R21, R11 ;  /* 0x00000015080b7223 */ /* 0x000fe2000000000b */
[----:B------:R-:W-:Y:S01]  /*05e0*/  FFMA R25, R10, R19, -R25 ;  /* 0x000000130a197223 */ /* 0x000fe20000000819 */
[-C--:B------:R-:W-:Y:S01]  /*05f0*/  FMUL R28, R8, R3.reuse ;  /* 0x00000003081c7220 */ /* 0x080fe20000400000 */
[----:B------:R-:W-:Y:S01]  /*0600*/  FMUL R12, R12, R3 ;  /* 0x000000030c0c7220 */ /* 0x000fe20000400000 */
[C---:B------:R-:W-:Y:S01]  /*0610*/  FFMA R11, R10.reuse, R17, R11 ;  /* 0x000000110a0b7223 */ /* 0x040fe2000000000b */
[----:B------:R-:W-:Y:S01]  /*0620*/  FFMA R26, R9, R21, R26 ;  /* 0x00000015091a7223 */ /* 0x000fe2000000001a */
[----:B------:R-:W-:Y:S01]  /*0630*/  FMUL R10, R10, R3 ;  /* 0x000000030a0a7220 */ /* 0x000fe20000400000 */
[C---:B------:R-:W-:Y:S01]  /*0640*/  FMUL R3, R22.reuse, R27 ;  /* 0x0000001b16037220 */ /* 0x040fe20000400000 */
[----:B------:R-:W-:Y:S01]  /*0650*/  FADD R8, R11, R11 ;  /* 0x0000000b0b087221 */ /* 0x000fe20000000000 */
[C---:B------:R-:W-:Y:S01]  /*0660*/  FMUL R2, R22.reuse, R29 ;  /* 0x0000001d16027220 */ /* 0x040fe20000400000 */
[----:B------:R-:W-:Y:S01]  /*0670*/  FMUL R25, R22, R25 ;  /* 0x0000001916197220 */ /* 0x000fe20000400000 */
[C---:B------:R-:W-:Y:S01]  /*0680*/  FFMA R23, R0.reuse, R17, R23 ;  /* 0x0000001100177223 */ /* 0x040fe20000000017 */
[-C--:B------:R-:W-:Y:S01]  /*0690*/  FFMA R22, -R0, R19.reuse, R26 ;  /* 0x0000001300167223 */ /* 0x080fe2000000011a */
[----:B------:R-:W-:Y:S01]  /*06a0*/  FFMA R24, -R9, R19, R24 ;  /* 0x0000001309187223 */ /* 0x000fe20000000118 */
[-C--:B------:R-:W-:Y:S01]  /*06b0*/  FFMA R12, R19, R8.reuse, R12 ;  /* 0x00000008130c7223 */ /* 0x080fe2000000000c */
[-C--:B------:R-:W-:Y:S01]  /*06c0*/  FFMA R28, R21, R8.reuse, R28 ;  /* 0x00000008151c7223 */ /* 0x080fe2000000001c */
[----:B------:R-:W-:Y:S01]  /*06d0*/  FFMA R19, R17, R8, R10 ;  /* 0x0000000811137223 */ /* 0x000fe2000000000a */
[----:B------:R-:W-:Y:S01]  /*06e0*/  FFMA R23, -R6, R21, R23 ;  /* 0x0000001506177223 */ /* 0x000fe20000000117 */
[----:B------:R-:W-:Y:S01]  /*06f0*/  FFMA R12, R3, 2, R12 ;  /* 0x40000000030c7823 */ /* 0x000fe2000000000c */
[----:B------:R-:W-:Y:S01]  /*0700*/  FFMA R25, R25, 2, R28 ;  /* 0x4000000019197823 */ /* 0x000fe2000000001c */
[----:B------:R-:W-:Y:S01]  /*0710*/  FFMA R19, R2, 2, R19 ;  /* 0x4000000002137823 */ /* 0x000fe20000000013 */
[-C--:B------:R-:W-:Y:S01]  /*0720*/  FFMA R11, -R6, R17.reuse, R24 ;  /* 0x00000011060b7223 */ /* 0x080fe20000000118 */
[----:B------:R-:W-:Y:S01]  /*0730*/  FFMA R0, -R9, R17, R20 ;  /* 0x0000001109007223 */ /* 0x000fe20000000114 */
[----:B------:R-:W-:Y:S01]  /*0740*/  FADD R8, R25, R16 ;  /* 0x0000001019087221 */ /* 0x000fe20000000000 */
[----:B------:R-:W-:Y:S01]  /*0750*/  FADD R12, R12, R15 ;  /* 0x0000000f0c0c7221 */ /* 0x000fe20000000000 */
[----:B------:R-:W-:Y:S01]  /*0760*/  FADD R10, R19, R18 ;  /* 0x00000012130a7221 */ /* 0x000fe20000000000 */
[----:B------:R-:W-:-:S02]  /*0770*/  MOV R6, R22 ;  /* 0x0000001600067202 */ /* 0x000fc40000000f00 */
[----:B------:R-:W-:Y:S02]  /*0780*/  MOV R9, R23 ;  /* 0x0000001700097202 */ /* 0x000fe40000000f00 */
.L_x_255:
[----:B------:R-:W-:Y:S05]  /*0790*/  @!P1 EXIT ;  /* 0x000000000000994d */ /* 0x000fea0003800000 */
.L_x_254:
[----:B------:R-:W-:Y:S05]  /*07a0*/  BSYNC B0 ;  /* 0x0000000000007941 */ /* 0x000fea0003800000 */
.L_x_253:
[----:B------:R-:W-:Y:S01]  /*07b0*/  IMAD R14, R14, c[0x0][0x248], RZ ;  /* 0x000092000e0e7a24 */ /* 0x000fe200078e02ff */
[----:B0-----:R-:W-:-:S03]  /*07c0*/  MOV R2, c[0x0][0x248] ;  /* 0x0000920000027a02 */ /* 0x001fc60000000f00 */
[C---:B------:R-:W-:Y:S02]  /*07d0*/  IMAD R3, R13.reuse, UR9, R14 ;  /* 0x000000090d037c24 */ /* 0x040fe4000f8e020e */
[----:B------:R-:W-:-:S05]  /*07e0*/  IMAD.WIDE.U32 R14, R13, R2, c[0x0][0x228] ;  /* 0x00008a000d0e7625 */ /* 0x000fca00078e0002 */
[----:B------:R-:W-:-:S05]  /*07f0*/  IADD3 R15, R15, R3, RZ ;  /* 0x000000030f0f7210 */ /* 0x000fca0007ffe0ff */
[----:B------:R0:W2:Y:S04]  /*0800*/  LDG.E R13, [R14.64+0x4] ;  /* 0x0000040e0e0d7981 */ /* 0x0000a8000c1e1900 */
[----:B------:R0:W3:Y:S04]  /*0810*/  LDG.E R16, [R14.64] ;  /* 0x0000000e0e107981 */ /* 0x0000e8000c1e1900 */
[----:B------:R0:W4:Y:S01]  /*0820*/  LDG.E R2, [R14.64+0x8] ;  /* 0x0000080e0e027981 */ /* 0x000122000c1e1900 */
[----:B------:R-:W-:Y:S01]  /*0830*/  IMAD R23, R5, c[0x0][0x2b8], RZ ;  /* 0x0000ae0005177a24 */ /* 0x000fe200078e02ff */
[-C--:B-----5:R-:W-:Y:S01]  /*0840*/  FFMA R20, -RZ, R0.reuse, R6 ;  /* 0x00000000ff147223 */ /* 0x0a0fe20000000106 */
[-C--:B------:R-:W-:Y:S01]  /*0850*/  FMUL R3, RZ, R9.reuse ;  /* 0x00000009ff037220 */ /* 0x080fe20000400000 */
[----:B------:R-:W-:Y:S01]  /*0860*/  FFMA R22, RZ, R0, -R9 ;  /* 0x00000000ff167223 */ /* 0x000fe20000000809 */
[----:B------:R-:W-:Y:S01]  /*0870*/  FMUL R5, RZ, R6 ;  /* 0x00000006ff057220 */ /* 0x000fe20000400000 */
[-CC-:B------:R-:W-:Y:S01]  /*0880*/  FFMA R28, -RZ, R9.reuse, R0.reuse ;  /* 0x00000009ff1c7223 */ /* 0x180fe20000000100 */
[----:B0-----:R-:W-:Y:S01]  /*0890*/  MOV R15, c[0x0][0x2b8] ;  /* 0x0000ae00000f7a02 */ /* 0x001fe20000000f00 */
[----:B------:R-:W-:Y:S01]  /*08a0*/  FFMA R25, RZ, R9, R0 ;  /* 0x00000009ff197223 */ /* 0x000fe20000000000 */
[----:B------:R-:W-:Y:S01]  /*08b0*/  FADD R18, R11, R11 ;  /* 0x0000000b0b127221 */ /* 0x000fe20000000000 */
[-C--:B------:R-:W-:Y:S01]  /*08c0*/  FFMA R26, RZ, R0.reuse, R9 ;  /* 0x00000000ff1a7223 */ /* 0x080fe20000000009 */
[----:B------:R-:W-:Y:S01]  /*08d0*/  FMUL R21, R20, R11 ;  /* 0x0000000b14157220 */ /* 0x000fe20000400000 */
[C---:B------:R-:W-:Y:S01]  /*08e0*/  IMAD R23, R4.reuse, UR10, R23 ;  /* 0x0000000a04177c24 */ /* 0x040fe2000f8e0217 */
[-CC-:B------:R-:W-:Y:S01]  /*08f0*/  FFMA R32, RZ, R0.reuse, -R3.reuse ;  /* 0x00000000ff207223 */ /* 0x180fe20000000803 */
[----:B------:R-:W-:Y:S01]  /*0900*/  IMAD.WIDE.U32 R14, R4, R15, c[0x0][0x298] ;  /* 0x0000a600040e7625 */ /* 0x000fe200078e000f */
[----:B------:R-:W-:Y:S01]  /*0910*/  FFMA R24, RZ, R9, -R6 ;  /* 0x00000009ff187223 */ /* 0x000fe20000000806 */
[-C--:B------:R-:W-:Y:S01]  /*0920*/  FMUL R20, R22, R11.reuse ;  /* 0x0000000b16147220 */ /* 0x080fe20000400000 */
[-C--:B------:R-:W-:Y:S01]  /*0930*/  FFMA R3, RZ, R0.reuse, R3 ;  /* 0x00000000ff037223 */ /* 0x080fe20000000003 */
[-C--:B------:R-:W-:Y:S01]  /*0940*/  FMUL R17, R28, R11.reuse ;  /* 0x0000000b1c117220 */ /* 0x080fe20000400000 */
[----:B------:R-:W-:Y:S01]  /*0950*/  FFMA R22, -RZ, R0, R5 ;  /* 0x00000000ff167223 */ /* 0x000fe20000000105 */
[C---:B------:R-:W-:Y:S01]  /*0960*/  FADD R28, -R5.reuse, R9 ;  /* 0x00000009051c7221 */ /* 0x040fe20000000100 */
[----:B------:R-:W-:Y:S01]  /*0970*/  FFMA R25, RZ, R6, R25 ;  /* 0x00000006ff197223 */ /* 0x000fe20000000019 */
[-C--:B------:R-:W-:Y:S01]  /*0980*/  FFMA R18, R18, R11.reuse, -1 ;  /* 0xbf80000012127423 */ /* 0x080fe2000000000b */
[----:B------:R-:W-:Y:S01]  /*0990*/  FADD R26, R5, R26 ;  /* 0x0000001a051a7221 */ /* 0x000fe20000000000 */
[----:B------:R-:W-:Y:S01]  /*09a0*/  FMUL R19, R24, R11 ;  /* 0x0000000b18137220 */ /* 0x000fe20000400000 */
[----:B------:R-:W-:Y:S01]  /*09b0*/  IADD3 R15, R15, R23, RZ ;  /* 0x000000170f0f7210 */ /* 0x000fe20007ffe0ff */
[----:B------:R-:W-:Y:S01]  /*09c0*/  FADD R3, R3, R6 ;  /* 0x0000000603037221 */ /* 0x000fe20000000000 */
[----:B------:R-:W-:Y:S01]  /*09d0*/  FFMA R24, RZ, R9, -R5 ;  /* 0x00000009ff187223 */ /* 0x000fe20000000805 */
[----:B------:R-:W-:Y:S01]  /*09e0*/  FADD R30, R5, -R0 ;  /* 0x80000000051e7221 */ /* 0x000fe20000000000 */
[-C--:B------:R-:W-:Y:S01]  /*09f0*/  FMUL R23, R22, R11.reuse ;  /* 0x0000000b16177220 */ /* 0x080fe20000400000 */
[-C--:B------:R-:W-:Y:S01]  /*0a00*/  FMUL R22, R28, R11.reuse ;  /* 0x0000000b1c167220 */ /* 0x080fe20000400000 */
[----:B------:R-:W-:Y:S01]  /*0a10*/  FADD R25, R25, R25 ;  /* 0x0000001919197221 */ /* 0x000fe20000000000 */
[----:B------:R-:W-:Y:S01]  /*0a20*/  FMUL R29, RZ, R18 ;  /* 0x00000012ff1d7220 */ /* 0x000fe20000400000 */
[----:B------:R-:W-:Y:S01]  /*0a30*/  FADD R28, R26, R26 ;  /* 0x0000001a1a1c7221 */ /* 0x000fe20000000000 */
[----:B------:R-:W-:Y:S01]  /*0a40*/  FADD R34, R3, R3 ;  /* 0x0000000303227221 */ /* 0x000fe20000000000 */
[-C--:B------:R-:W-:Y:S01]  /*0a50*/  FMUL R24, R24, R11.reuse ;  /* 0x0000000b18187220 */ /* 0x080fe20000400000 */
[-C--:B------:R-:W-:Y:S01]  /*0a60*/  FMUL R5, R30, R11.reuse ;  /* 0x0000000b1e057220 */ /* 0x080fe20000400000 */
[----:B------:R-:W-:Y:S01]  /*0a70*/  FMUL R11, R32, R11 ;  /* 0x0000000b200b7220 */ /* 0x000fe20000400000 */
[CCC-:B------:R-:W-:Y:S01]  /*0a80*/  FFMA R27, R25.reuse, R0.reuse, R18.reuse ;  /* 0x00000000191b7223 */ /* 0x1c0fe20000000012 */
[CCC-:B------:R-:W-:Y:S01]  /*0a90*/  FFMA R30, R25.reuse, R9.reuse, R29.reuse ;  /* 0x00000009191e7223 */ /* 0x1c0fe2000000001d */
[C-C-:B------:R-:W-:Y:S01]  /*0aa0*/  FFMA R32, R28.reuse, R0, R29.reuse ;  /* 0x000000001c207223 */ /* 0x140fe2000000001d */
[CCC-:B------:R-:W-:Y:S01]  /*0ab0*/  FFMA R26, R28.reuse, R9.reuse, R18.reuse ;  /* 0x000000091c1a7223 */ /* 0x1c0fe20000000012 */
[-CC-:B------:R-:W-:Y:S01]  /*0ac0*/  FFMA R25, R25, R6.reuse, R29.reuse ;  /* 0x0000000619197223 */ /* 0x180fe2000000001d */
[--C-:B------:R-:W-:Y:S01]  /*0ad0*/  FFMA R28, R28, R6, R29.reuse ;  /* 0x000000061c1c7223 */ /* 0x100fe2000000001d */
[C-C-:B------:R-:W-:Y:S01]  /*0ae0*/  FFMA R3, R34.reuse, R0, R29.reuse ;  /* 0x0000000022037223 */ /* 0x140fe2000000001d */
[C---:B------:R-:W-:Y:S01]  /*0af0*/  FFMA R0, R34.reuse, R9, R29 ;  /* 0x0000000922007223 */ /* 0x040fe2000000001d */
[----:B------:R-:W-:Y:S01]  /*0b00*/  FFMA R6, R34, R6, R18 ;  /* 0x0000000622067223 */ /* 0x000fe20000000012 */
[----:B------:R-:W-:Y:S01]  /*0b10*/  FFMA R32, R19, 2, R32 ;  /* 0x4000000013207823 */ /* 0x000fe20000000020 */
        /* <DEDUP_REMOVED lines=8> */
[----:B------:R-:W-:-:S02]  /*0ba0*/  MOV R19, 0x3f800000 ;  /* 0x3f80000000137802 */ /* 0x000fc40000000f00 */
[----:B------:R-:W-:Y:S01]  /*0bb0*/  IADD3 R4, P1, R4, UR6, RZ ;  /* 0x0000000604047c10 */ /* 0x000fe2000ff3e0ff */
[----:B------:R0:W-:Y:S03]  /*0bc0*/  STG.E [R14.64+0x30], R8 ;  /* 0x000030080e007986 */ /* 0x0001e6000c10190e */
[----:B------:R-:W-:Y:S01]  /*0bd0*/  IADD3.X R7, R7, UR4, RZ, P1, !PT ;  /* 0x0000000407077c10 */ /* 0x000fe20008ffe4ff */
[----:B------:R0:W-:Y:S01]  /*0be0*/  STG.E [R14.64+0x34], R12 ;  /* 0x0000340c0e007986 */ /* 0x0001e2000c10190e */
[----:B------:R-:W-:-:S03]  /*0bf0*/  ISETP.GE.U32.AND P1, PT, R4, c[0x0][0x178], PT ;  /* 0x00005e0004007a0c */ /* 0x000fc60003f26070 */
[----:B------:R0:W-:Y:S04]  /*0c00*/  STG.E [R14.64+0x38], R10 ;  /* 0x0000380a0e007986 */ /* 0x0001e8000c10190e */
[----:B------:R0:W-:Y:S04]  /*0c10*/  STG.E [R14.64+0x3c], R19 ;  /* 0x00003c130e007986 */ /* 0x0001e8000c10190e */
[----:B------:R0:W-:Y:S04]  /*0c20*/  STG.E [R14.64+0xc], RZ ;  /* 0x00000cff0e007986 */ /* 0x0001e8000c10190e */
[----:B------:R0:W-:Y:S04]  /*0c30*/  STG.E [R14.64+0x1c], RZ ;  /* 0x00001cff0e007986 */ /* 0x0001e8000c10190e */
[----:B------:R0:W-:Y:S01]  /*0c40*/  STG.E [R14.64+0x2c], RZ ;  /* 0x00002cff0e007986 */ /* 0x0001e2000c10190e */
[----:B------:R-:W-:Y:S01]  /*0c50*/  ISETP.GE.U32.AND.EX P1, PT, R7, c[0x0][0x17c], PT, P1 ;  /* 0x00005f0007007a0c */ /* 0x000fe20003f26110 */
[-C--:B--2---:R-:W-:Y:S01]  /*0c60*/  FMUL R9, R32, R13.reuse ;  /* 0x0000000d20097220 */ /* 0x084fe20000400000 */
[-C--:B------:R-:W-:Y:S01]  /*0c70*/  FMUL R17, R26, R13.reuse ;  /* 0x0000000d1a117220 */ /* 0x080fe20000400000 */
[----:B------:R-:W-:Y:S01]  /*0c80*/  FMUL R13, R28, R13 ;  /* 0x0000000d1c0d7220 */ /* 0x000fe20000400000 */
[-C--:B---3--:R-:W-:Y:S01]  /*0c90*/  FMUL R27, R27, R16.reuse ;  /* 0x000000101b1b7220 */ /* 0x088fe20000400000 */
[-C--:B------:R-:W-:Y:S01]  /*0ca0*/  FMUL R21, R21, R16.reuse ;  /* 0x0000001015157220 */ /* 0x080fe20000400000 */
[----:B------:R-:W-:Y:S01]  /*0cb0*/  FMUL R25, R25, R16 ;  /* 0x0000001019197220 */ /* 0x000fe20000400000 */
[-C--:B----4-:R-:W-:Y:S01]  /*0cc0*/  FMUL R3, R3, R2.reuse ;  /* 0x0000000203037220 */ /* 0x090fe20000400000 */
[-C--:B------:R-:W-:Y:S01]  /*0cd0*/  FMUL R5, R5, R2.reuse ;  /* 0x0000000205057220 */ /* 0x080fe20000400000 */
[----:B------:R-:W-:Y:S01]  /*0ce0*/  FMUL R11, R11, R2 ;  /* 0x000000020b0b7220 */ /* 0x000fe20000400000 */
[----:B------:R0:W-:Y:S04]  /*0cf0*/  STG.E [R14.64], R27 ;  /* 0x0000001b0e007986 */ /* 0x0001e8000c10190e */
[----:B------:R0:W-:Y:S04]  /*0d00*/  STG.E [R14.64+0x4], R21 ;  /* 0x000004150e007986 */ /* 0x0001e8000c10190e */
[----:B------:R0:W-:Y:S04]  /*0d10*/  STG.E [R14.64+0x8], R25 ;  /* 0x000008190e007986 */ /* 0x0001e8000c10190e */
[----:B------:R0:W-:Y:S04]  /*0d20*/  STG.E [R14.64+0x10], R9 ;  /* 0x000010090e007986 */ /* 0x0001e8000c10190e */
[----:B------:R0:W-:Y:S04]  /*0d30*/  STG.E [R14.64+0x14], R17 ;  /* 0x000014110e007986 */ /* 0x0001e8000c10190e */
[----:B------:R0:W-:Y:S04]  /*0d40*/  STG.E [R14.64+0x18], R13 ;  /* 0x0000180d0e007986 */ /* 0x0001e8000c10190e */
[----:B------:R0:W-:Y:S04]  /*0d50*/  STG.E [R14.64+0x20], R3 ;  /* 0x000020030e007986 */ /* 0x0001e8000c10190e */
[----:B------:R0:W-:Y:S04]  /*0d60*/  STG.E [R14.64+0x24], R5 ;  /* 0x000024050e007986 */ /* 0x0001e8000c10190e */
[----:B------:R0:W-:Y:S01]  /*0d70*/  STG.E [R14.64+0x28], R11 ;  /* 0x0000280b0e007986 */ /* 0x0001e2000c10190e */
[----:B------:R-:W-:Y:S05]  /*0d80*/  @!P1 BRA `(.L_x_256) ;  /* 0xfffff44000009947 */ /* 0x000fea000383ffff */
[----:B------:R-:W-:Y:S05]  /*0d90*/  EXIT ;  /* 0x000000000000794d */ /* 0x000fea0003800000 */
.L_x_257:
        /* <DEDUP_REMOVED lines=14> */
.L_x_301:


//--------------------- .nv.global.init           --------------------------
	.section	.nv.global.init,"aw",@progbits
	.align	4
.nv.global.init:
	.type		_ZN46_INTERNAL_00000000_15_default_program_953a223e2wp15LAUNCH_MAX_DIMSE,@object
	.size		_ZN46_INTERNAL_00000000_15_default_program_953a223e2wp15LAUNCH_MAX_DIMSE,(_ZN2wp6volume12pnano_traitsIjE9GRID_TYPEE - _ZN46_INTERNAL_00000000_15_default_program_953a223e2wp15LAUNCH_MAX_DIMSE)
_ZN46_INTERNAL_00000000_15_default_program_953a223e2wp15LAUNCH_MAX_DIMSE:
        /*0000*/ 	.byte	0x04, 0x00, 0x00, 0x00
	.type		_ZN2wp6volume12pnano_traitsIjE9GRID_TYPEE,@object
	.size		_ZN2wp6volume12pnano_traitsIjE9GRID_TYPEE,(_ZN46_INTERNAL_00000000_15_default_program_953a223e2wp25ARRAY_TYPE_FABRIC_INDEXEDE - _ZN2wp6volume12pnano_traitsIjE9GRID_TYPEE)
_ZN2wp6volume12pnano_traitsIjE9GRID_TYPEE:
        /*0004*/ 	.byte	0x0a, 0x00, 0x00, 0x00
	.type		_ZN46_INTERNAL_00000000_15_default_program_953a223e2wp25ARRAY_TYPE_FABRIC_INDEXEDE,@object
	.size		_ZN46_INTERNAL_00000000_15_default_program_953a223e2wp25ARRAY_TYPE_FABRIC_INDEXEDE,(_ZN2wp6volume12pnano_traitsINS_5vec_tILj3EdEEE9GRID_TYPEE - _ZN46_INTERNAL_00000000_15_default_program_953a223e2wp25ARRAY_TYPE_FABRIC_INDEXEDE)
_ZN46_INTERNAL_00000000_15_default_program_953a223e2wp25ARRAY_TYPE_FABRIC_INDEXEDE:
        /*0008*/ 	.byte	0x03, 0x00, 0x00, 0x00
	.type		_ZN2wp6volume12pnano_traitsINS_5vec_tILj3EdEEE9GRID_TYPEE,@object
	.size		_ZN2wp6volume12pnano_traitsINS_5vec_tILj3EdEEE9GRID_TYPEE,(_ZN2wp6volume12pnano_traitsINS_5vec_tILj4EdEEE9GRID_TYPEE - _ZN2wp6volume12pnano_traitsINS_5vec_tILj3EdEEE9GRID_TYPEE)
_ZN2wp6volume12pnano_traitsINS_5vec_tILj3EdEEE9GRID_TYPEE:
        /*000c*/ 	.byte	0x07, 0x00, 0x00, 0x00
	.type		_ZN2wp6volume12pnano_traitsINS_5vec_tILj4EdEEE9GRID_TYPEE,@object
	.size		_ZN2wp6volume12pnano_traitsINS_5vec_tILj4EdEEE9GRID_TYPEE,(_ZN2wp6volume12pnano_traitsIiE9GRID_TYPEE - _ZN2wp6volume12pnano_traitsINS_5vec_tILj4EdEEE9GRID_TYPEE)
_ZN2wp6volume12pnano_traitsINS_5vec_tILj4EdEEE9GRID_TYPEE:
        /*0010*/ 	.byte	0x12, 0x00, 0x00, 0x00
	.type		_ZN2wp6volume12pnano_traitsIiE9GRID_TYPEE,@object
	.size		_ZN2wp6volume12pnano_traitsIiE9GRID_TYPEE,(_ZN46_INTERNAL_00000000_15_default_program_953a223e2wp18ARRAY_TYPE_INDEXEDE - _ZN2wp6volume12pnano_traitsIiE9GRID_TYPEE)
_ZN2wp6volume12pnano_traitsIiE9GRID_TYPEE:
        /*0014*/ 	.byte	0x04, 0x00, 0x00, 0x00
	.type		_ZN46_INTERNAL_00000000_15_default_program_953a223e2wp18ARRAY_TYPE_INDEXEDE,@object
	.size		_ZN46_INTERNAL_00000000_15_default_program_953a223e2wp18ARRAY_TYPE_INDEXEDE,(_ZN2wp6volume12pnano_traitsIdE9GRID_TYPEE - _ZN46_INTERNAL_00000000_15_default_program_953a223e2wp18ARRAY_TYPE_INDEXEDE)
_ZN46_INTERNAL_00000000_15_default_program_953a223e2wp18ARRAY_TYPE_INDEXEDE:
        /*0018*/ 	.byte	0x01, 0x00, 0x00, 0x00
	.type		_ZN2wp6volume12pnano_traitsIdE9GRID_TYPEE,@object
	.size		_ZN2wp6volume12pnano_traitsIdE9GRID_TYPEE,(_ZN46_INTERNAL_00000000_15_default_program_953a223e2wp14ARRAY_MAX_DIMSE - _ZN2wp6volume12pnano_traitsIdE9GRID_TYPEE)
_ZN2wp6volume12pnano_traitsIdE9GRID_TYPEE:
        /*001c*/ 	.byte	0x02, 0x00, 0x00, 0x00
	.type		_ZN46_INTERNAL_00000000_15_default_program_953a223e2wp14ARRAY_MAX_DIMSE,@object
	.size		_ZN46_INTERNAL_00000000_15_default_program_953a223e2wp14ARRAY_MAX_DIMSE,(_ZN2wp6volume12pnano_traitsIfE9GRID_TYPEE - _ZN46_INTERNAL_00000000_15_default_program_953a223e2wp14ARRAY_MAX_DIMSE)
_ZN46_INTERNAL_00000000_15_default_program_953a223e2wp14ARRAY_MAX_DIMSE:
        /*0020*/ 	.byte	0x04, 0x00, 0x00, 0x00
	.type		_ZN2wp6volume12pnano_traitsIfE9GRID_TYPEE,@object
	.size		_ZN2wp6volume12pnano_traitsIfE9GRID_TYPEE,(_ZN2wp6volume12pnano_traitsINS_5vec_tILj4EfEEE9GRID_TYPEE - _ZN2wp6volume12pnano_traitsIfE9GRID_TYPEE)
_ZN2wp6volume12pnano_traitsIfE9GRID_TYPEE:
        /*0024*/ 	.byte	0x01, 0x00, 0x00, 0x00
	.type		_ZN2wp6volume12pnano_traitsINS_5vec_tILj4EfEEE9GRID_TYPEE,@object
	.size		_ZN2wp6volume12pnano_traitsINS_5vec_tILj4EfEEE9GRID_TYPEE,(_ZN46_INTERNAL_00000000_15_default_program_953a223e2wp6volume6LINEARE - _ZN2wp6volume12pnano_traitsINS_5vec_tILj4EfEEE9GRID_TYPEE)
_ZN2wp6volume12pnano_traitsINS_5vec_tILj4EfEEE9GRID_TYPEE:
        /*0028*/ 	.byte	0x11, 0x00, 0x00, 0x00
	.type		_ZN46_INTERNAL_00000000_15_default_program_953a223e2wp6volume6LINEARE,@object
	.size		_ZN46_INTERNAL_00000000_15_default_program_953a223e2wp6volume6LINEARE,(_ZN2wp6volume12pnano_traitsIxE9GRID_TYPEE - _ZN46_INTERNAL_00000000_15_default_program_953a223e2wp6volume6LINEARE)
_ZN46_INTERNAL_00000000_15_default_program_953a223e2wp6volume6LINEARE:
        /*002c*/ 	.byte	0x01, 0x00, 0x00, 0x00
	.type		_ZN2wp6volume12pnano_traitsIxE9GRID_TYPEE,@object
	.size		_ZN2wp6volume12pnano_traitsIxE9GRID_TYPEE,(_ZN46_INTERNAL_00000000_15_default_program_953a223e2wp17ARRAY_TYPE_FABRICE - _ZN2wp6volume12pnano_traitsIxE9GRID_TYPEE)
_ZN2wp6volume12pnano_traitsIxE9GRID_TYPEE:
        /*0030*/ 	.byte	0x05, 0x00, 0x00, 0x00
	.type		_ZN46_INTERNAL_00000000_15_default_program_953a223e2wp17ARRAY_TYPE_FABRICE,@object
	.size		_ZN46_INTERNAL_00000000_15_default_program_953a223e2wp17ARRAY_TYPE_FABRICE,(_ZN2wp6volume12pnano_traitsINS_5vec_tILj3EfEEE9GRID_TYPEE - _ZN46_INTERNAL_00000000_15_default_program_953a223e2wp17ARRAY_TYPE_FABRICE)
_ZN46_INTERNAL_00000000_15_default_program_953a223e2wp17ARRAY_TYPE_FABRICE:
        /*0034*/ 	.byte	0x02, 0x00, 0x00, 0x00
	.type		_ZN2wp6volume12pnano_traitsINS_5vec_tILj3EfEEE9GRID_TYPEE,@object
	.size		_ZN2wp6volume12pnano_traitsINS_5vec_tILj3EfEEE9GRID_TYPEE,(__cudart_i2opi_f - _ZN2wp6volume12pnano_traitsINS_5vec_tILj3EfEEE9GRID_TYPEE)
_ZN2wp6volume12pnano_traitsINS_5vec_tILj3EfEEE9GRID_TYPEE:
        /*0038*/ 	.byte	0x06, 0x00, 0x00, 0x00
	.type		__cudart_i2opi_f,@object
	.size		__cudart_i2opi_f,(.L_25 - __cudart_i2opi_f)
__cudart_i2opi_f:
        /*003c*/ 	.byte	0x41, 0x90, 0x43, 0x3c, 0x99, 0x95, 0x62, 0xdb, 0xc0, 0xdd, 0x34, 0xf5, 0xd1, 0x57, 0x27, 0xfc
        /*004c*/ 	.byte	0x29, 0x15, 0x44, 0x4e, 0x6e, 0x83, 0xf9, 0xa2
.L_25:


//--------------------- .nv.global                --------------------------
	.section	.nv.global,"aw",@nobits
	.align	4
.nv.global:
	.type		_ZN46_INTERNAL_00000000_15_default_program_953a223e2wp6volume7CLOSESTE,@object
	.size		_ZN46_INTERNAL_00000000_15_default_program_953a223e2wp6volume7CLOSESTE,(_ZN46_INTERNAL_00000000_15_default_program_953a223e2wp18ARRAY_TYPE_REGULARE - _ZN46_INTERNAL_00000000_15_default_program_953a223e2wp6volume7CLOSESTE)
_ZN46_INTERNAL_00000000_15_default_program_953a223e2wp6volume7CLOSESTE:
	.zero		4
	.type		_ZN46_INTERNAL_00000000_15_default_program_953a223e2wp18ARRAY_TYPE_REGULARE,@object
	.size		_ZN46_INTERNAL_00000000_15_default_program_953a223e2wp18ARRAY_TYPE_REGULARE,(.L_21 - _ZN46_INTERNAL_00000000_15_default_program_953a223e2wp18ARRAY_TYPE_REGULARE)
_ZN46_INTERNAL_00000000_15_default_program_953a223e2wp18ARRAY_TYPE_REGULARE:
	.zero		4
.L_21:
